//
// Generated by NVIDIA NVVM Compiler
//
// Compiler Build ID: CL-36424714
// Cuda compilation tools, release 13.0, V13.0.88
// Based on NVVM 20.0.0
//

.version 9.0
.target sm_100
.address_size 64

	// .globl	_Z4downPdjjjj
.global .align 1 .b8 _ZN30_INTERNAL_6f727d41_4_k_cu_zero4cuda3std3__45__cpo5beginE[1];
.global .align 1 .b8 _ZN30_INTERNAL_6f727d41_4_k_cu_zero4cuda3std3__45__cpo3endE[1];
.global .align 1 .b8 _ZN30_INTERNAL_6f727d41_4_k_cu_zero4cuda3std3__45__cpo6cbeginE[1];
.global .align 1 .b8 _ZN30_INTERNAL_6f727d41_4_k_cu_zero4cuda3std3__45__cpo4cendE[1];
.global .align 1 .b8 _ZN30_INTERNAL_6f727d41_4_k_cu_zero4cuda3std3__45__cpo6rbeginE[1];
.global .align 1 .b8 _ZN30_INTERNAL_6f727d41_4_k_cu_zero4cuda3std3__45__cpo4rendE[1];
.global .align 1 .b8 _ZN30_INTERNAL_6f727d41_4_k_cu_zero4cuda3std3__45__cpo7crbeginE[1];
.global .align 1 .b8 _ZN30_INTERNAL_6f727d41_4_k_cu_zero4cuda3std3__45__cpo5crendE[1];
.global .align 1 .b8 _ZN30_INTERNAL_6f727d41_4_k_cu_zero4cuda3std3__432_GLOBAL__N__6f727d41_4_k_cu_zero6ignoreE[1];
.global .align 1 .b8 _ZN30_INTERNAL_6f727d41_4_k_cu_zero4cuda3std3__419piecewise_constructE[1];
.global .align 1 .b8 _ZN30_INTERNAL_6f727d41_4_k_cu_zero4cuda3std3__48in_placeE[1];
.global .align 1 .b8 _ZN30_INTERNAL_6f727d41_4_k_cu_zero4cuda3std3__420unreachable_sentinelE[1];
.global .align 1 .b8 _ZN30_INTERNAL_6f727d41_4_k_cu_zero4cuda3std3__47nulloptE[1];
.global .align 1 .b8 _ZN30_INTERNAL_6f727d41_4_k_cu_zero4cuda3std3__48unexpectE[1];
.global .align 1 .b8 _ZN30_INTERNAL_6f727d41_4_k_cu_zero4cuda3std6ranges3__45__cpo4swapE[1];
.global .align 1 .b8 _ZN30_INTERNAL_6f727d41_4_k_cu_zero4cuda3std6ranges3__45__cpo9iter_moveE[1];
.global .align 1 .b8 _ZN30_INTERNAL_6f727d41_4_k_cu_zero4cuda3std6ranges3__45__cpo5beginE[1];
.global .align 1 .b8 _ZN30_INTERNAL_6f727d41_4_k_cu_zero4cuda3std6ranges3__45__cpo3endE[1];
.global .align 1 .b8 _ZN30_INTERNAL_6f727d41_4_k_cu_zero4cuda3std6ranges3__45__cpo6cbeginE[1];
.global .align 1 .b8 _ZN30_INTERNAL_6f727d41_4_k_cu_zero4cuda3std6ranges3__45__cpo4cendE[1];
.global .align 1 .b8 _ZN30_INTERNAL_6f727d41_4_k_cu_zero4cuda3std6ranges3__45__cpo7advanceE[1];
.global .align 1 .b8 _ZN30_INTERNAL_6f727d41_4_k_cu_zero4cuda3std6ranges3__45__cpo9iter_swapE[1];
.global .align 1 .b8 _ZN30_INTERNAL_6f727d41_4_k_cu_zero4cuda3std6ranges3__45__cpo4nextE[1];
.global .align 1 .b8 _ZN30_INTERNAL_6f727d41_4_k_cu_zero4cuda3std6ranges3__45__cpo4prevE[1];
.global .align 1 .b8 _ZN30_INTERNAL_6f727d41_4_k_cu_zero4cuda3std6ranges3__45__cpo4dataE[1];
.global .align 1 .b8 _ZN30_INTERNAL_6f727d41_4_k_cu_zero4cuda3std6ranges3__45__cpo5cdataE[1];
.global .align 1 .b8 _ZN30_INTERNAL_6f727d41_4_k_cu_zero4cuda3std6ranges3__45__cpo4sizeE[1];
.global .align 1 .b8 _ZN30_INTERNAL_6f727d41_4_k_cu_zero4cuda3std6ranges3__45__cpo5ssizeE[1];
.global .align 1 .b8 _ZN30_INTERNAL_6f727d41_4_k_cu_zero4cuda3std6ranges3__45__cpo8distanceE[1];
.global .align 1 .b8 _ZN30_INTERNAL_6f727d41_4_k_cu_zero6thrust24THRUST_300001_SM_1000_NS8cuda_cub3parE[1];
.global .align 1 .b8 _ZN30_INTERNAL_6f727d41_4_k_cu_zero6thrust24THRUST_300001_SM_1000_NS8cuda_cub10par_nosyncE[1];
.global .align 1 .b8 _ZN30_INTERNAL_6f727d41_4_k_cu_zero6thrust24THRUST_300001_SM_1000_NS6system6detail10sequential3seqE[1];
.global .align 1 .b8 _ZN30_INTERNAL_6f727d41_4_k_cu_zero6thrust24THRUST_300001_SM_1000_NS6system3cpp3parE[1];
.global .align 1 .b8 _ZN30_INTERNAL_6f727d41_4_k_cu_zero6thrust24THRUST_300001_SM_1000_NS12placeholders2_1E[1];
.global .align 1 .b8 _ZN30_INTERNAL_6f727d41_4_k_cu_zero6thrust24THRUST_300001_SM_1000_NS12placeholders2_2E[1];
.global .align 1 .b8 _ZN30_INTERNAL_6f727d41_4_k_cu_zero6thrust24THRUST_300001_SM_1000_NS12placeholders2_3E[1];
.global .align 1 .b8 _ZN30_INTERNAL_6f727d41_4_k_cu_zero6thrust24THRUST_300001_SM_1000_NS12placeholders2_4E[1];
.global .align 1 .b8 _ZN30_INTERNAL_6f727d41_4_k_cu_zero6thrust24THRUST_300001_SM_1000_NS12placeholders2_5E[1];
.global .align 1 .b8 _ZN30_INTERNAL_6f727d41_4_k_cu_zero6thrust24THRUST_300001_SM_1000_NS12placeholders2_6E[1];
.global .align 1 .b8 _ZN30_INTERNAL_6f727d41_4_k_cu_zero6thrust24THRUST_300001_SM_1000_NS12placeholders2_7E[1];
.global .align 1 .b8 _ZN30_INTERNAL_6f727d41_4_k_cu_zero6thrust24THRUST_300001_SM_1000_NS12placeholders2_8E[1];
.global .align 1 .b8 _ZN30_INTERNAL_6f727d41_4_k_cu_zero6thrust24THRUST_300001_SM_1000_NS12placeholders2_9E[1];
.global .align 1 .b8 _ZN30_INTERNAL_6f727d41_4_k_cu_zero6thrust24THRUST_300001_SM_1000_NS12placeholders3_10E[1];
.global .align 1 .b8 _ZN30_INTERNAL_6f727d41_4_k_cu_zero6thrust24THRUST_300001_SM_1000_NS3seqE[1];
.global .align 1 .b8 _ZN30_INTERNAL_6f727d41_4_k_cu_zero6thrust24THRUST_300001_SM_1000_NS6deviceE[1];
.extern .shared .align 16 .b8 _ZN6thrust24THRUST_300001_SM_1000_NS8cuda_cub4core6detail5shmemE[];

.visible .entry _Z4downPdjjjj(
	.param .u64 .ptr .align 1 _Z4downPdjjjj_param_0,
	.param .u32 _Z4downPdjjjj_param_1,
	.param .u32 _Z4downPdjjjj_param_2,
	.param .u32 _Z4downPdjjjj_param_3,
	.param .u32 _Z4downPdjjjj_param_4
)
{
	.reg .pred 	%p<5>;
	.reg .b32 	%r<33>;
	.reg .b64 	%rd<11>;
	.reg .b64 	%fd<8>;

	ld.param.u64 	%rd4, [_Z4downPdjjjj_param_0];
	ld.param.u32 	%r12, [_Z4downPdjjjj_param_1];
	ld.param.u32 	%r13, [_Z4downPdjjjj_param_2];
	ld.param.u32 	%r14, [_Z4downPdjjjj_param_3];
	ld.param.u32 	%r15, [_Z4downPdjjjj_param_4];
	cvta.to.global.u64 	%rd1, %rd4;
	mov.u32 	%r1, %ntid.y;
	mov.u32 	%r16, %ctaid.y;
	mov.u32 	%r17, %tid.y;
	mad.lo.s32 	%r18, %r1, %r16, %r17;
	add.s32 	%r19, %r18, %r15;
	add.s32 	%r31, %r19, 1;
	setp.ge.u32 	%p1, %r31, %r13;
	@%p1 bra 	$L__BB0_6;
	mov.u32 	%r20, %ntid.x;
	mov.u32 	%r21, %tid.x;
	mov.u32 	%r22, %ctaid.x;
	mad.lo.s32 	%r23, %r20, %r22, %r21;
	add.s32 	%r24, %r23, %r14;
	add.s32 	%r3, %r24, 1;
	mul.lo.s32 	%r4, %r15, %r12;
	add.s32 	%r25, %r4, %r14;
	mul.wide.u32 	%rd5, %r25, 8;
	add.s64 	%rd2, %rd1, %rd5;
	mov.u32 	%r26, %nctaid.y;
	mul.lo.s32 	%r5, %r1, %r26;
	mov.u32 	%r27, %nctaid.x;
	mul.lo.s32 	%r6, %r20, %r27;
$L__BB0_2:
	setp.ge.u32 	%p2, %r3, %r12;
	@%p2 bra 	$L__BB0_5;
	mul.lo.s32 	%r8, %r31, %r12;
	add.s32 	%r28, %r8, %r14;
	mul.wide.u32 	%rd6, %r28, 8;
	add.s64 	%rd3, %rd1, %rd6;
	mov.u32 	%r32, %r3;
$L__BB0_4:
	add.s32 	%r29, %r32, %r4;
	mul.wide.u32 	%rd7, %r29, 8;
	add.s64 	%rd8, %rd1, %rd7;
	ld.global.f64 	%fd1, [%rd8];
	ld.global.f64 	%fd2, [%rd2];
	div.rn.f64 	%fd3, %fd1, %fd2;
	ld.global.f64 	%fd4, [%rd3];
	mul.f64 	%fd5, %fd3, %fd4;
	add.s32 	%r30, %r32, %r8;
	mul.wide.u32 	%rd9, %r30, 8;
	add.s64 	%rd10, %rd1, %rd9;
	ld.global.f64 	%fd6, [%rd10];
	sub.f64 	%fd7, %fd6, %fd5;
	st.global.f64 	[%rd10], %fd7;
	add.s32 	%r32, %r32, %r6;
	setp.lt.u32 	%p3, %r32, %r12;
	@%p3 bra 	$L__BB0_4;
$L__BB0_5:
	add.s32 	%r31, %r31, %r5;
	setp.lt.u32 	%p4, %r31, %r13;
	@%p4 bra 	$L__BB0_2;
$L__BB0_6:
	ret;

}
	// .globl	_Z2upPdjjjjj
.visible .entry _Z2upPdjjjjj(
	.param .u64 .ptr .align 1 _Z2upPdjjjjj_param_0,
	.param .u32 _Z2upPdjjjjj_param_1,
	.param .u32 _Z2upPdjjjjj_param_2,
	.param .u32 _Z2upPdjjjjj_param_3,
	.param .u32 _Z2upPdjjjjj_param_4,
	.param .u32 _Z2upPdjjjjj_param_5
)
{
	.reg .pred 	%p<5>;
	.reg .b32 	%r<32>;
	.reg .b64 	%rd<11>;
	.reg .b64 	%fd<8>;

	ld.param.u64 	%rd4, [_Z2upPdjjjjj_param_0];
	ld.param.u32 	%r14, [_Z2upPdjjjjj_param_1];
	ld.param.u32 	%r17, [_Z2upPdjjjjj_param_2];
	ld.param.u32 	%r18, [_Z2upPdjjjjj_param_3];
	ld.param.u32 	%r15, [_Z2upPdjjjjj_param_4];
	ld.param.u32 	%r16, [_Z2upPdjjjjj_param_5];
	cvta.to.global.u64 	%rd1, %rd4;
	mov.u32 	%r1, %ntid.x;
	mov.u32 	%r2, %ntid.y;
	mov.u32 	%r19, %ctaid.x;
	mov.u32 	%r20, %tid.x;
	mad.lo.s32 	%r3, %r1, %r19, %r20;
	mov.u32 	%r21, %ctaid.y;
	mov.u32 	%r22, %tid.y;
	mad.lo.s32 	%r23, %r2, %r21, %r22;
	add.s32 	%r30, %r23, %r17;
	add.s32 	%r5, %r18, %r17;
	setp.ge.u32 	%p1, %r30, %r5;
	@%p1 bra 	$L__BB1_6;
	mul.lo.s32 	%r6, %r16, %r14;
	add.s32 	%r24, %r6, %r15;
	mul.wide.u32 	%rd5, %r24, 8;
	add.s64 	%rd2, %rd1, %rd5;
	mov.u32 	%r25, %nctaid.y;
	mul.lo.s32 	%r7, %r2, %r25;
	mov.u32 	%r26, %nctaid.x;
	mul.lo.s32 	%r8, %r1, %r26;
$L__BB1_2:
	setp.ge.u32 	%p2, %r3, %r15;
	@%p2 bra 	$L__BB1_5;
	mul.lo.s32 	%r10, %r30, %r14;
	add.s32 	%r27, %r10, %r15;
	mul.wide.u32 	%rd6, %r27, 8;
	add.s64 	%rd3, %rd1, %rd6;
	mov.u32 	%r31, %r3;
$L__BB1_4:
	add.s32 	%r28, %r31, %r6;
	mul.wide.u32 	%rd7, %r28, 8;
	add.s64 	%rd8, %rd1, %rd7;
	ld.global.f64 	%fd1, [%rd8];
	ld.global.f64 	%fd2, [%rd2];
	div.rn.f64 	%fd3, %fd1, %fd2;
	ld.global.f64 	%fd4, [%rd3];
	mul.f64 	%fd5, %fd3, %fd4;
	add.s32 	%r29, %r31, %r10;
	mul.wide.u32 	%rd9, %r29, 8;
	add.s64 	%rd10, %rd1, %rd9;
	ld.global.f64 	%fd6, [%rd10];
	sub.f64 	%fd7, %fd6, %fd5;
	st.global.f64 	[%rd10], %fd7;
	add.s32 	%r31, %r31, %r8;
	setp.lt.u32 	%p3, %r31, %r15;
	@%p3 bra 	$L__BB1_4;
$L__BB1_5:
	add.s32 	%r30, %r30, %r7;
	setp.lt.u32 	%p4, %r30, %r5;
	@%p4 bra 	$L__BB1_2;
$L__BB1_6:
	ret;

}
	// .globl	_Z4swapPdjjjjj
.visible .entry _Z4swapPdjjjjj(
	.param .u64 .ptr .align 1 _Z4swapPdjjjjj_param_0,
	.param .u32 _Z4swapPdjjjjj_param_1,
	.param .u32 _Z4swapPdjjjjj_param_2,
	.param .u32 _Z4swapPdjjjjj_param_3,
	.param .u32 _Z4swapPdjjjjj_param_4,
	.param .u32 _Z4swapPdjjjjj_param_5
)
{
	.reg .pred 	%p<3>;
	.reg .b32 	%r<19>;
	.reg .b64 	%rd<7>;
	.reg .b64 	%fd<3>;

	ld.param.u64 	%rd2, [_Z4swapPdjjjjj_param_0];
	ld.param.u32 	%r6, [_Z4swapPdjjjjj_param_1];
	ld.param.u32 	%r7, [_Z4swapPdjjjjj_param_2];
	ld.param.u32 	%r10, [_Z4swapPdjjjjj_param_3];
	ld.param.u32 	%r8, [_Z4swapPdjjjjj_param_4];
	ld.param.u32 	%r9, [_Z4swapPdjjjjj_param_5];
	mov.u32 	%r1, %ntid.x;
	mov.u32 	%r11, %ctaid.x;
	mov.u32 	%r12, %tid.x;
	mad.lo.s32 	%r13, %r1, %r11, %r12;
	add.s32 	%r18, %r13, %r10;
	setp.ge.u32 	%p1, %r18, %r7;
	@%p1 bra 	$L__BB2_3;
	cvta.to.global.u64 	%rd1, %rd2;
	mov.u32 	%r14, %nctaid.x;
	mul.lo.s32 	%r3, %r1, %r14;
$L__BB2_2:
	mul.lo.s32 	%r15, %r18, %r6;
	add.s32 	%r16, %r15, %r8;
	mul.wide.u32 	%rd3, %r16, 8;
	add.s64 	%rd4, %rd1, %rd3;
	ld.global.f64 	%fd1, [%rd4];
	add.s32 	%r17, %r15, %r9;
	mul.wide.u32 	%rd5, %r17, 8;
	add.s64 	%rd6, %rd1, %rd5;
	ld.global.f64 	%fd2, [%rd6];
	st.global.f64 	[%rd4], %fd2;
	st.global.f64 	[%rd6], %fd1;
	add.s32 	%r18, %r18, %r3;
	setp.lt.u32 	%p2, %r18, %r7;
	@%p2 bra 	$L__BB2_2;
$L__BB2_3:
	ret;

}
	// .globl	_ZN6thrust24THRUST_300001_SM_1000_NS8cuda_cub4core6detail13_kernel_agentINS1_8__reduce11ReduceAgentINS0_12zip_iteratorIN4cuda3std3__45tupleIJNS0_10device_ptrIdEENS0_17counting_iteratorIlNS0_11use_defaultESF_SF_EEEEEEEPNSB_IJdlEEESJ_iNS1_9__extrema9arg_max_fIdl10comparatorEEEEJSI_SK_iSO_EEEvDpT0_
.visible .entry _ZN6thrust24THRUST_300001_SM_1000_NS8cuda_cub4core6detail13_kernel_agentINS1_8__reduce11ReduceAgentINS0_12zip_iteratorIN4cuda3std3__45tupleIJNS0_10device_ptrIdEENS0_17counting_iteratorIlNS0_11use_defaultESF_SF_EEEEEEEPNSB_IJdlEEESJ_iNS1_9__extrema9arg_max_fIdl10comparatorEEEEJSI_SK_iSO_EEEvDpT0_(
	.param .align 8 .b8 _ZN6thrust24THRUST_300001_SM_1000_NS8cuda_cub4core6detail13_kernel_agentINS1_8__reduce11ReduceAgentINS0_12zip_iteratorIN4cuda3std3__45tupleIJNS0_10device_ptrIdEENS0_17counting_iteratorIlNS0_11use_defaultESF_SF_EEEEEEEPNSB_IJdlEEESJ_iNS1_9__extrema9arg_max_fIdl10comparatorEEEEJSI_SK_iSO_EEEvDpT0__param_0[16],
	.param .u64 .ptr .align 1 _ZN6thrust24THRUST_300001_SM_1000_NS8cuda_cub4core6detail13_kernel_agentINS1_8__reduce11ReduceAgentINS0_12zip_iteratorIN4cuda3std3__45tupleIJNS0_10device_ptrIdEENS0_17counting_iteratorIlNS0_11use_defaultESF_SF_EEEEEEEPNSB_IJdlEEESJ_iNS1_9__extrema9arg_max_fIdl10comparatorEEEEJSI_SK_iSO_EEEvDpT0__param_1,
	.param .u32 _ZN6thrust24THRUST_300001_SM_1000_NS8cuda_cub4core6detail13_kernel_agentINS1_8__reduce11ReduceAgentINS0_12zip_iteratorIN4cuda3std3__45tupleIJNS0_10device_ptrIdEENS0_17counting_iteratorIlNS0_11use_defaultESF_SF_EEEEEEEPNSB_IJdlEEESJ_iNS1_9__extrema9arg_max_fIdl10comparatorEEEEJSI_SK_iSO_EEEvDpT0__param_2,
	.param .align 1 .b8 _ZN6thrust24THRUST_300001_SM_1000_NS8cuda_cub4core6detail13_kernel_agentINS1_8__reduce11ReduceAgentINS0_12zip_iteratorIN4cuda3std3__45tupleIJNS0_10device_ptrIdEENS0_17counting_iteratorIlNS0_11use_defaultESF_SF_EEEEEEEPNSB_IJdlEEESJ_iNS1_9__extrema9arg_max_fIdl10comparatorEEEEJSI_SK_iSO_EEEvDpT0__param_3[1]
)
.maxntid 256
{
	.reg .pred 	%p<213>;
	.reg .b32 	%r<400>;
	.reg .b64 	%rd<368>;
	.reg .b64 	%fd<352>;

	ld.param.u64 	%rd198, [_ZN6thrust24THRUST_300001_SM_1000_NS8cuda_cub4core6detail13_kernel_agentINS1_8__reduce11ReduceAgentINS0_12zip_iteratorIN4cuda3std3__45tupleIJNS0_10device_ptrIdEENS0_17counting_iteratorIlNS0_11use_defaultESF_SF_EEEEEEEPNSB_IJdlEEESJ_iNS1_9__extrema9arg_max_fIdl10comparatorEEEEJSI_SK_iSO_EEEvDpT0__param_0+8];
	ld.param.u64 	%rd197, [_ZN6thrust24THRUST_300001_SM_1000_NS8cuda_cub4core6detail13_kernel_agentINS1_8__reduce11ReduceAgentINS0_12zip_iteratorIN4cuda3std3__45tupleIJNS0_10device_ptrIdEENS0_17counting_iteratorIlNS0_11use_defaultESF_SF_EEEEEEEPNSB_IJdlEEESJ_iNS1_9__extrema9arg_max_fIdl10comparatorEEEEJSI_SK_iSO_EEEvDpT0__param_0];
	ld.param.u32 	%r36, [_ZN6thrust24THRUST_300001_SM_1000_NS8cuda_cub4core6detail13_kernel_agentINS1_8__reduce11ReduceAgentINS0_12zip_iteratorIN4cuda3std3__45tupleIJNS0_10device_ptrIdEENS0_17counting_iteratorIlNS0_11use_defaultESF_SF_EEEEEEEPNSB_IJdlEEESJ_iNS1_9__extrema9arg_max_fIdl10comparatorEEEEJSI_SK_iSO_EEEvDpT0__param_2];
	setp.eq.s32 	%p1, %r36, 0;
	@%p1 bra 	$L__BB3_206;
	cvta.to.global.u64 	%rd1, %rd197;
	setp.gt.s32 	%p2, %r36, 1279;
	@%p2 bra 	$L__BB3_122;
	mov.u32 	%r1, %tid.x;
	setp.ge.s32 	%p96, %r1, %r36;
	mov.f64 	%fd298, 0d0000000000000000;
	mov.b64 	%rd309, 0;
	mov.u32 	%r391, %r1;
	@%p96 bra 	$L__BB3_4;
	cvt.u64.u32 	%rd265, %r1;
	mul.wide.u32 	%rd266, %r1, 8;
	add.s64 	%rd267, %rd1, %rd266;
	add.s64 	%rd309, %rd198, %rd265;
	ld.global.f64 	%fd298, [%rd267];
	add.s32 	%r391, %r1, 256;
$L__BB3_4:
	setp.ge.s32 	%p97, %r391, %r36;
	@%p97 bra 	$L__BB3_26;
	not.b32 	%r160, %r391;
	add.s32 	%r4, %r36, %r160;
	and.b32  	%r161, %r4, 768;
	setp.eq.s32 	%p98, %r161, 768;
	@%p98 bra 	$L__BB3_11;
	cvt.u64.u32 	%rd269, %r391;
	add.s64 	%rd300, %rd198, %rd269;
	mul.wide.u32 	%rd270, %r391, 8;
	add.s64 	%rd299, %rd1, %rd270;
	shr.u32 	%r162, %r4, 8;
	add.s32 	%r163, %r162, 1;
	and.b32  	%r164, %r163, 3;
	neg.s32 	%r389, %r164;
$L__BB3_7:
	.pragma "nounroll";
	mov.u64 	%rd9, %rd309;
	mov.f64 	%fd3, %fd298;
	ld.global.f64 	%fd4, [%rd299];
	abs.f64 	%fd5, %fd3;
	abs.f64 	%fd6, %fd4;
	setp.lt.f64 	%p99, %fd5, %fd6;
	mov.u64 	%rd309, %rd300;
	mov.f64 	%fd298, %fd4;
	@%p99 bra 	$L__BB3_10;
	setp.lt.f64 	%p100, %fd6, %fd5;
	mov.u64 	%rd309, %rd9;
	mov.f64 	%fd298, %fd3;
	@%p100 bra 	$L__BB3_10;
	setp.lt.s64 	%p101, %rd9, %rd300;
	min.s64 	%rd309, %rd9, %rd300;
	selp.f64 	%fd298, %fd3, %fd4, %p101;
$L__BB3_10:
	add.s32 	%r391, %r391, 256;
	add.s64 	%rd300, %rd300, 256;
	add.s64 	%rd299, %rd299, 2048;
	add.s32 	%r389, %r389, 1;
	setp.ne.s32 	%p102, %r389, 0;
	@%p102 bra 	$L__BB3_7;
$L__BB3_11:
	setp.lt.u32 	%p103, %r4, 768;
	@%p103 bra 	$L__BB3_26;
	add.s32 	%r392, %r391, 512;
$L__BB3_13:
	mov.u32 	%r12, %r392;
	add.s32 	%r165, %r12, -512;
	cvt.s64.s32 	%rd271, %r165;
	mul.wide.s32 	%rd272, %r165, 8;
	add.s64 	%rd17, %rd1, %rd272;
	add.s64 	%rd18, %rd198, %rd271;
	ld.global.f64 	%fd12, [%rd17];
	abs.f64 	%fd13, %fd298;
	abs.f64 	%fd14, %fd12;
	setp.lt.f64 	%p104, %fd13, %fd14;
	mov.u64 	%rd306, %rd18;
	mov.f64 	%fd295, %fd12;
	@%p104 bra 	$L__BB3_16;
	setp.lt.f64 	%p105, %fd14, %fd13;
	mov.u64 	%rd306, %rd309;
	mov.f64 	%fd295, %fd298;
	@%p105 bra 	$L__BB3_16;
	setp.lt.s64 	%p106, %rd309, %rd18;
	min.s64 	%rd306, %rd309, %rd18;
	selp.f64 	%fd295, %fd298, %fd12, %p106;
$L__BB3_16:
	add.s32 	%r166, %r12, -256;
	cvt.s64.s32 	%rd273, %r166;
	add.s64 	%rd21, %rd198, %rd273;
	ld.global.f64 	%fd17, [%rd17+2048];
	abs.f64 	%fd18, %fd295;
	abs.f64 	%fd19, %fd17;
	setp.lt.f64 	%p107, %fd18, %fd19;
	mov.u64 	%rd307, %rd21;
	mov.f64 	%fd296, %fd17;
	@%p107 bra 	$L__BB3_19;
	setp.lt.f64 	%p108, %fd19, %fd18;
	mov.u64 	%rd307, %rd306;
	mov.f64 	%fd296, %fd295;
	@%p108 bra 	$L__BB3_19;
	setp.lt.s64 	%p109, %rd306, %rd21;
	min.s64 	%rd307, %rd306, %rd21;
	selp.f64 	%fd296, %fd295, %fd17, %p109;
$L__BB3_19:
	cvt.s64.s32 	%rd274, %r12;
	add.s64 	%rd24, %rd198, %rd274;
	ld.global.f64 	%fd22, [%rd17+4096];
	abs.f64 	%fd23, %fd296;
	abs.f64 	%fd24, %fd22;
	setp.lt.f64 	%p110, %fd23, %fd24;
	mov.u64 	%rd308, %rd24;
	mov.f64 	%fd297, %fd22;
	@%p110 bra 	$L__BB3_22;
	setp.lt.f64 	%p111, %fd24, %fd23;
	mov.u64 	%rd308, %rd307;
	mov.f64 	%fd297, %fd296;
	@%p111 bra 	$L__BB3_22;
	setp.lt.s64 	%p112, %rd307, %rd24;
	min.s64 	%rd308, %rd307, %rd24;
	selp.f64 	%fd297, %fd296, %fd22, %p112;
$L__BB3_22:
	add.s32 	%r167, %r12, 256;
	cvt.s64.s32 	%rd275, %r167;
	add.s64 	%rd27, %rd198, %rd275;
	ld.global.f64 	%fd27, [%rd17+6144];
	abs.f64 	%fd28, %fd297;
	abs.f64 	%fd29, %fd27;
	setp.lt.f64 	%p113, %fd28, %fd29;
	mov.u64 	%rd309, %rd27;
	mov.f64 	%fd298, %fd27;
	@%p113 bra 	$L__BB3_25;
	setp.lt.f64 	%p114, %fd29, %fd28;
	mov.u64 	%rd309, %rd308;
	mov.f64 	%fd298, %fd297;
	@%p114 bra 	$L__BB3_25;
	setp.lt.s64 	%p115, %rd308, %rd27;
	min.s64 	%rd309, %rd308, %rd27;
	selp.f64 	%fd298, %fd297, %fd27, %p115;
$L__BB3_25:
	add.s32 	%r392, %r12, 1024;
	add.s32 	%r168, %r12, 512;
	setp.lt.s32 	%p116, %r168, %r36;
	@%p116 bra 	$L__BB3_13;
$L__BB3_26:
	setp.lt.s32 	%p117, %r36, 256;
	@%p117 bra 	$L__BB3_71;
	// begin inline asm
	mov.u32 %r282, %laneid;
	// end inline asm
	mov.b64 	%rd286, %fd298;
	mov.b64 	{%r284, %r289}, %rd286;
	mov.b32 	%r300, 1;
	mov.b32 	%r301, 31;
	mov.b32 	%r302, -1;
	// begin inline asm
	shfl.sync.down.b32 %r283, %r284, %r300, %r301, %r302;
	// end inline asm
	// begin inline asm
	shfl.sync.down.b32 %r288, %r289, %r300, %r301, %r302;
	// end inline asm
	mov.b64 	%rd287, {%r283, %r288};
	mov.b64 	%fd33, %rd287;
	mov.b64 	{%r294, %r299}, %rd309;
	// begin inline asm
	shfl.sync.down.b32 %r293, %r294, %r300, %r301, %r302;
	// end inline asm
	// begin inline asm
	shfl.sync.down.b32 %r298, %r299, %r300, %r301, %r302;
	// end inline asm
	mov.b64 	%rd31, {%r293, %r298};
	setp.gt.s32 	%p169, %r282, 30;
	mov.u64 	%rd311, %rd309;
	mov.f64 	%fd300, %fd298;
	@%p169 bra 	$L__BB3_31;
	abs.f64 	%fd34, %fd298;
	abs.f64 	%fd35, %fd33;
	setp.lt.f64 	%p170, %fd34, %fd35;
	mov.u64 	%rd311, %rd31;
	mov.f64 	%fd300, %fd33;
	@%p170 bra 	$L__BB3_31;
	setp.lt.f64 	%p171, %fd35, %fd34;
	mov.u64 	%rd311, %rd309;
	mov.f64 	%fd300, %fd298;
	@%p171 bra 	$L__BB3_31;
	setp.lt.s64 	%p172, %rd309, %rd31;
	min.s64 	%rd311, %rd309, %rd31;
	selp.f64 	%fd300, %fd298, %fd33, %p172;
$L__BB3_31:
	mov.b64 	%rd288, %fd300;
	mov.b64 	{%r304, %r309}, %rd288;
	mov.b32 	%r320, 2;
	mov.b32 	%r321, 31;
	mov.b32 	%r322, -1;
	// begin inline asm
	shfl.sync.down.b32 %r303, %r304, %r320, %r321, %r322;
	// end inline asm
	// begin inline asm
	shfl.sync.down.b32 %r308, %r309, %r320, %r321, %r322;
	// end inline asm
	mov.b64 	%rd289, {%r303, %r308};
	mov.b64 	%fd38, %rd289;
	mov.b64 	{%r314, %r319}, %rd311;
	// begin inline asm
	shfl.sync.down.b32 %r313, %r314, %r320, %r321, %r322;
	// end inline asm
	// begin inline asm
	shfl.sync.down.b32 %r318, %r319, %r320, %r321, %r322;
	// end inline asm
	mov.b64 	%rd34, {%r313, %r318};
	setp.gt.s32 	%p173, %r282, 29;
	mov.u64 	%rd312, %rd311;
	mov.f64 	%fd301, %fd300;
	@%p173 bra 	$L__BB3_35;
	abs.f64 	%fd39, %fd300;
	abs.f64 	%fd40, %fd38;
	setp.lt.f64 	%p174, %fd39, %fd40;
	mov.u64 	%rd312, %rd34;
	mov.f64 	%fd301, %fd38;
	@%p174 bra 	$L__BB3_35;
	setp.lt.f64 	%p175, %fd40, %fd39;
	mov.u64 	%rd312, %rd311;
	mov.f64 	%fd301, %fd300;
	@%p175 bra 	$L__BB3_35;
	setp.lt.s64 	%p176, %rd311, %rd34;
	min.s64 	%rd312, %rd311, %rd34;
	selp.f64 	%fd301, %fd300, %fd38, %p176;
$L__BB3_35:
	mov.b64 	%rd290, %fd301;
	mov.b64 	{%r324, %r329}, %rd290;
	mov.b32 	%r340, 4;
	mov.b32 	%r341, 31;
	mov.b32 	%r342, -1;
	// begin inline asm
	shfl.sync.down.b32 %r323, %r324, %r340, %r341, %r342;
	// end inline asm
	// begin inline asm
	shfl.sync.down.b32 %r328, %r329, %r340, %r341, %r342;
	// end inline asm
	mov.b64 	%rd291, {%r323, %r328};
	mov.b64 	%fd43, %rd291;
	mov.b64 	{%r334, %r339}, %rd312;
	// begin inline asm
	shfl.sync.down.b32 %r333, %r334, %r340, %r341, %r342;
	// end inline asm
	// begin inline asm
	shfl.sync.down.b32 %r338, %r339, %r340, %r341, %r342;
	// end inline asm
	mov.b64 	%rd37, {%r333, %r338};
	setp.gt.s32 	%p177, %r282, 27;
	mov.u64 	%rd313, %rd312;
	mov.f64 	%fd302, %fd301;
	@%p177 bra 	$L__BB3_39;
	abs.f64 	%fd44, %fd301;
	abs.f64 	%fd45, %fd43;
	setp.lt.f64 	%p178, %fd44, %fd45;
	mov.u64 	%rd313, %rd37;
	mov.f64 	%fd302, %fd43;
	@%p178 bra 	$L__BB3_39;
	setp.lt.f64 	%p179, %fd45, %fd44;
	mov.u64 	%rd313, %rd312;
	mov.f64 	%fd302, %fd301;
	@%p179 bra 	$L__BB3_39;
	setp.lt.s64 	%p180, %rd312, %rd37;
	min.s64 	%rd313, %rd312, %rd37;
	selp.f64 	%fd302, %fd301, %fd43, %p180;
$L__BB3_39:
	mov.b64 	%rd292, %fd302;
	mov.b64 	{%r344, %r349}, %rd292;
	mov.b32 	%r360, 8;
	mov.b32 	%r361, 31;
	mov.b32 	%r362, -1;
	// begin inline asm
	shfl.sync.down.b32 %r343, %r344, %r360, %r361, %r362;
	// end inline asm
	// begin inline asm
	shfl.sync.down.b32 %r348, %r349, %r360, %r361, %r362;
	// end inline asm
	mov.b64 	%rd293, {%r343, %r348};
	mov.b64 	%fd48, %rd293;
	mov.b64 	{%r354, %r359}, %rd313;
	// begin inline asm
	shfl.sync.down.b32 %r353, %r354, %r360, %r361, %r362;
	// end inline asm
	// begin inline asm
	shfl.sync.down.b32 %r358, %r359, %r360, %r361, %r362;
	// end inline asm
	mov.b64 	%rd40, {%r353, %r358};
	setp.gt.s32 	%p181, %r282, 23;
	mov.u64 	%rd314, %rd313;
	mov.f64 	%fd303, %fd302;
	@%p181 bra 	$L__BB3_43;
	abs.f64 	%fd49, %fd302;
	abs.f64 	%fd50, %fd48;
	setp.lt.f64 	%p182, %fd49, %fd50;
	mov.u64 	%rd314, %rd40;
	mov.f64 	%fd303, %fd48;
	@%p182 bra 	$L__BB3_43;
	setp.lt.f64 	%p183, %fd50, %fd49;
	mov.u64 	%rd314, %rd313;
	mov.f64 	%fd303, %fd302;
	@%p183 bra 	$L__BB3_43;
	setp.lt.s64 	%p184, %rd313, %rd40;
	min.s64 	%rd314, %rd313, %rd40;
	selp.f64 	%fd303, %fd302, %fd48, %p184;
$L__BB3_43:
	mov.b64 	%rd294, %fd303;
	mov.b64 	{%r364, %r369}, %rd294;
	mov.b32 	%r380, 16;
	mov.b32 	%r381, 31;
	mov.b32 	%r382, -1;
	// begin inline asm
	shfl.sync.down.b32 %r363, %r364, %r380, %r381, %r382;
	// end inline asm
	// begin inline asm
	shfl.sync.down.b32 %r368, %r369, %r380, %r381, %r382;
	// end inline asm
	mov.b64 	%rd295, {%r363, %r368};
	mov.b64 	%fd53, %rd295;
	mov.b64 	{%r374, %r379}, %rd314;
	// begin inline asm
	shfl.sync.down.b32 %r373, %r374, %r380, %r381, %r382;
	// end inline asm
	// begin inline asm
	shfl.sync.down.b32 %r378, %r379, %r380, %r381, %r382;
	// end inline asm
	mov.b64 	%rd43, {%r373, %r378};
	setp.gt.s32 	%p185, %r282, 15;
	mov.u64 	%rd367, %rd314;
	mov.f64 	%fd351, %fd303;
	@%p185 bra 	$L__BB3_47;
	abs.f64 	%fd54, %fd303;
	abs.f64 	%fd55, %fd53;
	setp.lt.f64 	%p186, %fd54, %fd55;
	mov.u64 	%rd367, %rd43;
	mov.f64 	%fd351, %fd53;
	@%p186 bra 	$L__BB3_47;
	setp.lt.f64 	%p187, %fd55, %fd54;
	mov.u64 	%rd367, %rd314;
	mov.f64 	%fd351, %fd303;
	@%p187 bra 	$L__BB3_47;
	setp.lt.s64 	%p188, %rd314, %rd43;
	min.s64 	%rd367, %rd314, %rd43;
	selp.f64 	%fd351, %fd303, %fd53, %p188;
$L__BB3_47:
	setp.ne.s32 	%p189, %r282, 0;
	@%p189 bra 	$L__BB3_49;
	shr.u32 	%r383, %r1, 1;
	and.b32  	%r384, %r383, 496;
	mov.u32 	%r385, _ZN6thrust24THRUST_300001_SM_1000_NS8cuda_cub4core6detail5shmemE;
	add.s32 	%r386, %r385, %r384;
	st.shared.f64 	[%r386+8], %fd351;
	st.shared.u64 	[%r386+16], %rd367;
$L__BB3_49:
	bar.sync 	0;
	setp.ne.s32 	%p190, %r1, 0;
	@%p190 bra 	$L__BB3_204;
	ld.shared.f64 	%fd58, [_ZN6thrust24THRUST_300001_SM_1000_NS8cuda_cub4core6detail5shmemE+24];
	ld.shared.u64 	%rd46, [_ZN6thrust24THRUST_300001_SM_1000_NS8cuda_cub4core6detail5shmemE+32];
	abs.f64 	%fd59, %fd351;
	abs.f64 	%fd60, %fd58;
	setp.lt.f64 	%p191, %fd59, %fd60;
	mov.u64 	%rd316, %rd46;
	mov.f64 	%fd305, %fd58;
	@%p191 bra 	$L__BB3_53;
	setp.lt.f64 	%p192, %fd60, %fd59;
	mov.u64 	%rd316, %rd367;
	mov.f64 	%fd305, %fd351;
	@%p192 bra 	$L__BB3_53;
	setp.lt.s64 	%p193, %rd367, %rd46;
	min.s64 	%rd316, %rd367, %rd46;
	selp.f64 	%fd305, %fd351, %fd58, %p193;
$L__BB3_53:
	ld.shared.f64 	%fd63, [_ZN6thrust24THRUST_300001_SM_1000_NS8cuda_cub4core6detail5shmemE+40];
	ld.shared.u64 	%rd49, [_ZN6thrust24THRUST_300001_SM_1000_NS8cuda_cub4core6detail5shmemE+48];
	abs.f64 	%fd64, %fd305;
	abs.f64 	%fd65, %fd63;
	setp.lt.f64 	%p194, %fd64, %fd65;
	mov.u64 	%rd317, %rd49;
	mov.f64 	%fd306, %fd63;
	@%p194 bra 	$L__BB3_56;
	setp.lt.f64 	%p195, %fd65, %fd64;
	mov.u64 	%rd317, %rd316;
	mov.f64 	%fd306, %fd305;
	@%p195 bra 	$L__BB3_56;
	setp.lt.s64 	%p196, %rd316, %rd49;
	min.s64 	%rd317, %rd316, %rd49;
	selp.f64 	%fd306, %fd305, %fd63, %p196;
$L__BB3_56:
	ld.shared.f64 	%fd68, [_ZN6thrust24THRUST_300001_SM_1000_NS8cuda_cub4core6detail5shmemE+56];
	ld.shared.u64 	%rd52, [_ZN6thrust24THRUST_300001_SM_1000_NS8cuda_cub4core6detail5shmemE+64];
	abs.f64 	%fd69, %fd306;
	abs.f64 	%fd70, %fd68;
	setp.lt.f64 	%p197, %fd69, %fd70;
	mov.u64 	%rd318, %rd52;
	mov.f64 	%fd307, %fd68;
	@%p197 bra 	$L__BB3_59;
	setp.lt.f64 	%p198, %fd70, %fd69;
	mov.u64 	%rd318, %rd317;
	mov.f64 	%fd307, %fd306;
	@%p198 bra 	$L__BB3_59;
	setp.lt.s64 	%p199, %rd317, %rd52;
	min.s64 	%rd318, %rd317, %rd52;
	selp.f64 	%fd307, %fd306, %fd68, %p199;
$L__BB3_59:
	ld.shared.f64 	%fd73, [_ZN6thrust24THRUST_300001_SM_1000_NS8cuda_cub4core6detail5shmemE+72];
	ld.shared.u64 	%rd55, [_ZN6thrust24THRUST_300001_SM_1000_NS8cuda_cub4core6detail5shmemE+80];
	abs.f64 	%fd74, %fd307;
	abs.f64 	%fd75, %fd73;
	setp.lt.f64 	%p200, %fd74, %fd75;
	mov.u64 	%rd319, %rd55;
	mov.f64 	%fd308, %fd73;
	@%p200 bra 	$L__BB3_62;
	setp.lt.f64 	%p201, %fd75, %fd74;
	mov.u64 	%rd319, %rd318;
	mov.f64 	%fd308, %fd307;
	@%p201 bra 	$L__BB3_62;
	setp.lt.s64 	%p202, %rd318, %rd55;
	min.s64 	%rd319, %rd318, %rd55;
	selp.f64 	%fd308, %fd307, %fd73, %p202;
$L__BB3_62:
	ld.shared.f64 	%fd78, [_ZN6thrust24THRUST_300001_SM_1000_NS8cuda_cub4core6detail5shmemE+88];
	ld.shared.u64 	%rd58, [_ZN6thrust24THRUST_300001_SM_1000_NS8cuda_cub4core6detail5shmemE+96];
	abs.f64 	%fd79, %fd308;
	abs.f64 	%fd80, %fd78;
	setp.lt.f64 	%p203, %fd79, %fd80;
	mov.u64 	%rd320, %rd58;
	mov.f64 	%fd309, %fd78;
	@%p203 bra 	$L__BB3_65;
	setp.lt.f64 	%p204, %fd80, %fd79;
	mov.u64 	%rd320, %rd319;
	mov.f64 	%fd309, %fd308;
	@%p204 bra 	$L__BB3_65;
	setp.lt.s64 	%p205, %rd319, %rd58;
	min.s64 	%rd320, %rd319, %rd58;
	selp.f64 	%fd309, %fd308, %fd78, %p205;
$L__BB3_65:
	ld.shared.f64 	%fd83, [_ZN6thrust24THRUST_300001_SM_1000_NS8cuda_cub4core6detail5shmemE+104];
	ld.shared.u64 	%rd61, [_ZN6thrust24THRUST_300001_SM_1000_NS8cuda_cub4core6detail5shmemE+112];
	abs.f64 	%fd84, %fd309;
	abs.f64 	%fd85, %fd83;
	setp.lt.f64 	%p206, %fd84, %fd85;
	mov.u64 	%rd321, %rd61;
	mov.f64 	%fd310, %fd83;
	@%p206 bra 	$L__BB3_68;
	setp.lt.f64 	%p207, %fd85, %fd84;
	mov.u64 	%rd321, %rd320;
	mov.f64 	%fd310, %fd309;
	@%p207 bra 	$L__BB3_68;
	setp.lt.s64 	%p208, %rd320, %rd61;
	min.s64 	%rd321, %rd320, %rd61;
	selp.f64 	%fd310, %fd309, %fd83, %p208;
$L__BB3_68:
	ld.shared.f64 	%fd88, [_ZN6thrust24THRUST_300001_SM_1000_NS8cuda_cub4core6detail5shmemE+120];
	ld.shared.u64 	%rd64, [_ZN6thrust24THRUST_300001_SM_1000_NS8cuda_cub4core6detail5shmemE+128];
	abs.f64 	%fd89, %fd310;
	abs.f64 	%fd90, %fd88;
	setp.lt.f64 	%p209, %fd89, %fd90;
	mov.u64 	%rd367, %rd64;
	mov.f64 	%fd351, %fd88;
	@%p209 bra 	$L__BB3_204;
	setp.lt.f64 	%p210, %fd90, %fd89;
	mov.u64 	%rd367, %rd321;
	mov.f64 	%fd351, %fd310;
	@%p210 bra 	$L__BB3_204;
	setp.lt.s64 	%p211, %rd321, %rd64;
	min.s64 	%rd367, %rd321, %rd64;
	selp.f64 	%fd351, %fd310, %fd88, %p211;
	bra.uni 	$L__BB3_204;
$L__BB3_71:
	// begin inline asm
	mov.u32 %r169, %laneid;
	// end inline asm
	and.b32  	%r190, %r1, 992;
	add.s32 	%r191, %r190, 32;
	setp.gt.s32 	%p118, %r191, %r36;
	not.b32 	%r192, %r190;
	add.s32 	%r193, %r36, %r192;
	selp.b32 	%r188, %r193, 31, %p118;
	mov.b64 	%rd276, %fd298;
	mov.b64 	{%r171, %r176}, %rd276;
	mov.b32 	%r187, 1;
	mov.b32 	%r189, -1;
	// begin inline asm
	shfl.sync.down.b32 %r170, %r171, %r187, %r188, %r189;
	// end inline asm
	// begin inline asm
	shfl.sync.down.b32 %r175, %r176, %r187, %r188, %r189;
	// end inline asm
	mov.b64 	%rd277, {%r170, %r175};
	mov.b64 	%fd92, %rd277;
	mov.b64 	{%r181, %r186}, %rd309;
	// begin inline asm
	shfl.sync.down.b32 %r180, %r181, %r187, %r188, %r189;
	// end inline asm
	// begin inline asm
	shfl.sync.down.b32 %r185, %r186, %r187, %r188, %r189;
	// end inline asm
	mov.b64 	%rd66, {%r180, %r185};
	setp.ge.s32 	%p119, %r169, %r188;
	mov.u64 	%rd322, %rd309;
	mov.f64 	%fd311, %fd298;
	@%p119 bra 	$L__BB3_75;
	abs.f64 	%fd93, %fd298;
	abs.f64 	%fd94, %fd92;
	setp.lt.f64 	%p120, %fd93, %fd94;
	mov.u64 	%rd322, %rd66;
	mov.f64 	%fd311, %fd92;
	@%p120 bra 	$L__BB3_75;
	setp.lt.f64 	%p121, %fd94, %fd93;
	mov.u64 	%rd322, %rd309;
	mov.f64 	%fd311, %fd298;
	@%p121 bra 	$L__BB3_75;
	setp.lt.s64 	%p122, %rd309, %rd66;
	min.s64 	%rd322, %rd309, %rd66;
	selp.f64 	%fd311, %fd298, %fd92, %p122;
$L__BB3_75:
	mov.b64 	%rd278, %fd311;
	mov.b64 	{%r195, %r200}, %rd278;
	mov.b32 	%r211, 2;
	mov.b32 	%r213, -1;
	// begin inline asm
	shfl.sync.down.b32 %r194, %r195, %r211, %r188, %r213;
	// end inline asm
	// begin inline asm
	shfl.sync.down.b32 %r199, %r200, %r211, %r188, %r213;
	// end inline asm
	mov.b64 	%rd279, {%r194, %r199};
	mov.b64 	%fd97, %rd279;
	mov.b64 	{%r205, %r210}, %rd322;
	// begin inline asm
	shfl.sync.down.b32 %r204, %r205, %r211, %r188, %r213;
	// end inline asm
	// begin inline asm
	shfl.sync.down.b32 %r209, %r210, %r211, %r188, %r213;
	// end inline asm
	mov.b64 	%rd69, {%r204, %r209};
	add.s32 	%r214, %r169, 2;
	setp.gt.s32 	%p123, %r214, %r188;
	mov.u64 	%rd323, %rd322;
	mov.f64 	%fd312, %fd311;
	@%p123 bra 	$L__BB3_79;
	abs.f64 	%fd98, %fd311;
	abs.f64 	%fd99, %fd97;
	setp.lt.f64 	%p124, %fd98, %fd99;
	mov.u64 	%rd323, %rd69;
	mov.f64 	%fd312, %fd97;
	@%p124 bra 	$L__BB3_79;
	setp.lt.f64 	%p125, %fd99, %fd98;
	mov.u64 	%rd323, %rd322;
	mov.f64 	%fd312, %fd311;
	@%p125 bra 	$L__BB3_79;
	setp.lt.s64 	%p126, %rd322, %rd69;
	min.s64 	%rd323, %rd322, %rd69;
	selp.f64 	%fd312, %fd311, %fd97, %p126;
$L__BB3_79:
	mov.b64 	%rd280, %fd312;
	mov.b64 	{%r216, %r221}, %rd280;
	mov.b32 	%r232, 4;
	mov.b32 	%r234, -1;
	// begin inline asm
	shfl.sync.down.b32 %r215, %r216, %r232, %r188, %r234;
	// end inline asm
	// begin inline asm
	shfl.sync.down.b32 %r220, %r221, %r232, %r188, %r234;
	// end inline asm
	mov.b64 	%rd281, {%r215, %r220};
	mov.b64 	%fd102, %rd281;
	mov.b64 	{%r226, %r231}, %rd323;
	// begin inline asm
	shfl.sync.down.b32 %r225, %r226, %r232, %r188, %r234;
	// end inline asm
	// begin inline asm
	shfl.sync.down.b32 %r230, %r231, %r232, %r188, %r234;
	// end inline asm
	mov.b64 	%rd72, {%r225, %r230};
	add.s32 	%r235, %r169, 4;
	setp.gt.s32 	%p127, %r235, %r188;
	mov.u64 	%rd324, %rd323;
	mov.f64 	%fd313, %fd312;
	@%p127 bra 	$L__BB3_83;
	abs.f64 	%fd103, %fd312;
	abs.f64 	%fd104, %fd102;
	setp.lt.f64 	%p128, %fd103, %fd104;
	mov.u64 	%rd324, %rd72;
	mov.f64 	%fd313, %fd102;
	@%p128 bra 	$L__BB3_83;
	setp.lt.f64 	%p129, %fd104, %fd103;
	mov.u64 	%rd324, %rd323;
	mov.f64 	%fd313, %fd312;
	@%p129 bra 	$L__BB3_83;
	setp.lt.s64 	%p130, %rd323, %rd72;
	min.s64 	%rd324, %rd323, %rd72;
	selp.f64 	%fd313, %fd312, %fd102, %p130;
$L__BB3_83:
	mov.b64 	%rd282, %fd313;
	mov.b64 	{%r237, %r242}, %rd282;
	mov.b32 	%r253, 8;
	mov.b32 	%r255, -1;
	// begin inline asm
	shfl.sync.down.b32 %r236, %r237, %r253, %r188, %r255;
	// end inline asm
	// begin inline asm
	shfl.sync.down.b32 %r241, %r242, %r253, %r188, %r255;
	// end inline asm
	mov.b64 	%rd283, {%r236, %r241};
	mov.b64 	%fd107, %rd283;
	mov.b64 	{%r247, %r252}, %rd324;
	// begin inline asm
	shfl.sync.down.b32 %r246, %r247, %r253, %r188, %r255;
	// end inline asm
	// begin inline asm
	shfl.sync.down.b32 %r251, %r252, %r253, %r188, %r255;
	// end inline asm
	mov.b64 	%rd75, {%r246, %r251};
	add.s32 	%r256, %r169, 8;
	setp.gt.s32 	%p131, %r256, %r188;
	mov.u64 	%rd325, %rd324;
	mov.f64 	%fd314, %fd313;
	@%p131 bra 	$L__BB3_87;
	abs.f64 	%fd108, %fd313;
	abs.f64 	%fd109, %fd107;
	setp.lt.f64 	%p132, %fd108, %fd109;
	mov.u64 	%rd325, %rd75;
	mov.f64 	%fd314, %fd107;
	@%p132 bra 	$L__BB3_87;
	setp.lt.f64 	%p133, %fd109, %fd108;
	mov.u64 	%rd325, %rd324;
	mov.f64 	%fd314, %fd313;
	@%p133 bra 	$L__BB3_87;
	setp.lt.s64 	%p134, %rd324, %rd75;
	min.s64 	%rd325, %rd324, %rd75;
	selp.f64 	%fd314, %fd313, %fd107, %p134;
$L__BB3_87:
	mov.b64 	%rd284, %fd314;
	mov.b64 	{%r258, %r263}, %rd284;
	mov.b32 	%r274, 16;
	mov.b32 	%r276, -1;
	// begin inline asm
	shfl.sync.down.b32 %r257, %r258, %r274, %r188, %r276;
	// end inline asm
	// begin inline asm
	shfl.sync.down.b32 %r262, %r263, %r274, %r188, %r276;
	// end inline asm
	mov.b64 	%rd285, {%r257, %r262};
	mov.b64 	%fd112, %rd285;
	mov.b64 	{%r268, %r273}, %rd325;
	// begin inline asm
	shfl.sync.down.b32 %r267, %r268, %r274, %r188, %r276;
	// end inline asm
	// begin inline asm
	shfl.sync.down.b32 %r272, %r273, %r274, %r188, %r276;
	// end inline asm
	mov.b64 	%rd78, {%r267, %r272};
	add.s32 	%r277, %r169, 16;
	setp.gt.s32 	%p135, %r277, %r188;
	mov.u64 	%rd367, %rd325;
	mov.f64 	%fd351, %fd314;
	@%p135 bra 	$L__BB3_91;
	abs.f64 	%fd113, %fd314;
	abs.f64 	%fd114, %fd112;
	setp.lt.f64 	%p136, %fd113, %fd114;
	mov.u64 	%rd367, %rd78;
	mov.f64 	%fd351, %fd112;
	@%p136 bra 	$L__BB3_91;
	setp.lt.f64 	%p137, %fd114, %fd113;
	mov.u64 	%rd367, %rd325;
	mov.f64 	%fd351, %fd314;
	@%p137 bra 	$L__BB3_91;
	setp.lt.s64 	%p138, %rd325, %rd78;
	min.s64 	%rd367, %rd325, %rd78;
	selp.f64 	%fd351, %fd314, %fd112, %p138;
$L__BB3_91:
	setp.ne.s32 	%p139, %r169, 0;
	@%p139 bra 	$L__BB3_93;
	shr.u32 	%r278, %r1, 1;
	and.b32  	%r279, %r278, 496;
	mov.u32 	%r280, _ZN6thrust24THRUST_300001_SM_1000_NS8cuda_cub4core6detail5shmemE;
	add.s32 	%r281, %r280, %r279;
	st.shared.f64 	[%r281+8], %fd351;
	st.shared.u64 	[%r281+16], %rd367;
$L__BB3_93:
	bar.sync 	0;
	setp.ne.s32 	%p140, %r1, 0;
	@%p140 bra 	$L__BB3_204;
	setp.lt.s32 	%p141, %r36, 33;
	mov.f64 	%fd316, %fd351;
	mov.u64 	%rd327, %rd367;
	@%p141 bra 	$L__BB3_98;
	ld.shared.f64 	%fd117, [_ZN6thrust24THRUST_300001_SM_1000_NS8cuda_cub4core6detail5shmemE+24];
	ld.shared.u64 	%rd81, [_ZN6thrust24THRUST_300001_SM_1000_NS8cuda_cub4core6detail5shmemE+32];
	abs.f64 	%fd118, %fd351;
	abs.f64 	%fd119, %fd117;
	setp.lt.f64 	%p142, %fd118, %fd119;
	mov.f64 	%fd316, %fd117;
	mov.u64 	%rd327, %rd81;
	@%p142 bra 	$L__BB3_98;
	setp.lt.f64 	%p143, %fd119, %fd118;
	mov.f64 	%fd316, %fd351;
	mov.u64 	%rd327, %rd367;
	@%p143 bra 	$L__BB3_98;
	setp.lt.s64 	%p144, %rd367, %rd81;
	min.s64 	%rd327, %rd367, %rd81;
	selp.f64 	%fd316, %fd351, %fd117, %p144;
$L__BB3_98:
	setp.lt.s32 	%p145, %r36, 65;
	mov.f64 	%fd317, %fd316;
	mov.u64 	%rd328, %rd327;
	@%p145 bra 	$L__BB3_102;
	ld.shared.f64 	%fd122, [_ZN6thrust24THRUST_300001_SM_1000_NS8cuda_cub4core6detail5shmemE+40];
	ld.shared.u64 	%rd84, [_ZN6thrust24THRUST_300001_SM_1000_NS8cuda_cub4core6detail5shmemE+48];
	abs.f64 	%fd123, %fd316;
	abs.f64 	%fd124, %fd122;
	setp.lt.f64 	%p146, %fd123, %fd124;
	mov.f64 	%fd317, %fd122;
	mov.u64 	%rd328, %rd84;
	@%p146 bra 	$L__BB3_102;
	setp.lt.f64 	%p147, %fd124, %fd123;
	mov.f64 	%fd317, %fd316;
	mov.u64 	%rd328, %rd327;
	@%p147 bra 	$L__BB3_102;
	setp.lt.s64 	%p148, %rd327, %rd84;
	min.s64 	%rd328, %rd327, %rd84;
	selp.f64 	%fd317, %fd316, %fd122, %p148;
$L__BB3_102:
	setp.lt.s32 	%p149, %r36, 97;
	mov.f64 	%fd318, %fd317;
	mov.u64 	%rd329, %rd328;
	@%p149 bra 	$L__BB3_106;
	ld.shared.f64 	%fd127, [_ZN6thrust24THRUST_300001_SM_1000_NS8cuda_cub4core6detail5shmemE+56];
	ld.shared.u64 	%rd87, [_ZN6thrust24THRUST_300001_SM_1000_NS8cuda_cub4core6detail5shmemE+64];
	abs.f64 	%fd128, %fd317;
	abs.f64 	%fd129, %fd127;
	setp.lt.f64 	%p150, %fd128, %fd129;
	mov.f64 	%fd318, %fd127;
	mov.u64 	%rd329, %rd87;
	@%p150 bra 	$L__BB3_106;
	setp.lt.f64 	%p151, %fd129, %fd128;
	mov.f64 	%fd318, %fd317;
	mov.u64 	%rd329, %rd328;
	@%p151 bra 	$L__BB3_106;
	setp.lt.s64 	%p152, %rd328, %rd87;
	min.s64 	%rd329, %rd328, %rd87;
	selp.f64 	%fd318, %fd317, %fd127, %p152;
$L__BB3_106:
	setp.lt.s32 	%p153, %r36, 129;
	mov.f64 	%fd319, %fd318;
	mov.u64 	%rd330, %rd329;
	@%p153 bra 	$L__BB3_110;
	ld.shared.f64 	%fd132, [_ZN6thrust24THRUST_300001_SM_1000_NS8cuda_cub4core6detail5shmemE+72];
	ld.shared.u64 	%rd90, [_ZN6thrust24THRUST_300001_SM_1000_NS8cuda_cub4core6detail5shmemE+80];
	abs.f64 	%fd133, %fd318;
	abs.f64 	%fd134, %fd132;
	setp.lt.f64 	%p154, %fd133, %fd134;
	mov.f64 	%fd319, %fd132;
	mov.u64 	%rd330, %rd90;
	@%p154 bra 	$L__BB3_110;
	setp.lt.f64 	%p155, %fd134, %fd133;
	mov.f64 	%fd319, %fd318;
	mov.u64 	%rd330, %rd329;
	@%p155 bra 	$L__BB3_110;
	setp.lt.s64 	%p156, %rd329, %rd90;
	min.s64 	%rd330, %rd329, %rd90;
	selp.f64 	%fd319, %fd318, %fd132, %p156;
$L__BB3_110:
	setp.lt.s32 	%p157, %r36, 161;
	mov.f64 	%fd320, %fd319;
	mov.u64 	%rd331, %rd330;
	@%p157 bra 	$L__BB3_114;
	ld.shared.f64 	%fd137, [_ZN6thrust24THRUST_300001_SM_1000_NS8cuda_cub4core6detail5shmemE+88];
	ld.shared.u64 	%rd93, [_ZN6thrust24THRUST_300001_SM_1000_NS8cuda_cub4core6detail5shmemE+96];
	abs.f64 	%fd138, %fd319;
	abs.f64 	%fd139, %fd137;
	setp.lt.f64 	%p158, %fd138, %fd139;
	mov.f64 	%fd320, %fd137;
	mov.u64 	%rd331, %rd93;
	@%p158 bra 	$L__BB3_114;
	setp.lt.f64 	%p159, %fd139, %fd138;
	mov.f64 	%fd320, %fd319;
	mov.u64 	%rd331, %rd330;
	@%p159 bra 	$L__BB3_114;
	setp.lt.s64 	%p160, %rd330, %rd93;
	min.s64 	%rd331, %rd330, %rd93;
	selp.f64 	%fd320, %fd319, %fd137, %p160;
$L__BB3_114:
	setp.lt.s32 	%p161, %r36, 193;
	mov.f64 	%fd321, %fd320;
	mov.u64 	%rd332, %rd331;
	@%p161 bra 	$L__BB3_118;
	ld.shared.f64 	%fd142, [_ZN6thrust24THRUST_300001_SM_1000_NS8cuda_cub4core6detail5shmemE+104];
	ld.shared.u64 	%rd96, [_ZN6thrust24THRUST_300001_SM_1000_NS8cuda_cub4core6detail5shmemE+112];
	abs.f64 	%fd143, %fd320;
	abs.f64 	%fd144, %fd142;
	setp.lt.f64 	%p162, %fd143, %fd144;
	mov.f64 	%fd321, %fd142;
	mov.u64 	%rd332, %rd96;
	@%p162 bra 	$L__BB3_118;
	setp.lt.f64 	%p163, %fd144, %fd143;
	mov.f64 	%fd321, %fd320;
	mov.u64 	%rd332, %rd331;
	@%p163 bra 	$L__BB3_118;
	setp.lt.s64 	%p164, %rd331, %rd96;
	min.s64 	%rd332, %rd331, %rd96;
	selp.f64 	%fd321, %fd320, %fd142, %p164;
$L__BB3_118:
	setp.lt.s32 	%p165, %r36, 225;
	mov.u64 	%rd367, %rd332;
	mov.f64 	%fd351, %fd321;
	@%p165 bra 	$L__BB3_204;
	ld.shared.f64 	%fd147, [_ZN6thrust24THRUST_300001_SM_1000_NS8cuda_cub4core6detail5shmemE+120];
	ld.shared.u64 	%rd99, [_ZN6thrust24THRUST_300001_SM_1000_NS8cuda_cub4core6detail5shmemE+128];
	abs.f64 	%fd148, %fd321;
	abs.f64 	%fd149, %fd147;
	setp.lt.f64 	%p166, %fd148, %fd149;
	mov.u64 	%rd367, %rd99;
	mov.f64 	%fd351, %fd147;
	@%p166 bra 	$L__BB3_204;
	setp.lt.f64 	%p167, %fd149, %fd148;
	mov.u64 	%rd367, %rd332;
	mov.f64 	%fd351, %fd321;
	@%p167 bra 	$L__BB3_204;
	setp.lt.s64 	%p168, %rd332, %rd99;
	min.s64 	%rd367, %rd332, %rd99;
	selp.f64 	%fd351, %fd321, %fd147, %p168;
	bra.uni 	$L__BB3_204;
$L__BB3_122:
	mov.u32 	%r17, %tid.x;
	cvt.u64.u32 	%rd200, %r17;
	cvta.to.global.u64 	%rd201, %rd197;
	mul.wide.u32 	%rd202, %r17, 8;
	add.s64 	%rd203, %rd201, %rd202;
	ld.global.f64 	%fd274, [%rd203];
	add.s32 	%r37, %r17, 256;
	cvt.u64.u32 	%rd204, %r37;
	ld.global.f64 	%fd275, [%rd203+2048];
	add.s32 	%r38, %r17, 512;
	cvt.u64.u32 	%rd205, %r38;
	ld.global.f64 	%fd276, [%rd203+4096];
	add.s32 	%r39, %r17, 768;
	cvt.u64.u32 	%rd206, %r39;
	ld.global.f64 	%fd277, [%rd203+6144];
	or.b32  	%r40, %r17, 1024;
	cvt.u64.u32 	%rd101, %r40;
	add.s64 	%rd354, %rd198, %rd101;
	ld.global.f64 	%fd338, [%rd203+8192];
	abs.f64 	%fd278, %fd274;
	abs.f64 	%fd279, %fd275;
	setp.geu.f64 	%p3, %fd278, %fd279;
	selp.f64 	%fd280, %fd274, %fd275, %p3;
	selp.b64 	%rd207, %rd200, %rd204, %p3;
	abs.f64 	%fd281, %fd280;
	abs.f64 	%fd282, %fd276;
	setp.geu.f64 	%p4, %fd281, %fd282;
	selp.f64 	%fd283, %fd280, %fd276, %p4;
	selp.b64 	%rd208, %rd207, %rd205, %p4;
	abs.f64 	%fd284, %fd283;
	abs.f64 	%fd285, %fd277;
	setp.geu.f64 	%p5, %fd284, %fd285;
	selp.f64 	%fd152, %fd283, %fd277, %p5;
	selp.b64 	%rd104, %rd208, %rd206, %p5;
	abs.f64 	%fd153, %fd152;
	abs.f64 	%fd154, %fd338;
	setp.lt.f64 	%p6, %fd153, %fd154;
	@%p6 bra 	$L__BB3_124;
	setp.lt.f64 	%p7, %fd154, %fd153;
	setp.lt.u64 	%p8, %rd104, %rd101;
	or.pred  	%p9, %p7, %p8;
	selp.f64 	%fd338, %fd152, %fd338, %p9;
	add.s64 	%rd211, %rd198, %rd104;
	selp.b64 	%rd354, %rd211, %rd354, %p9;
$L__BB3_124:
	setp.lt.u32 	%p10, %r36, 2560;
	mov.b32 	%r394, 1280;
	@%p10 bra 	$L__BB3_137;
	mov.b32 	%r393, 1280;
	mov.f64 	%fd323, %fd338;
$L__BB3_126:
	cvt.u64.u32 	%rd212, %r393;
	add.s64 	%rd213, %rd200, %rd212;
	mul.wide.u32 	%rd214, %r393, 8;
	cvta.to.global.u64 	%rd215, %rd197;
	add.s64 	%rd217, %rd215, %rd202;
	add.s64 	%rd218, %rd217, %rd214;
	add.s64 	%rd335, %rd213, %rd198;
	ld.global.f64 	%fd324, [%rd218];
	ld.global.f64 	%fd325, [%rd218+2048];
	ld.global.f64 	%fd326, [%rd218+4096];
	ld.global.f64 	%fd327, [%rd218+6144];
	ld.global.f64 	%fd338, [%rd218+8192];
	abs.f64 	%fd163, %fd323;
	abs.f64 	%fd164, %fd324;
	setp.lt.f64 	%p11, %fd163, %fd164;
	@%p11 bra 	$L__BB3_128;
	setp.lt.f64 	%p12, %fd164, %fd163;
	setp.lt.s64 	%p13, %rd354, %rd335;
	or.pred  	%p14, %p12, %p13;
	selp.f64 	%fd324, %fd323, %fd324, %p14;
	selp.b64 	%rd335, %rd354, %rd335, %p14;
$L__BB3_128:
	cvt.u64.u32 	%rd219, %r393;
	add.s64 	%rd220, %rd200, %rd219;
	add.s64 	%rd221, %rd220, %rd198;
	add.s64 	%rd336, %rd221, 256;
	abs.f64 	%fd167, %fd324;
	abs.f64 	%fd168, %fd325;
	setp.lt.f64 	%p15, %fd167, %fd168;
	@%p15 bra 	$L__BB3_130;
	setp.lt.f64 	%p16, %fd168, %fd167;
	add.s64 	%rd226, %rd221, 256;
	setp.lt.s64 	%p17, %rd335, %rd226;
	or.pred  	%p18, %p16, %p17;
	selp.f64 	%fd325, %fd324, %fd325, %p18;
	selp.b64 	%rd336, %rd335, %rd226, %p18;
$L__BB3_130:
	add.s64 	%rd337, %rd221, 512;
	abs.f64 	%fd171, %fd325;
	abs.f64 	%fd172, %fd326;
	setp.lt.f64 	%p19, %fd171, %fd172;
	@%p19 bra 	$L__BB3_132;
	setp.lt.f64 	%p20, %fd172, %fd171;
	add.s64 	%rd234, %rd221, 512;
	setp.lt.s64 	%p21, %rd336, %rd234;
	or.pred  	%p22, %p20, %p21;
	selp.f64 	%fd326, %fd325, %fd326, %p22;
	selp.b64 	%rd337, %rd336, %rd234, %p22;
$L__BB3_132:
	add.s64 	%rd338, %rd221, 768;
	abs.f64 	%fd175, %fd326;
	abs.f64 	%fd176, %fd327;
	setp.lt.f64 	%p23, %fd175, %fd176;
	@%p23 bra 	$L__BB3_134;
	setp.lt.f64 	%p24, %fd176, %fd175;
	setp.lt.s64 	%p25, %rd337, %rd338;
	or.pred  	%p26, %p24, %p25;
	selp.f64 	%fd327, %fd326, %fd327, %p26;
	selp.b64 	%rd338, %rd337, %rd338, %p26;
$L__BB3_134:
	add.s64 	%rd354, %rd221, 1024;
	abs.f64 	%fd179, %fd327;
	abs.f64 	%fd180, %fd338;
	setp.lt.f64 	%p27, %fd179, %fd180;
	@%p27 bra 	$L__BB3_136;
	setp.lt.f64 	%p28, %fd180, %fd179;
	setp.lt.s64 	%p29, %rd338, %rd354;
	or.pred  	%p30, %p28, %p29;
	selp.f64 	%fd338, %fd327, %fd338, %p30;
	selp.b64 	%rd354, %rd338, %rd354, %p30;
$L__BB3_136:
	add.s32 	%r394, %r393, 1280;
	add.s32 	%r43, %r393, 2560;
	setp.le.s32 	%p31, %r43, %r36;
	mov.u32 	%r393, %r394;
	mov.f64 	%fd323, %fd338;
	@%p31 bra 	$L__BB3_126;
$L__BB3_137:
	setp.le.s32 	%p32, %r36, %r394;
	@%p32 bra 	$L__BB3_160;
	sub.s32 	%r21, %r36, %r394;
	setp.ge.s32 	%p33, %r17, %r21;
	@%p33 bra 	$L__BB3_160;
	cvta.to.global.u64 	%rd127, %rd197;
	not.b32 	%r44, %r17;
	add.s32 	%r45, %r36, %r44;
	sub.s32 	%r22, %r45, %r394;
	and.b32  	%r46, %r22, 768;
	setp.eq.s32 	%p34, %r46, 768;
	mov.u32 	%r397, %r17;
	@%p34 bra 	$L__BB3_145;
	add.s32 	%r47, %r17, %r394;
	cvt.u64.u32 	%rd242, %r47;
	add.s64 	%rd342, %rd198, %rd242;
	mul.wide.u32 	%rd243, %r47, 8;
	add.s64 	%rd341, %rd127, %rd243;
	shr.u32 	%r48, %r22, 8;
	add.s32 	%r49, %r48, 1;
	and.b32  	%r50, %r49, 3;
	neg.s32 	%r395, %r50;
	mov.u32 	%r397, %r17;
$L__BB3_141:
	.pragma "nounroll";
	mov.u64 	%rd132, %rd354;
	mov.f64 	%fd184, %fd338;
	ld.global.f64 	%fd185, [%rd341];
	abs.f64 	%fd186, %fd184;
	abs.f64 	%fd187, %fd185;
	setp.lt.f64 	%p35, %fd186, %fd187;
	mov.f64 	%fd338, %fd185;
	mov.u64 	%rd354, %rd342;
	@%p35 bra 	$L__BB3_144;
	setp.lt.f64 	%p36, %fd187, %fd186;
	mov.f64 	%fd338, %fd184;
	mov.u64 	%rd354, %rd132;
	@%p36 bra 	$L__BB3_144;
	setp.lt.s64 	%p37, %rd132, %rd342;
	selp.f64 	%fd338, %fd184, %fd185, %p37;
	min.s64 	%rd354, %rd132, %rd342;
$L__BB3_144:
	add.s32 	%r397, %r397, 256;
	add.s64 	%rd342, %rd342, 256;
	add.s64 	%rd341, %rd341, 2048;
	add.s32 	%r395, %r395, 1;
	setp.ne.s32 	%p38, %r395, 0;
	@%p38 bra 	$L__BB3_141;
$L__BB3_145:
	setp.lt.u32 	%p39, %r22, 768;
	@%p39 bra 	$L__BB3_160;
	add.s32 	%r398, %r397, %r394;
	cvt.u64.u32 	%rd244, %r398;
	add.s64 	%rd349, %rd198, %rd244;
	cvt.u64.u32 	%rd245, %r397;
	cvt.u64.u32 	%rd246, %r394;
	add.s64 	%rd247, %rd245, %rd246;
	shl.b64 	%rd248, %rd247, 3;
	add.s64 	%rd249, %rd248, %rd127;
	add.s64 	%rd348, %rd249, 6144;
	mul.wide.u32 	%rd250, %r398, 8;
	add.s64 	%rd347, %rd127, %rd250;
	add.s32 	%r399, %r397, 512;
$L__BB3_147:
	mov.u32 	%r32, %r399;
	ld.global.f64 	%fd193, [%rd347];
	abs.f64 	%fd194, %fd338;
	abs.f64 	%fd195, %fd193;
	setp.lt.f64 	%p40, %fd194, %fd195;
	mov.f64 	%fd335, %fd193;
	mov.u64 	%rd351, %rd349;
	@%p40 bra 	$L__BB3_150;
	setp.lt.f64 	%p41, %fd195, %fd194;
	mov.f64 	%fd335, %fd338;
	mov.u64 	%rd351, %rd354;
	@%p41 bra 	$L__BB3_150;
	setp.lt.s64 	%p42, %rd354, %rd349;
	selp.f64 	%fd335, %fd338, %fd193, %p42;
	min.s64 	%rd351, %rd354, %rd349;
$L__BB3_150:
	add.s32 	%r51, %r398, 256;
	cvt.u64.u32 	%rd251, %r51;
	add.s64 	%rd148, %rd198, %rd251;
	ld.global.f64 	%fd198, [%rd348+-4096];
	abs.f64 	%fd199, %fd335;
	abs.f64 	%fd200, %fd198;
	setp.lt.f64 	%p43, %fd199, %fd200;
	mov.f64 	%fd336, %fd198;
	mov.u64 	%rd352, %rd148;
	@%p43 bra 	$L__BB3_153;
	setp.lt.f64 	%p44, %fd200, %fd199;
	mov.f64 	%fd336, %fd335;
	mov.u64 	%rd352, %rd351;
	@%p44 bra 	$L__BB3_153;
	setp.lt.s64 	%p45, %rd351, %rd148;
	selp.f64 	%fd336, %fd335, %fd198, %p45;
	min.s64 	%rd352, %rd351, %rd148;
$L__BB3_153:
	add.s32 	%r52, %r398, 512;
	cvt.u64.u32 	%rd252, %r52;
	add.s64 	%rd151, %rd198, %rd252;
	ld.global.f64 	%fd203, [%rd348+-2048];
	abs.f64 	%fd204, %fd336;
	abs.f64 	%fd205, %fd203;
	setp.lt.f64 	%p46, %fd204, %fd205;
	mov.f64 	%fd337, %fd203;
	mov.u64 	%rd353, %rd151;
	@%p46 bra 	$L__BB3_156;
	setp.lt.f64 	%p47, %fd205, %fd204;
	mov.f64 	%fd337, %fd336;
	mov.u64 	%rd353, %rd352;
	@%p47 bra 	$L__BB3_156;
	setp.lt.s64 	%p48, %rd352, %rd151;
	selp.f64 	%fd337, %fd336, %fd203, %p48;
	min.s64 	%rd353, %rd352, %rd151;
$L__BB3_156:
	add.s32 	%r53, %r398, 768;
	cvt.u64.u32 	%rd253, %r53;
	add.s64 	%rd154, %rd198, %rd253;
	ld.global.f64 	%fd208, [%rd348];
	abs.f64 	%fd209, %fd337;
	abs.f64 	%fd210, %fd208;
	setp.lt.f64 	%p49, %fd209, %fd210;
	mov.f64 	%fd338, %fd208;
	mov.u64 	%rd354, %rd154;
	@%p49 bra 	$L__BB3_159;
	setp.lt.f64 	%p50, %fd210, %fd209;
	mov.f64 	%fd338, %fd337;
	mov.u64 	%rd354, %rd353;
	@%p50 bra 	$L__BB3_159;
	setp.lt.s64 	%p51, %rd353, %rd154;
	selp.f64 	%fd338, %fd337, %fd208, %p51;
	min.s64 	%rd354, %rd353, %rd154;
$L__BB3_159:
	add.s64 	%rd349, %rd349, 1024;
	add.s64 	%rd348, %rd348, 8192;
	add.s64 	%rd347, %rd347, 8192;
	add.s32 	%r399, %r32, 1024;
	add.s32 	%r54, %r32, 512;
	add.s32 	%r398, %r398, 1024;
	setp.lt.s32 	%p52, %r54, %r21;
	@%p52 bra 	$L__BB3_147;
$L__BB3_160:
	// begin inline asm
	mov.u32 %r55, %laneid;
	// end inline asm
	mov.b64 	%rd254, %fd338;
	mov.b64 	{%r57, %r62}, %rd254;
	mov.b32 	%r73, 1;
	mov.b32 	%r74, 31;
	mov.b32 	%r75, -1;
	// begin inline asm
	shfl.sync.down.b32 %r56, %r57, %r73, %r74, %r75;
	// end inline asm
	// begin inline asm
	shfl.sync.down.b32 %r61, %r62, %r73, %r74, %r75;
	// end inline asm
	mov.b64 	%rd255, {%r56, %r61};
	mov.b64 	%fd214, %rd255;
	mov.b64 	{%r67, %r72}, %rd354;
	// begin inline asm
	shfl.sync.down.b32 %r66, %r67, %r73, %r74, %r75;
	// end inline asm
	// begin inline asm
	shfl.sync.down.b32 %r71, %r72, %r73, %r74, %r75;
	// end inline asm
	mov.b64 	%rd161, {%r66, %r71};
	setp.gt.s32 	%p53, %r55, 30;
	mov.f64 	%fd340, %fd338;
	mov.u64 	%rd356, %rd354;
	@%p53 bra 	$L__BB3_164;
	abs.f64 	%fd215, %fd338;
	abs.f64 	%fd216, %fd214;
	setp.lt.f64 	%p54, %fd215, %fd216;
	mov.f64 	%fd340, %fd214;
	mov.u64 	%rd356, %rd161;
	@%p54 bra 	$L__BB3_164;
	setp.lt.f64 	%p55, %fd216, %fd215;
	mov.f64 	%fd340, %fd338;
	mov.u64 	%rd356, %rd354;
	@%p55 bra 	$L__BB3_164;
	setp.lt.s64 	%p56, %rd354, %rd161;
	selp.f64 	%fd340, %fd338, %fd214, %p56;
	min.s64 	%rd356, %rd354, %rd161;
$L__BB3_164:
	mov.b64 	%rd256, %fd340;
	mov.b64 	{%r77, %r82}, %rd256;
	mov.b32 	%r93, 2;
	mov.b32 	%r94, 31;
	mov.b32 	%r95, -1;
	// begin inline asm
	shfl.sync.down.b32 %r76, %r77, %r93, %r94, %r95;
	// end inline asm
	// begin inline asm
	shfl.sync.down.b32 %r81, %r82, %r93, %r94, %r95;
	// end inline asm
	mov.b64 	%rd257, {%r76, %r81};
	mov.b64 	%fd219, %rd257;
	mov.b64 	{%r87, %r92}, %rd356;
	// begin inline asm
	shfl.sync.down.b32 %r86, %r87, %r93, %r94, %r95;
	// end inline asm
	// begin inline asm
	shfl.sync.down.b32 %r91, %r92, %r93, %r94, %r95;
	// end inline asm
	mov.b64 	%rd164, {%r86, %r91};
	setp.gt.s32 	%p57, %r55, 29;
	mov.f64 	%fd341, %fd340;
	mov.u64 	%rd357, %rd356;
	@%p57 bra 	$L__BB3_168;
	abs.f64 	%fd220, %fd340;
	abs.f64 	%fd221, %fd219;
	setp.lt.f64 	%p58, %fd220, %fd221;
	mov.f64 	%fd341, %fd219;
	mov.u64 	%rd357, %rd164;
	@%p58 bra 	$L__BB3_168;
	setp.lt.f64 	%p59, %fd221, %fd220;
	mov.f64 	%fd341, %fd340;
	mov.u64 	%rd357, %rd356;
	@%p59 bra 	$L__BB3_168;
	setp.lt.s64 	%p60, %rd356, %rd164;
	selp.f64 	%fd341, %fd340, %fd219, %p60;
	min.s64 	%rd357, %rd356, %rd164;
$L__BB3_168:
	mov.b64 	%rd258, %fd341;
	mov.b64 	{%r97, %r102}, %rd258;
	mov.b32 	%r113, 4;
	mov.b32 	%r114, 31;
	mov.b32 	%r115, -1;
	// begin inline asm
	shfl.sync.down.b32 %r96, %r97, %r113, %r114, %r115;
	// end inline asm
	// begin inline asm
	shfl.sync.down.b32 %r101, %r102, %r113, %r114, %r115;
	// end inline asm
	mov.b64 	%rd259, {%r96, %r101};
	mov.b64 	%fd224, %rd259;
	mov.b64 	{%r107, %r112}, %rd357;
	// begin inline asm
	shfl.sync.down.b32 %r106, %r107, %r113, %r114, %r115;
	// end inline asm
	// begin inline asm
	shfl.sync.down.b32 %r111, %r112, %r113, %r114, %r115;
	// end inline asm
	mov.b64 	%rd167, {%r106, %r111};
	setp.gt.s32 	%p61, %r55, 27;
	mov.f64 	%fd342, %fd341;
	mov.u64 	%rd358, %rd357;
	@%p61 bra 	$L__BB3_172;
	abs.f64 	%fd225, %fd341;
	abs.f64 	%fd226, %fd224;
	setp.lt.f64 	%p62, %fd225, %fd226;
	mov.f64 	%fd342, %fd224;
	mov.u64 	%rd358, %rd167;
	@%p62 bra 	$L__BB3_172;
	setp.lt.f64 	%p63, %fd226, %fd225;
	mov.f64 	%fd342, %fd341;
	mov.u64 	%rd358, %rd357;
	@%p63 bra 	$L__BB3_172;
	setp.lt.s64 	%p64, %rd357, %rd167;
	selp.f64 	%fd342, %fd341, %fd224, %p64;
	min.s64 	%rd358, %rd357, %rd167;
$L__BB3_172:
	mov.b64 	%rd260, %fd342;
	mov.b64 	{%r117, %r122}, %rd260;
	mov.b32 	%r133, 8;
	mov.b32 	%r134, 31;
	mov.b32 	%r135, -1;
	// begin inline asm
	shfl.sync.down.b32 %r116, %r117, %r133, %r134, %r135;
	// end inline asm
	// begin inline asm
	shfl.sync.down.b32 %r121, %r122, %r133, %r134, %r135;
	// end inline asm
	mov.b64 	%rd261, {%r116, %r121};
	mov.b64 	%fd229, %rd261;
	mov.b64 	{%r127, %r132}, %rd358;
	// begin inline asm
	shfl.sync.down.b32 %r126, %r127, %r133, %r134, %r135;
	// end inline asm
	// begin inline asm
	shfl.sync.down.b32 %r131, %r132, %r133, %r134, %r135;
	// end inline asm
	mov.b64 	%rd170, {%r126, %r131};
	setp.gt.s32 	%p65, %r55, 23;
	mov.f64 	%fd343, %fd342;
	mov.u64 	%rd359, %rd358;
	@%p65 bra 	$L__BB3_176;
	abs.f64 	%fd230, %fd342;
	abs.f64 	%fd231, %fd229;
	setp.lt.f64 	%p66, %fd230, %fd231;
	mov.f64 	%fd343, %fd229;
	mov.u64 	%rd359, %rd170;
	@%p66 bra 	$L__BB3_176;
	setp.lt.f64 	%p67, %fd231, %fd230;
	mov.f64 	%fd343, %fd342;
	mov.u64 	%rd359, %rd358;
	@%p67 bra 	$L__BB3_176;
	setp.lt.s64 	%p68, %rd358, %rd170;
	selp.f64 	%fd343, %fd342, %fd229, %p68;
	min.s64 	%rd359, %rd358, %rd170;
$L__BB3_176:
	mov.b64 	%rd262, %fd343;
	mov.b64 	{%r137, %r142}, %rd262;
	mov.b32 	%r153, 16;
	mov.b32 	%r154, 31;
	mov.b32 	%r155, -1;
	// begin inline asm
	shfl.sync.down.b32 %r136, %r137, %r153, %r154, %r155;
	// end inline asm
	// begin inline asm
	shfl.sync.down.b32 %r141, %r142, %r153, %r154, %r155;
	// end inline asm
	mov.b64 	%rd263, {%r136, %r141};
	mov.b64 	%fd234, %rd263;
	mov.b64 	{%r147, %r152}, %rd359;
	// begin inline asm
	shfl.sync.down.b32 %r146, %r147, %r153, %r154, %r155;
	// end inline asm
	// begin inline asm
	shfl.sync.down.b32 %r151, %r152, %r153, %r154, %r155;
	// end inline asm
	mov.b64 	%rd173, {%r146, %r151};
	setp.gt.s32 	%p69, %r55, 15;
	mov.f64 	%fd351, %fd343;
	mov.u64 	%rd367, %rd359;
	@%p69 bra 	$L__BB3_180;
	abs.f64 	%fd235, %fd343;
	abs.f64 	%fd236, %fd234;
	setp.lt.f64 	%p70, %fd235, %fd236;
	mov.f64 	%fd351, %fd234;
	mov.u64 	%rd367, %rd173;
	@%p70 bra 	$L__BB3_180;
	setp.lt.f64 	%p71, %fd236, %fd235;
	mov.f64 	%fd351, %fd343;
	mov.u64 	%rd367, %rd359;
	@%p71 bra 	$L__BB3_180;
	setp.lt.s64 	%p72, %rd359, %rd173;
	selp.f64 	%fd351, %fd343, %fd234, %p72;
	min.s64 	%rd367, %rd359, %rd173;
$L__BB3_180:
	setp.ne.s32 	%p73, %r55, 0;
	@%p73 bra 	$L__BB3_182;
	shr.u32 	%r156, %r17, 1;
	and.b32  	%r157, %r156, 496;
	mov.u32 	%r158, _ZN6thrust24THRUST_300001_SM_1000_NS8cuda_cub4core6detail5shmemE;
	add.s32 	%r159, %r158, %r157;
	st.shared.f64 	[%r159+8], %fd351;
	st.shared.u64 	[%r159+16], %rd367;
$L__BB3_182:
	bar.sync 	0;
	setp.ne.s32 	%p74, %r17, 0;
	@%p74 bra 	$L__BB3_204;
	ld.shared.f64 	%fd239, [_ZN6thrust24THRUST_300001_SM_1000_NS8cuda_cub4core6detail5shmemE+24];
	ld.shared.u64 	%rd176, [_ZN6thrust24THRUST_300001_SM_1000_NS8cuda_cub4core6detail5shmemE+32];
	abs.f64 	%fd240, %fd351;
	abs.f64 	%fd241, %fd239;
	setp.lt.f64 	%p75, %fd240, %fd241;
	mov.f64 	%fd345, %fd239;
	mov.u64 	%rd361, %rd176;
	@%p75 bra 	$L__BB3_186;
	setp.lt.f64 	%p76, %fd241, %fd240;
	mov.f64 	%fd345, %fd351;
	mov.u64 	%rd361, %rd367;
	@%p76 bra 	$L__BB3_186;
	setp.lt.s64 	%p77, %rd367, %rd176;
	selp.f64 	%fd345, %fd351, %fd239, %p77;
	min.s64 	%rd361, %rd367, %rd176;
$L__BB3_186:
	ld.shared.f64 	%fd244, [_ZN6thrust24THRUST_300001_SM_1000_NS8cuda_cub4core6detail5shmemE+40];
	ld.shared.u64 	%rd179, [_ZN6thrust24THRUST_300001_SM_1000_NS8cuda_cub4core6detail5shmemE+48];
	abs.f64 	%fd245, %fd345;
	abs.f64 	%fd246, %fd244;
	setp.lt.f64 	%p78, %fd245, %fd246;
	mov.f64 	%fd346, %fd244;
	mov.u64 	%rd362, %rd179;
	@%p78 bra 	$L__BB3_189;
	setp.lt.f64 	%p79, %fd246, %fd245;
	mov.f64 	%fd346, %fd345;
	mov.u64 	%rd362, %rd361;
	@%p79 bra 	$L__BB3_189;
	setp.lt.s64 	%p80, %rd361, %rd179;
	selp.f64 	%fd346, %fd345, %fd244, %p80;
	min.s64 	%rd362, %rd361, %rd179;
$L__BB3_189:
	ld.shared.f64 	%fd249, [_ZN6thrust24THRUST_300001_SM_1000_NS8cuda_cub4core6detail5shmemE+56];
	ld.shared.u64 	%rd182, [_ZN6thrust24THRUST_300001_SM_1000_NS8cuda_cub4core6detail5shmemE+64];
	abs.f64 	%fd250, %fd346;
	abs.f64 	%fd251, %fd249;
	setp.lt.f64 	%p81, %fd250, %fd251;
	mov.f64 	%fd347, %fd249;
	mov.u64 	%rd363, %rd182;
	@%p81 bra 	$L__BB3_192;
	setp.lt.f64 	%p82, %fd251, %fd250;
	mov.f64 	%fd347, %fd346;
	mov.u64 	%rd363, %rd362;
	@%p82 bra 	$L__BB3_192;
	setp.lt.s64 	%p83, %rd362, %rd182;
	selp.f64 	%fd347, %fd346, %fd249, %p83;
	min.s64 	%rd363, %rd362, %rd182;
$L__BB3_192:
	ld.shared.f64 	%fd254, [_ZN6thrust24THRUST_300001_SM_1000_NS8cuda_cub4core6detail5shmemE+72];
	ld.shared.u64 	%rd185, [_ZN6thrust24THRUST_300001_SM_1000_NS8cuda_cub4core6detail5shmemE+80];
	abs.f64 	%fd255, %fd347;
	abs.f64 	%fd256, %fd254;
	setp.lt.f64 	%p84, %fd255, %fd256;
	mov.f64 	%fd348, %fd254;
	mov.u64 	%rd364, %rd185;
	@%p84 bra 	$L__BB3_195;
	setp.lt.f64 	%p85, %fd256, %fd255;
	mov.f64 	%fd348, %fd347;
	mov.u64 	%rd364, %rd363;
	@%p85 bra 	$L__BB3_195;
	setp.lt.s64 	%p86, %rd363, %rd185;
	selp.f64 	%fd348, %fd347, %fd254, %p86;
	min.s64 	%rd364, %rd363, %rd185;
$L__BB3_195:
	ld.shared.f64 	%fd259, [_ZN6thrust24THRUST_300001_SM_1000_NS8cuda_cub4core6detail5shmemE+88];
	ld.shared.u64 	%rd188, [_ZN6thrust24THRUST_300001_SM_1000_NS8cuda_cub4core6detail5shmemE+96];
	abs.f64 	%fd260, %fd348;
	abs.f64 	%fd261, %fd259;
	setp.lt.f64 	%p87, %fd260, %fd261;
	mov.f64 	%fd349, %fd259;
	mov.u64 	%rd365, %rd188;
	@%p87 bra 	$L__BB3_198;
	setp.lt.f64 	%p88, %fd261, %fd260;
	mov.f64 	%fd349, %fd348;
	mov.u64 	%rd365, %rd364;
	@%p88 bra 	$L__BB3_198;
	setp.lt.s64 	%p89, %rd364, %rd188;
	selp.f64 	%fd349, %fd348, %fd259, %p89;
	min.s64 	%rd365, %rd364, %rd188;
$L__BB3_198:
	ld.shared.f64 	%fd264, [_ZN6thrust24THRUST_300001_SM_1000_NS8cuda_cub4core6detail5shmemE+104];
	ld.shared.u64 	%rd191, [_ZN6thrust24THRUST_300001_SM_1000_NS8cuda_cub4core6detail5shmemE+112];
	abs.f64 	%fd265, %fd349;
	abs.f64 	%fd266, %fd264;
	setp.lt.f64 	%p90, %fd265, %fd266;
	mov.f64 	%fd350, %fd264;
	mov.u64 	%rd366, %rd191;
	@%p90 bra 	$L__BB3_201;
	setp.lt.f64 	%p91, %fd266, %fd265;
	mov.f64 	%fd350, %fd349;
	mov.u64 	%rd366, %rd365;
	@%p91 bra 	$L__BB3_201;
	setp.lt.s64 	%p92, %rd365, %rd191;
	selp.f64 	%fd350, %fd349, %fd264, %p92;
	min.s64 	%rd366, %rd365, %rd191;
$L__BB3_201:
	ld.shared.f64 	%fd269, [_ZN6thrust24THRUST_300001_SM_1000_NS8cuda_cub4core6detail5shmemE+120];
	ld.shared.u64 	%rd194, [_ZN6thrust24THRUST_300001_SM_1000_NS8cuda_cub4core6detail5shmemE+128];
	abs.f64 	%fd270, %fd350;
	abs.f64 	%fd271, %fd269;
	setp.lt.f64 	%p93, %fd270, %fd271;
	mov.u64 	%rd367, %rd194;
	mov.f64 	%fd351, %fd269;
	@%p93 bra 	$L__BB3_204;
	setp.lt.f64 	%p94, %fd271, %fd270;
	mov.u64 	%rd367, %rd366;
	mov.f64 	%fd351, %fd350;
	@%p94 bra 	$L__BB3_204;
	setp.lt.s64 	%p95, %rd366, %rd194;
	selp.f64 	%fd351, %fd350, %fd269, %p95;
	min.s64 	%rd367, %rd366, %rd194;
$L__BB3_204:
	mov.u32 	%r387, %tid.x;
	setp.ne.s32 	%p212, %r387, 0;
	@%p212 bra 	$L__BB3_206;
	ld.param.u64 	%rd297, [_ZN6thrust24THRUST_300001_SM_1000_NS8cuda_cub4core6detail13_kernel_agentINS1_8__reduce11ReduceAgentINS0_12zip_iteratorIN4cuda3std3__45tupleIJNS0_10device_ptrIdEENS0_17counting_iteratorIlNS0_11use_defaultESF_SF_EEEEEEEPNSB_IJdlEEESJ_iNS1_9__extrema9arg_max_fIdl10comparatorEEEEJSI_SK_iSO_EEEvDpT0__param_1];
	cvta.to.global.u64 	%rd296, %rd297;
	st.global.f64 	[%rd296], %fd351;
	st.global.u64 	[%rd296+8], %rd367;
$L__BB3_206:
	ret;

}
	// .globl	_ZN6thrust24THRUST_300001_SM_1000_NS8cuda_cub4core6detail13_kernel_agentINS1_8__reduce11ReduceAgentINS0_12zip_iteratorIN4cuda3std3__45tupleIJNS0_10device_ptrIdEENS0_17counting_iteratorIlNS0_11use_defaultESF_SF_EEEEEEEPNSB_IJdlEEESJ_iNS1_9__extrema9arg_max_fIdl10comparatorEEEEJSI_SK_iN3cub18CUB_300001_SM_100013GridEvenShareIiEENSR_9GridQueueIjEESO_EEEvDpT0_
.visible .entry _ZN6thrust24THRUST_300001_SM_1000_NS8cuda_cub4core6detail13_kernel_agentINS1_8__reduce11ReduceAgentINS0_12zip_iteratorIN4cuda3std3__45tupleIJNS0_10device_ptrIdEENS0_17counting_iteratorIlNS0_11use_defaultESF_SF_EEEEEEEPNSB_IJdlEEESJ_iNS1_9__extrema9arg_max_fIdl10comparatorEEEEJSI_SK_iN3cub18CUB_300001_SM_100013GridEvenShareIiEENSR_9GridQueueIjEESO_EEEvDpT0_(
	.param .align 8 .b8 _ZN6thrust24THRUST_300001_SM_1000_NS8cuda_cub4core6detail13_kernel_agentINS1_8__reduce11ReduceAgentINS0_12zip_iteratorIN4cuda3std3__45tupleIJNS0_10device_ptrIdEENS0_17counting_iteratorIlNS0_11use_defaultESF_SF_EEEEEEEPNSB_IJdlEEESJ_iNS1_9__extrema9arg_max_fIdl10comparatorEEEEJSI_SK_iN3cub18CUB_300001_SM_100013GridEvenShareIiEENSR_9GridQueueIjEESO_EEEvDpT0__param_0[16],
	.param .u64 .ptr .align 1 _ZN6thrust24THRUST_300001_SM_1000_NS8cuda_cub4core6detail13_kernel_agentINS1_8__reduce11ReduceAgentINS0_12zip_iteratorIN4cuda3std3__45tupleIJNS0_10device_ptrIdEENS0_17counting_iteratorIlNS0_11use_defaultESF_SF_EEEEEEEPNSB_IJdlEEESJ_iNS1_9__extrema9arg_max_fIdl10comparatorEEEEJSI_SK_iN3cub18CUB_300001_SM_100013GridEvenShareIiEENSR_9GridQueueIjEESO_EEEvDpT0__param_1,
	.param .u32 _ZN6thrust24THRUST_300001_SM_1000_NS8cuda_cub4core6detail13_kernel_agentINS1_8__reduce11ReduceAgentINS0_12zip_iteratorIN4cuda3std3__45tupleIJNS0_10device_ptrIdEENS0_17counting_iteratorIlNS0_11use_defaultESF_SF_EEEEEEEPNSB_IJdlEEESJ_iNS1_9__extrema9arg_max_fIdl10comparatorEEEEJSI_SK_iN3cub18CUB_300001_SM_100013GridEvenShareIiEENSR_9GridQueueIjEESO_EEEvDpT0__param_2,
	.param .align 4 .b8 _ZN6thrust24THRUST_300001_SM_1000_NS8cuda_cub4core6detail13_kernel_agentINS1_8__reduce11ReduceAgentINS0_12zip_iteratorIN4cuda3std3__45tupleIJNS0_10device_ptrIdEENS0_17counting_iteratorIlNS0_11use_defaultESF_SF_EEEEEEEPNSB_IJdlEEESJ_iNS1_9__extrema9arg_max_fIdl10comparatorEEEEJSI_SK_iN3cub18CUB_300001_SM_100013GridEvenShareIiEENSR_9GridQueueIjEESO_EEEvDpT0__param_3[40],
	.param .align 8 .b8 _ZN6thrust24THRUST_300001_SM_1000_NS8cuda_cub4core6detail13_kernel_agentINS1_8__reduce11ReduceAgentINS0_12zip_iteratorIN4cuda3std3__45tupleIJNS0_10device_ptrIdEENS0_17counting_iteratorIlNS0_11use_defaultESF_SF_EEEEEEEPNSB_IJdlEEESJ_iNS1_9__extrema9arg_max_fIdl10comparatorEEEEJSI_SK_iN3cub18CUB_300001_SM_100013GridEvenShareIiEENSR_9GridQueueIjEESO_EEEvDpT0__param_4[8],
	.param .align 1 .b8 _ZN6thrust24THRUST_300001_SM_1000_NS8cuda_cub4core6detail13_kernel_agentINS1_8__reduce11ReduceAgentINS0_12zip_iteratorIN4cuda3std3__45tupleIJNS0_10device_ptrIdEENS0_17counting_iteratorIlNS0_11use_defaultESF_SF_EEEEEEEPNSB_IJdlEEESJ_iNS1_9__extrema9arg_max_fIdl10comparatorEEEEJSI_SK_iN3cub18CUB_300001_SM_100013GridEvenShareIiEENSR_9GridQueueIjEESO_EEEvDpT0__param_5[1]
)
.maxntid 256
{
	.reg .pred 	%p<215>;
	.reg .b32 	%r<437>;
	.reg .b64 	%rd<318>;
	.reg .b64 	%fd<352>;

	ld.param.u64 	%rd3, [_ZN6thrust24THRUST_300001_SM_1000_NS8cuda_cub4core6detail13_kernel_agentINS1_8__reduce11ReduceAgentINS0_12zip_iteratorIN4cuda3std3__45tupleIJNS0_10device_ptrIdEENS0_17counting_iteratorIlNS0_11use_defaultESF_SF_EEEEEEEPNSB_IJdlEEESJ_iNS1_9__extrema9arg_max_fIdl10comparatorEEEEJSI_SK_iN3cub18CUB_300001_SM_100013GridEvenShareIiEENSR_9GridQueueIjEESO_EEEvDpT0__param_0+8];
	ld.param.u64 	%rd181, [_ZN6thrust24THRUST_300001_SM_1000_NS8cuda_cub4core6detail13_kernel_agentINS1_8__reduce11ReduceAgentINS0_12zip_iteratorIN4cuda3std3__45tupleIJNS0_10device_ptrIdEENS0_17counting_iteratorIlNS0_11use_defaultESF_SF_EEEEEEEPNSB_IJdlEEESJ_iNS1_9__extrema9arg_max_fIdl10comparatorEEEEJSI_SK_iN3cub18CUB_300001_SM_100013GridEvenShareIiEENSR_9GridQueueIjEESO_EEEvDpT0__param_0];
	ld.param.u64 	%rd182, [_ZN6thrust24THRUST_300001_SM_1000_NS8cuda_cub4core6detail13_kernel_agentINS1_8__reduce11ReduceAgentINS0_12zip_iteratorIN4cuda3std3__45tupleIJNS0_10device_ptrIdEENS0_17counting_iteratorIlNS0_11use_defaultESF_SF_EEEEEEEPNSB_IJdlEEESJ_iNS1_9__extrema9arg_max_fIdl10comparatorEEEEJSI_SK_iN3cub18CUB_300001_SM_100013GridEvenShareIiEENSR_9GridQueueIjEESO_EEEvDpT0__param_4];
	ld.param.u32 	%r66, [_ZN6thrust24THRUST_300001_SM_1000_NS8cuda_cub4core6detail13_kernel_agentINS1_8__reduce11ReduceAgentINS0_12zip_iteratorIN4cuda3std3__45tupleIJNS0_10device_ptrIdEENS0_17counting_iteratorIlNS0_11use_defaultESF_SF_EEEEEEEPNSB_IJdlEEESJ_iNS1_9__extrema9arg_max_fIdl10comparatorEEEEJSI_SK_iN3cub18CUB_300001_SM_100013GridEvenShareIiEENSR_9GridQueueIjEESO_EEEvDpT0__param_2];
	cvta.to.global.u64 	%rd1, %rd182;
	cvta.to.global.u64 	%rd2, %rd181;
	mov.u32 	%r1, %ctaid.x;
	mul.lo.s32 	%r2, %r1, 1280;
	mov.u32 	%r67, %nctaid.x;
	mul.lo.s32 	%r3, %r67, 1280;
	add.s32 	%r68, %r2, 1280;
	setp.le.s32 	%p1, %r68, %r66;
	@%p1 bra 	$L__BB4_121;
	sub.s32 	%r4, %r66, %r2;
	mov.u32 	%r5, %tid.x;
	setp.ge.s32 	%p98, %r5, %r4;
	mov.f64 	%fd298, 0d0000000000000000;
	mov.b64 	%rd264, 0;
	mov.u32 	%r420, %r5;
	@%p98 bra 	$L__BB4_3;
	add.s32 	%r190, %r2, %r5;
	cvt.s64.s32 	%rd219, %r190;
	mul.wide.s32 	%rd220, %r190, 8;
	add.s64 	%rd221, %rd2, %rd220;
	add.s64 	%rd264, %rd3, %rd219;
	ld.global.f64 	%fd298, [%rd221];
	add.s32 	%r420, %r5, 256;
$L__BB4_3:
	setp.ge.s32 	%p99, %r420, %r4;
	@%p99 bra 	$L__BB4_25;
	not.b32 	%r191, %r420;
	add.s32 	%r192, %r66, %r191;
	sub.s32 	%r8, %r192, %r2;
	and.b32  	%r193, %r8, 768;
	setp.eq.s32 	%p100, %r193, 768;
	@%p100 bra 	$L__BB4_10;
	add.s32 	%r418, %r420, %r2;
	shr.u32 	%r194, %r8, 8;
	add.s32 	%r195, %r194, 1;
	and.b32  	%r196, %r195, 3;
	neg.s32 	%r417, %r196;
$L__BB4_6:
	.pragma "nounroll";
	mov.u64 	%rd6, %rd264;
	mov.f64 	%fd3, %fd298;
	cvt.s64.s32 	%rd223, %r418;
	add.s64 	%rd7, %rd3, %rd223;
	mul.wide.s32 	%rd224, %r418, 8;
	add.s64 	%rd225, %rd2, %rd224;
	ld.global.f64 	%fd4, [%rd225];
	abs.f64 	%fd5, %fd3;
	abs.f64 	%fd6, %fd4;
	setp.lt.f64 	%p101, %fd5, %fd6;
	mov.u64 	%rd264, %rd7;
	mov.f64 	%fd298, %fd4;
	@%p101 bra 	$L__BB4_9;
	setp.lt.f64 	%p102, %fd6, %fd5;
	mov.u64 	%rd264, %rd6;
	mov.f64 	%fd298, %fd3;
	@%p102 bra 	$L__BB4_9;
	setp.lt.s64 	%p103, %rd6, %rd7;
	min.s64 	%rd264, %rd6, %rd7;
	selp.f64 	%fd298, %fd3, %fd4, %p103;
$L__BB4_9:
	add.s32 	%r420, %r420, 256;
	add.s32 	%r418, %r418, 256;
	add.s32 	%r417, %r417, 1;
	setp.ne.s32 	%p104, %r417, 0;
	@%p104 bra 	$L__BB4_6;
$L__BB4_10:
	setp.lt.u32 	%p105, %r8, 768;
	@%p105 bra 	$L__BB4_25;
	add.s32 	%r421, %r420, %r2;
	add.s32 	%r424, %r421, 256;
	add.s32 	%r423, %r421, 512;
	add.s32 	%r422, %r421, 768;
	add.s64 	%rd12, %rd2, 4096;
$L__BB4_12:
	cvt.s64.s32 	%rd226, %r424;
	add.s64 	%rd14, %rd3, %rd226;
	cvt.s64.s32 	%rd227, %r423;
	add.s64 	%rd15, %rd3, %rd227;
	cvt.s64.s32 	%rd228, %r422;
	add.s64 	%rd16, %rd3, %rd228;
	cvt.s64.s32 	%rd229, %r421;
	mul.wide.s32 	%rd230, %r421, 8;
	add.s64 	%rd17, %rd12, %rd230;
	add.s64 	%rd18, %rd3, %rd229;
	ld.global.f64 	%fd12, [%rd17+-4096];
	abs.f64 	%fd13, %fd298;
	abs.f64 	%fd14, %fd12;
	setp.lt.f64 	%p106, %fd13, %fd14;
	mov.u64 	%rd261, %rd18;
	mov.f64 	%fd295, %fd12;
	@%p106 bra 	$L__BB4_15;
	setp.lt.f64 	%p107, %fd14, %fd13;
	mov.u64 	%rd261, %rd264;
	mov.f64 	%fd295, %fd298;
	@%p107 bra 	$L__BB4_15;
	setp.lt.s64 	%p108, %rd264, %rd18;
	min.s64 	%rd261, %rd264, %rd18;
	selp.f64 	%fd295, %fd298, %fd12, %p108;
$L__BB4_15:
	ld.global.f64 	%fd17, [%rd17+-2048];
	abs.f64 	%fd18, %fd295;
	abs.f64 	%fd19, %fd17;
	setp.lt.f64 	%p109, %fd18, %fd19;
	mov.u64 	%rd262, %rd14;
	mov.f64 	%fd296, %fd17;
	@%p109 bra 	$L__BB4_18;
	setp.lt.f64 	%p110, %fd19, %fd18;
	mov.u64 	%rd262, %rd261;
	mov.f64 	%fd296, %fd295;
	@%p110 bra 	$L__BB4_18;
	setp.lt.s64 	%p111, %rd261, %rd14;
	min.s64 	%rd262, %rd261, %rd14;
	selp.f64 	%fd296, %fd295, %fd17, %p111;
$L__BB4_18:
	ld.global.f64 	%fd22, [%rd17];
	abs.f64 	%fd23, %fd296;
	abs.f64 	%fd24, %fd22;
	setp.lt.f64 	%p112, %fd23, %fd24;
	mov.u64 	%rd263, %rd15;
	mov.f64 	%fd297, %fd22;
	@%p112 bra 	$L__BB4_21;
	setp.lt.f64 	%p113, %fd24, %fd23;
	mov.u64 	%rd263, %rd262;
	mov.f64 	%fd297, %fd296;
	@%p113 bra 	$L__BB4_21;
	setp.lt.s64 	%p114, %rd262, %rd15;
	min.s64 	%rd263, %rd262, %rd15;
	selp.f64 	%fd297, %fd296, %fd22, %p114;
$L__BB4_21:
	ld.global.f64 	%fd27, [%rd17+2048];
	abs.f64 	%fd28, %fd297;
	abs.f64 	%fd29, %fd27;
	setp.lt.f64 	%p115, %fd28, %fd29;
	mov.u64 	%rd264, %rd16;
	mov.f64 	%fd298, %fd27;
	@%p115 bra 	$L__BB4_24;
	setp.lt.f64 	%p116, %fd29, %fd28;
	mov.u64 	%rd264, %rd263;
	mov.f64 	%fd298, %fd297;
	@%p116 bra 	$L__BB4_24;
	setp.lt.s64 	%p117, %rd263, %rd16;
	min.s64 	%rd264, %rd263, %rd16;
	selp.f64 	%fd298, %fd297, %fd27, %p117;
$L__BB4_24:
	add.s32 	%r420, %r420, 1024;
	add.s32 	%r424, %r424, 1024;
	add.s32 	%r423, %r423, 1024;
	add.s32 	%r422, %r422, 1024;
	add.s32 	%r421, %r421, 1024;
	setp.lt.s32 	%p118, %r420, %r4;
	@%p118 bra 	$L__BB4_12;
$L__BB4_25:
	setp.lt.s32 	%p119, %r4, 256;
	@%p119 bra 	$L__BB4_70;
	// begin inline asm
	mov.u32 %r310, %laneid;
	// end inline asm
	mov.b64 	%rd241, %fd298;
	mov.b64 	{%r312, %r317}, %rd241;
	mov.b32 	%r328, 1;
	mov.b32 	%r329, 31;
	mov.b32 	%r330, -1;
	// begin inline asm
	shfl.sync.down.b32 %r311, %r312, %r328, %r329, %r330;
	// end inline asm
	// begin inline asm
	shfl.sync.down.b32 %r316, %r317, %r328, %r329, %r330;
	// end inline asm
	mov.b64 	%rd242, {%r311, %r316};
	mov.b64 	%fd33, %rd242;
	mov.b64 	{%r322, %r327}, %rd264;
	// begin inline asm
	shfl.sync.down.b32 %r321, %r322, %r328, %r329, %r330;
	// end inline asm
	// begin inline asm
	shfl.sync.down.b32 %r326, %r327, %r328, %r329, %r330;
	// end inline asm
	mov.b64 	%rd28, {%r321, %r326};
	setp.gt.s32 	%p171, %r310, 30;
	mov.u64 	%rd266, %rd264;
	mov.f64 	%fd300, %fd298;
	@%p171 bra 	$L__BB4_30;
	abs.f64 	%fd34, %fd298;
	abs.f64 	%fd35, %fd33;
	setp.lt.f64 	%p172, %fd34, %fd35;
	mov.u64 	%rd266, %rd28;
	mov.f64 	%fd300, %fd33;
	@%p172 bra 	$L__BB4_30;
	setp.lt.f64 	%p173, %fd35, %fd34;
	mov.u64 	%rd266, %rd264;
	mov.f64 	%fd300, %fd298;
	@%p173 bra 	$L__BB4_30;
	setp.lt.s64 	%p174, %rd264, %rd28;
	min.s64 	%rd266, %rd264, %rd28;
	selp.f64 	%fd300, %fd298, %fd33, %p174;
$L__BB4_30:
	mov.b64 	%rd243, %fd300;
	mov.b64 	{%r332, %r337}, %rd243;
	mov.b32 	%r348, 2;
	mov.b32 	%r349, 31;
	mov.b32 	%r350, -1;
	// begin inline asm
	shfl.sync.down.b32 %r331, %r332, %r348, %r349, %r350;
	// end inline asm
	// begin inline asm
	shfl.sync.down.b32 %r336, %r337, %r348, %r349, %r350;
	// end inline asm
	mov.b64 	%rd244, {%r331, %r336};
	mov.b64 	%fd38, %rd244;
	mov.b64 	{%r342, %r347}, %rd266;
	// begin inline asm
	shfl.sync.down.b32 %r341, %r342, %r348, %r349, %r350;
	// end inline asm
	// begin inline asm
	shfl.sync.down.b32 %r346, %r347, %r348, %r349, %r350;
	// end inline asm
	mov.b64 	%rd31, {%r341, %r346};
	setp.gt.s32 	%p175, %r310, 29;
	mov.u64 	%rd267, %rd266;
	mov.f64 	%fd301, %fd300;
	@%p175 bra 	$L__BB4_34;
	abs.f64 	%fd39, %fd300;
	abs.f64 	%fd40, %fd38;
	setp.lt.f64 	%p176, %fd39, %fd40;
	mov.u64 	%rd267, %rd31;
	mov.f64 	%fd301, %fd38;
	@%p176 bra 	$L__BB4_34;
	setp.lt.f64 	%p177, %fd40, %fd39;
	mov.u64 	%rd267, %rd266;
	mov.f64 	%fd301, %fd300;
	@%p177 bra 	$L__BB4_34;
	setp.lt.s64 	%p178, %rd266, %rd31;
	min.s64 	%rd267, %rd266, %rd31;
	selp.f64 	%fd301, %fd300, %fd38, %p178;
$L__BB4_34:
	mov.b64 	%rd245, %fd301;
	mov.b64 	{%r352, %r357}, %rd245;
	mov.b32 	%r368, 4;
	mov.b32 	%r369, 31;
	mov.b32 	%r370, -1;
	// begin inline asm
	shfl.sync.down.b32 %r351, %r352, %r368, %r369, %r370;
	// end inline asm
	// begin inline asm
	shfl.sync.down.b32 %r356, %r357, %r368, %r369, %r370;
	// end inline asm
	mov.b64 	%rd246, {%r351, %r356};
	mov.b64 	%fd43, %rd246;
	mov.b64 	{%r362, %r367}, %rd267;
	// begin inline asm
	shfl.sync.down.b32 %r361, %r362, %r368, %r369, %r370;
	// end inline asm
	// begin inline asm
	shfl.sync.down.b32 %r366, %r367, %r368, %r369, %r370;
	// end inline asm
	mov.b64 	%rd34, {%r361, %r366};
	setp.gt.s32 	%p179, %r310, 27;
	mov.u64 	%rd268, %rd267;
	mov.f64 	%fd302, %fd301;
	@%p179 bra 	$L__BB4_38;
	abs.f64 	%fd44, %fd301;
	abs.f64 	%fd45, %fd43;
	setp.lt.f64 	%p180, %fd44, %fd45;
	mov.u64 	%rd268, %rd34;
	mov.f64 	%fd302, %fd43;
	@%p180 bra 	$L__BB4_38;
	setp.lt.f64 	%p181, %fd45, %fd44;
	mov.u64 	%rd268, %rd267;
	mov.f64 	%fd302, %fd301;
	@%p181 bra 	$L__BB4_38;
	setp.lt.s64 	%p182, %rd267, %rd34;
	min.s64 	%rd268, %rd267, %rd34;
	selp.f64 	%fd302, %fd301, %fd43, %p182;
$L__BB4_38:
	mov.b64 	%rd247, %fd302;
	mov.b64 	{%r372, %r377}, %rd247;
	mov.b32 	%r388, 8;
	mov.b32 	%r389, 31;
	mov.b32 	%r390, -1;
	// begin inline asm
	shfl.sync.down.b32 %r371, %r372, %r388, %r389, %r390;
	// end inline asm
	// begin inline asm
	shfl.sync.down.b32 %r376, %r377, %r388, %r389, %r390;
	// end inline asm
	mov.b64 	%rd248, {%r371, %r376};
	mov.b64 	%fd48, %rd248;
	mov.b64 	{%r382, %r387}, %rd268;
	// begin inline asm
	shfl.sync.down.b32 %r381, %r382, %r388, %r389, %r390;
	// end inline asm
	// begin inline asm
	shfl.sync.down.b32 %r386, %r387, %r388, %r389, %r390;
	// end inline asm
	mov.b64 	%rd37, {%r381, %r386};
	setp.gt.s32 	%p183, %r310, 23;
	mov.u64 	%rd269, %rd268;
	mov.f64 	%fd303, %fd302;
	@%p183 bra 	$L__BB4_42;
	abs.f64 	%fd49, %fd302;
	abs.f64 	%fd50, %fd48;
	setp.lt.f64 	%p184, %fd49, %fd50;
	mov.u64 	%rd269, %rd37;
	mov.f64 	%fd303, %fd48;
	@%p184 bra 	$L__BB4_42;
	setp.lt.f64 	%p185, %fd50, %fd49;
	mov.u64 	%rd269, %rd268;
	mov.f64 	%fd303, %fd302;
	@%p185 bra 	$L__BB4_42;
	setp.lt.s64 	%p186, %rd268, %rd37;
	min.s64 	%rd269, %rd268, %rd37;
	selp.f64 	%fd303, %fd302, %fd48, %p186;
$L__BB4_42:
	mov.b64 	%rd249, %fd303;
	mov.b64 	{%r392, %r397}, %rd249;
	mov.b32 	%r408, 16;
	mov.b32 	%r409, 31;
	mov.b32 	%r410, -1;
	// begin inline asm
	shfl.sync.down.b32 %r391, %r392, %r408, %r409, %r410;
	// end inline asm
	// begin inline asm
	shfl.sync.down.b32 %r396, %r397, %r408, %r409, %r410;
	// end inline asm
	mov.b64 	%rd250, {%r391, %r396};
	mov.b64 	%fd53, %rd250;
	mov.b64 	{%r402, %r407}, %rd269;
	// begin inline asm
	shfl.sync.down.b32 %r401, %r402, %r408, %r409, %r410;
	// end inline asm
	// begin inline asm
	shfl.sync.down.b32 %r406, %r407, %r408, %r409, %r410;
	// end inline asm
	mov.b64 	%rd40, {%r401, %r406};
	setp.gt.s32 	%p187, %r310, 15;
	mov.u64 	%rd317, %rd269;
	mov.f64 	%fd351, %fd303;
	@%p187 bra 	$L__BB4_46;
	abs.f64 	%fd54, %fd303;
	abs.f64 	%fd55, %fd53;
	setp.lt.f64 	%p188, %fd54, %fd55;
	mov.u64 	%rd317, %rd40;
	mov.f64 	%fd351, %fd53;
	@%p188 bra 	$L__BB4_46;
	setp.lt.f64 	%p189, %fd55, %fd54;
	mov.u64 	%rd317, %rd269;
	mov.f64 	%fd351, %fd303;
	@%p189 bra 	$L__BB4_46;
	setp.lt.s64 	%p190, %rd269, %rd40;
	min.s64 	%rd317, %rd269, %rd40;
	selp.f64 	%fd351, %fd303, %fd53, %p190;
$L__BB4_46:
	setp.ne.s32 	%p191, %r310, 0;
	@%p191 bra 	$L__BB4_48;
	shr.u32 	%r411, %r5, 1;
	and.b32  	%r412, %r411, 496;
	mov.u32 	%r413, _ZN6thrust24THRUST_300001_SM_1000_NS8cuda_cub4core6detail5shmemE;
	add.s32 	%r414, %r413, %r412;
	st.shared.f64 	[%r414+8], %fd351;
	st.shared.u64 	[%r414+16], %rd317;
$L__BB4_48:
	bar.sync 	0;
	setp.ne.s32 	%p192, %r5, 0;
	@%p192 bra 	$L__BB4_208;
	ld.shared.f64 	%fd58, [_ZN6thrust24THRUST_300001_SM_1000_NS8cuda_cub4core6detail5shmemE+24];
	ld.shared.u64 	%rd43, [_ZN6thrust24THRUST_300001_SM_1000_NS8cuda_cub4core6detail5shmemE+32];
	abs.f64 	%fd59, %fd351;
	abs.f64 	%fd60, %fd58;
	setp.lt.f64 	%p193, %fd59, %fd60;
	mov.u64 	%rd271, %rd43;
	mov.f64 	%fd305, %fd58;
	@%p193 bra 	$L__BB4_52;
	setp.lt.f64 	%p194, %fd60, %fd59;
	mov.u64 	%rd271, %rd317;
	mov.f64 	%fd305, %fd351;
	@%p194 bra 	$L__BB4_52;
	setp.lt.s64 	%p195, %rd317, %rd43;
	min.s64 	%rd271, %rd317, %rd43;
	selp.f64 	%fd305, %fd351, %fd58, %p195;
$L__BB4_52:
	ld.shared.f64 	%fd63, [_ZN6thrust24THRUST_300001_SM_1000_NS8cuda_cub4core6detail5shmemE+40];
	ld.shared.u64 	%rd46, [_ZN6thrust24THRUST_300001_SM_1000_NS8cuda_cub4core6detail5shmemE+48];
	abs.f64 	%fd64, %fd305;
	abs.f64 	%fd65, %fd63;
	setp.lt.f64 	%p196, %fd64, %fd65;
	mov.u64 	%rd272, %rd46;
	mov.f64 	%fd306, %fd63;
	@%p196 bra 	$L__BB4_55;
	setp.lt.f64 	%p197, %fd65, %fd64;
	mov.u64 	%rd272, %rd271;
	mov.f64 	%fd306, %fd305;
	@%p197 bra 	$L__BB4_55;
	setp.lt.s64 	%p198, %rd271, %rd46;
	min.s64 	%rd272, %rd271, %rd46;
	selp.f64 	%fd306, %fd305, %fd63, %p198;
$L__BB4_55:
	ld.shared.f64 	%fd68, [_ZN6thrust24THRUST_300001_SM_1000_NS8cuda_cub4core6detail5shmemE+56];
	ld.shared.u64 	%rd49, [_ZN6thrust24THRUST_300001_SM_1000_NS8cuda_cub4core6detail5shmemE+64];
	abs.f64 	%fd69, %fd306;
	abs.f64 	%fd70, %fd68;
	setp.lt.f64 	%p199, %fd69, %fd70;
	mov.u64 	%rd273, %rd49;
	mov.f64 	%fd307, %fd68;
	@%p199 bra 	$L__BB4_58;
	setp.lt.f64 	%p200, %fd70, %fd69;
	mov.u64 	%rd273, %rd272;
	mov.f64 	%fd307, %fd306;
	@%p200 bra 	$L__BB4_58;
	setp.lt.s64 	%p201, %rd272, %rd49;
	min.s64 	%rd273, %rd272, %rd49;
	selp.f64 	%fd307, %fd306, %fd68, %p201;
$L__BB4_58:
	ld.shared.f64 	%fd73, [_ZN6thrust24THRUST_300001_SM_1000_NS8cuda_cub4core6detail5shmemE+72];
	ld.shared.u64 	%rd52, [_ZN6thrust24THRUST_300001_SM_1000_NS8cuda_cub4core6detail5shmemE+80];
	abs.f64 	%fd74, %fd307;
	abs.f64 	%fd75, %fd73;
	setp.lt.f64 	%p202, %fd74, %fd75;
	mov.u64 	%rd274, %rd52;
	mov.f64 	%fd308, %fd73;
	@%p202 bra 	$L__BB4_61;
	setp.lt.f64 	%p203, %fd75, %fd74;
	mov.u64 	%rd274, %rd273;
	mov.f64 	%fd308, %fd307;
	@%p203 bra 	$L__BB4_61;
	setp.lt.s64 	%p204, %rd273, %rd52;
	min.s64 	%rd274, %rd273, %rd52;
	selp.f64 	%fd308, %fd307, %fd73, %p204;
$L__BB4_61:
	ld.shared.f64 	%fd78, [_ZN6thrust24THRUST_300001_SM_1000_NS8cuda_cub4core6detail5shmemE+88];
	ld.shared.u64 	%rd55, [_ZN6thrust24THRUST_300001_SM_1000_NS8cuda_cub4core6detail5shmemE+96];
	abs.f64 	%fd79, %fd308;
	abs.f64 	%fd80, %fd78;
	setp.lt.f64 	%p205, %fd79, %fd80;
	mov.u64 	%rd275, %rd55;
	mov.f64 	%fd309, %fd78;
	@%p205 bra 	$L__BB4_64;
	setp.lt.f64 	%p206, %fd80, %fd79;
	mov.u64 	%rd275, %rd274;
	mov.f64 	%fd309, %fd308;
	@%p206 bra 	$L__BB4_64;
	setp.lt.s64 	%p207, %rd274, %rd55;
	min.s64 	%rd275, %rd274, %rd55;
	selp.f64 	%fd309, %fd308, %fd78, %p207;
$L__BB4_64:
	ld.shared.f64 	%fd83, [_ZN6thrust24THRUST_300001_SM_1000_NS8cuda_cub4core6detail5shmemE+104];
	ld.shared.u64 	%rd58, [_ZN6thrust24THRUST_300001_SM_1000_NS8cuda_cub4core6detail5shmemE+112];
	abs.f64 	%fd84, %fd309;
	abs.f64 	%fd85, %fd83;
	setp.lt.f64 	%p208, %fd84, %fd85;
	mov.u64 	%rd276, %rd58;
	mov.f64 	%fd310, %fd83;
	@%p208 bra 	$L__BB4_67;
	setp.lt.f64 	%p209, %fd85, %fd84;
	mov.u64 	%rd276, %rd275;
	mov.f64 	%fd310, %fd309;
	@%p209 bra 	$L__BB4_67;
	setp.lt.s64 	%p210, %rd275, %rd58;
	min.s64 	%rd276, %rd275, %rd58;
	selp.f64 	%fd310, %fd309, %fd83, %p210;
$L__BB4_67:
	ld.shared.f64 	%fd88, [_ZN6thrust24THRUST_300001_SM_1000_NS8cuda_cub4core6detail5shmemE+120];
	ld.shared.u64 	%rd61, [_ZN6thrust24THRUST_300001_SM_1000_NS8cuda_cub4core6detail5shmemE+128];
	abs.f64 	%fd89, %fd310;
	abs.f64 	%fd90, %fd88;
	setp.lt.f64 	%p211, %fd89, %fd90;
	mov.u64 	%rd317, %rd61;
	mov.f64 	%fd351, %fd88;
	@%p211 bra 	$L__BB4_208;
	setp.lt.f64 	%p212, %fd90, %fd89;
	mov.u64 	%rd317, %rd276;
	mov.f64 	%fd351, %fd310;
	@%p212 bra 	$L__BB4_208;
	setp.lt.s64 	%p213, %rd276, %rd61;
	min.s64 	%rd317, %rd276, %rd61;
	selp.f64 	%fd351, %fd310, %fd88, %p213;
	bra.uni 	$L__BB4_208;
$L__BB4_70:
	// begin inline asm
	mov.u32 %r197, %laneid;
	// end inline asm
	and.b32  	%r218, %r5, 992;
	add.s32 	%r219, %r218, 32;
	setp.gt.s32 	%p120, %r219, %r4;
	not.b32 	%r220, %r218;
	add.s32 	%r221, %r4, %r220;
	selp.b32 	%r216, %r221, 31, %p120;
	mov.b64 	%rd231, %fd298;
	mov.b64 	{%r199, %r204}, %rd231;
	mov.b32 	%r215, 1;
	mov.b32 	%r217, -1;
	// begin inline asm
	shfl.sync.down.b32 %r198, %r199, %r215, %r216, %r217;
	// end inline asm
	// begin inline asm
	shfl.sync.down.b32 %r203, %r204, %r215, %r216, %r217;
	// end inline asm
	mov.b64 	%rd232, {%r198, %r203};
	mov.b64 	%fd92, %rd232;
	mov.b64 	{%r209, %r214}, %rd264;
	// begin inline asm
	shfl.sync.down.b32 %r208, %r209, %r215, %r216, %r217;
	// end inline asm
	// begin inline asm
	shfl.sync.down.b32 %r213, %r214, %r215, %r216, %r217;
	// end inline asm
	mov.b64 	%rd63, {%r208, %r213};
	setp.ge.s32 	%p121, %r197, %r216;
	mov.u64 	%rd277, %rd264;
	mov.f64 	%fd311, %fd298;
	@%p121 bra 	$L__BB4_74;
	abs.f64 	%fd93, %fd298;
	abs.f64 	%fd94, %fd92;
	setp.lt.f64 	%p122, %fd93, %fd94;
	mov.u64 	%rd277, %rd63;
	mov.f64 	%fd311, %fd92;
	@%p122 bra 	$L__BB4_74;
	setp.lt.f64 	%p123, %fd94, %fd93;
	mov.u64 	%rd277, %rd264;
	mov.f64 	%fd311, %fd298;
	@%p123 bra 	$L__BB4_74;
	setp.lt.s64 	%p124, %rd264, %rd63;
	min.s64 	%rd277, %rd264, %rd63;
	selp.f64 	%fd311, %fd298, %fd92, %p124;
$L__BB4_74:
	mov.b64 	%rd233, %fd311;
	mov.b64 	{%r223, %r228}, %rd233;
	mov.b32 	%r239, 2;
	mov.b32 	%r241, -1;
	// begin inline asm
	shfl.sync.down.b32 %r222, %r223, %r239, %r216, %r241;
	// end inline asm
	// begin inline asm
	shfl.sync.down.b32 %r227, %r228, %r239, %r216, %r241;
	// end inline asm
	mov.b64 	%rd234, {%r222, %r227};
	mov.b64 	%fd97, %rd234;
	mov.b64 	{%r233, %r238}, %rd277;
	// begin inline asm
	shfl.sync.down.b32 %r232, %r233, %r239, %r216, %r241;
	// end inline asm
	// begin inline asm
	shfl.sync.down.b32 %r237, %r238, %r239, %r216, %r241;
	// end inline asm
	mov.b64 	%rd66, {%r232, %r237};
	add.s32 	%r242, %r197, 2;
	setp.gt.s32 	%p125, %r242, %r216;
	mov.u64 	%rd278, %rd277;
	mov.f64 	%fd312, %fd311;
	@%p125 bra 	$L__BB4_78;
	abs.f64 	%fd98, %fd311;
	abs.f64 	%fd99, %fd97;
	setp.lt.f64 	%p126, %fd98, %fd99;
	mov.u64 	%rd278, %rd66;
	mov.f64 	%fd312, %fd97;
	@%p126 bra 	$L__BB4_78;
	setp.lt.f64 	%p127, %fd99, %fd98;
	mov.u64 	%rd278, %rd277;
	mov.f64 	%fd312, %fd311;
	@%p127 bra 	$L__BB4_78;
	setp.lt.s64 	%p128, %rd277, %rd66;
	min.s64 	%rd278, %rd277, %rd66;
	selp.f64 	%fd312, %fd311, %fd97, %p128;
$L__BB4_78:
	mov.b64 	%rd235, %fd312;
	mov.b64 	{%r244, %r249}, %rd235;
	mov.b32 	%r260, 4;
	mov.b32 	%r262, -1;
	// begin inline asm
	shfl.sync.down.b32 %r243, %r244, %r260, %r216, %r262;
	// end inline asm
	// begin inline asm
	shfl.sync.down.b32 %r248, %r249, %r260, %r216, %r262;
	// end inline asm
	mov.b64 	%rd236, {%r243, %r248};
	mov.b64 	%fd102, %rd236;
	mov.b64 	{%r254, %r259}, %rd278;
	// begin inline asm
	shfl.sync.down.b32 %r253, %r254, %r260, %r216, %r262;
	// end inline asm
	// begin inline asm
	shfl.sync.down.b32 %r258, %r259, %r260, %r216, %r262;
	// end inline asm
	mov.b64 	%rd69, {%r253, %r258};
	add.s32 	%r263, %r197, 4;
	setp.gt.s32 	%p129, %r263, %r216;
	mov.u64 	%rd279, %rd278;
	mov.f64 	%fd313, %fd312;
	@%p129 bra 	$L__BB4_82;
	abs.f64 	%fd103, %fd312;
	abs.f64 	%fd104, %fd102;
	setp.lt.f64 	%p130, %fd103, %fd104;
	mov.u64 	%rd279, %rd69;
	mov.f64 	%fd313, %fd102;
	@%p130 bra 	$L__BB4_82;
	setp.lt.f64 	%p131, %fd104, %fd103;
	mov.u64 	%rd279, %rd278;
	mov.f64 	%fd313, %fd312;
	@%p131 bra 	$L__BB4_82;
	setp.lt.s64 	%p132, %rd278, %rd69;
	min.s64 	%rd279, %rd278, %rd69;
	selp.f64 	%fd313, %fd312, %fd102, %p132;
$L__BB4_82:
	mov.b64 	%rd237, %fd313;
	mov.b64 	{%r265, %r270}, %rd237;
	mov.b32 	%r281, 8;
	mov.b32 	%r283, -1;
	// begin inline asm
	shfl.sync.down.b32 %r264, %r265, %r281, %r216, %r283;
	// end inline asm
	// begin inline asm
	shfl.sync.down.b32 %r269, %r270, %r281, %r216, %r283;
	// end inline asm
	mov.b64 	%rd238, {%r264, %r269};
	mov.b64 	%fd107, %rd238;
	mov.b64 	{%r275, %r280}, %rd279;
	// begin inline asm
	shfl.sync.down.b32 %r274, %r275, %r281, %r216, %r283;
	// end inline asm
	// begin inline asm
	shfl.sync.down.b32 %r279, %r280, %r281, %r216, %r283;
	// end inline asm
	mov.b64 	%rd72, {%r274, %r279};
	add.s32 	%r284, %r197, 8;
	setp.gt.s32 	%p133, %r284, %r216;
	mov.u64 	%rd280, %rd279;
	mov.f64 	%fd314, %fd313;
	@%p133 bra 	$L__BB4_86;
	abs.f64 	%fd108, %fd313;
	abs.f64 	%fd109, %fd107;
	setp.lt.f64 	%p134, %fd108, %fd109;
	mov.u64 	%rd280, %rd72;
	mov.f64 	%fd314, %fd107;
	@%p134 bra 	$L__BB4_86;
	setp.lt.f64 	%p135, %fd109, %fd108;
	mov.u64 	%rd280, %rd279;
	mov.f64 	%fd314, %fd313;
	@%p135 bra 	$L__BB4_86;
	setp.lt.s64 	%p136, %rd279, %rd72;
	min.s64 	%rd280, %rd279, %rd72;
	selp.f64 	%fd314, %fd313, %fd107, %p136;
$L__BB4_86:
	mov.b64 	%rd239, %fd314;
	mov.b64 	{%r286, %r291}, %rd239;
	mov.b32 	%r302, 16;
	mov.b32 	%r304, -1;
	// begin inline asm
	shfl.sync.down.b32 %r285, %r286, %r302, %r216, %r304;
	// end inline asm
	// begin inline asm
	shfl.sync.down.b32 %r290, %r291, %r302, %r216, %r304;
	// end inline asm
	mov.b64 	%rd240, {%r285, %r290};
	mov.b64 	%fd112, %rd240;
	mov.b64 	{%r296, %r301}, %rd280;
	// begin inline asm
	shfl.sync.down.b32 %r295, %r296, %r302, %r216, %r304;
	// end inline asm
	// begin inline asm
	shfl.sync.down.b32 %r300, %r301, %r302, %r216, %r304;
	// end inline asm
	mov.b64 	%rd75, {%r295, %r300};
	add.s32 	%r305, %r197, 16;
	setp.gt.s32 	%p137, %r305, %r216;
	mov.u64 	%rd317, %rd280;
	mov.f64 	%fd351, %fd314;
	@%p137 bra 	$L__BB4_90;
	abs.f64 	%fd113, %fd314;
	abs.f64 	%fd114, %fd112;
	setp.lt.f64 	%p138, %fd113, %fd114;
	mov.u64 	%rd317, %rd75;
	mov.f64 	%fd351, %fd112;
	@%p138 bra 	$L__BB4_90;
	setp.lt.f64 	%p139, %fd114, %fd113;
	mov.u64 	%rd317, %rd280;
	mov.f64 	%fd351, %fd314;
	@%p139 bra 	$L__BB4_90;
	setp.lt.s64 	%p140, %rd280, %rd75;
	min.s64 	%rd317, %rd280, %rd75;
	selp.f64 	%fd351, %fd314, %fd112, %p140;
$L__BB4_90:
	setp.ne.s32 	%p141, %r197, 0;
	@%p141 bra 	$L__BB4_92;
	shr.u32 	%r306, %r5, 1;
	and.b32  	%r307, %r306, 496;
	mov.u32 	%r308, _ZN6thrust24THRUST_300001_SM_1000_NS8cuda_cub4core6detail5shmemE;
	add.s32 	%r309, %r308, %r307;
	st.shared.f64 	[%r309+8], %fd351;
	st.shared.u64 	[%r309+16], %rd317;
$L__BB4_92:
	bar.sync 	0;
	setp.ne.s32 	%p142, %r5, 0;
	@%p142 bra 	$L__BB4_208;
	setp.lt.s32 	%p143, %r4, 33;
	mov.f64 	%fd316, %fd351;
	mov.u64 	%rd282, %rd317;
	@%p143 bra 	$L__BB4_97;
	ld.shared.f64 	%fd117, [_ZN6thrust24THRUST_300001_SM_1000_NS8cuda_cub4core6detail5shmemE+24];
	ld.shared.u64 	%rd78, [_ZN6thrust24THRUST_300001_SM_1000_NS8cuda_cub4core6detail5shmemE+32];
	abs.f64 	%fd118, %fd351;
	abs.f64 	%fd119, %fd117;
	setp.lt.f64 	%p144, %fd118, %fd119;
	mov.f64 	%fd316, %fd117;
	mov.u64 	%rd282, %rd78;
	@%p144 bra 	$L__BB4_97;
	setp.lt.f64 	%p145, %fd119, %fd118;
	mov.f64 	%fd316, %fd351;
	mov.u64 	%rd282, %rd317;
	@%p145 bra 	$L__BB4_97;
	setp.lt.s64 	%p146, %rd317, %rd78;
	min.s64 	%rd282, %rd317, %rd78;
	selp.f64 	%fd316, %fd351, %fd117, %p146;
$L__BB4_97:
	setp.lt.s32 	%p147, %r4, 65;
	mov.f64 	%fd317, %fd316;
	mov.u64 	%rd283, %rd282;
	@%p147 bra 	$L__BB4_101;
	ld.shared.f64 	%fd122, [_ZN6thrust24THRUST_300001_SM_1000_NS8cuda_cub4core6detail5shmemE+40];
	ld.shared.u64 	%rd81, [_ZN6thrust24THRUST_300001_SM_1000_NS8cuda_cub4core6detail5shmemE+48];
	abs.f64 	%fd123, %fd316;
	abs.f64 	%fd124, %fd122;
	setp.lt.f64 	%p148, %fd123, %fd124;
	mov.f64 	%fd317, %fd122;
	mov.u64 	%rd283, %rd81;
	@%p148 bra 	$L__BB4_101;
	setp.lt.f64 	%p149, %fd124, %fd123;
	mov.f64 	%fd317, %fd316;
	mov.u64 	%rd283, %rd282;
	@%p149 bra 	$L__BB4_101;
	setp.lt.s64 	%p150, %rd282, %rd81;
	selp.f64 	%fd317, %fd316, %fd122, %p150;
	min.s64 	%rd283, %rd282, %rd81;
$L__BB4_101:
	setp.lt.s32 	%p151, %r4, 97;
	mov.f64 	%fd318, %fd317;
	mov.u64 	%rd284, %rd283;
	@%p151 bra 	$L__BB4_105;
	ld.shared.f64 	%fd127, [_ZN6thrust24THRUST_300001_SM_1000_NS8cuda_cub4core6detail5shmemE+56];
	ld.shared.u64 	%rd84, [_ZN6thrust24THRUST_300001_SM_1000_NS8cuda_cub4core6detail5shmemE+64];
	abs.f64 	%fd128, %fd317;
	abs.f64 	%fd129, %fd127;
	setp.lt.f64 	%p152, %fd128, %fd129;
	mov.f64 	%fd318, %fd127;
	mov.u64 	%rd284, %rd84;
	@%p152 bra 	$L__BB4_105;
	setp.lt.f64 	%p153, %fd129, %fd128;
	mov.f64 	%fd318, %fd317;
	mov.u64 	%rd284, %rd283;
	@%p153 bra 	$L__BB4_105;
	setp.lt.s64 	%p154, %rd283, %rd84;
	selp.f64 	%fd318, %fd317, %fd127, %p154;
	min.s64 	%rd284, %rd283, %rd84;
$L__BB4_105:
	setp.lt.s32 	%p155, %r4, 129;
	mov.f64 	%fd319, %fd318;
	mov.u64 	%rd285, %rd284;
	@%p155 bra 	$L__BB4_109;
	ld.shared.f64 	%fd132, [_ZN6thrust24THRUST_300001_SM_1000_NS8cuda_cub4core6detail5shmemE+72];
	ld.shared.u64 	%rd87, [_ZN6thrust24THRUST_300001_SM_1000_NS8cuda_cub4core6detail5shmemE+80];
	abs.f64 	%fd133, %fd318;
	abs.f64 	%fd134, %fd132;
	setp.lt.f64 	%p156, %fd133, %fd134;
	mov.f64 	%fd319, %fd132;
	mov.u64 	%rd285, %rd87;
	@%p156 bra 	$L__BB4_109;
	setp.lt.f64 	%p157, %fd134, %fd133;
	mov.f64 	%fd319, %fd318;
	mov.u64 	%rd285, %rd284;
	@%p157 bra 	$L__BB4_109;
	setp.lt.s64 	%p158, %rd284, %rd87;
	selp.f64 	%fd319, %fd318, %fd132, %p158;
	min.s64 	%rd285, %rd284, %rd87;
$L__BB4_109:
	setp.lt.s32 	%p159, %r4, 161;
	mov.f64 	%fd320, %fd319;
	mov.u64 	%rd286, %rd285;
	@%p159 bra 	$L__BB4_113;
	ld.shared.f64 	%fd137, [_ZN6thrust24THRUST_300001_SM_1000_NS8cuda_cub4core6detail5shmemE+88];
	ld.shared.u64 	%rd90, [_ZN6thrust24THRUST_300001_SM_1000_NS8cuda_cub4core6detail5shmemE+96];
	abs.f64 	%fd138, %fd319;
	abs.f64 	%fd139, %fd137;
	setp.lt.f64 	%p160, %fd138, %fd139;
	mov.f64 	%fd320, %fd137;
	mov.u64 	%rd286, %rd90;
	@%p160 bra 	$L__BB4_113;
	setp.lt.f64 	%p161, %fd139, %fd138;
	mov.f64 	%fd320, %fd319;
	mov.u64 	%rd286, %rd285;
	@%p161 bra 	$L__BB4_113;
	setp.lt.s64 	%p162, %rd285, %rd90;
	selp.f64 	%fd320, %fd319, %fd137, %p162;
	min.s64 	%rd286, %rd285, %rd90;
$L__BB4_113:
	setp.lt.s32 	%p163, %r4, 193;
	mov.f64 	%fd321, %fd320;
	mov.u64 	%rd287, %rd286;
	@%p163 bra 	$L__BB4_117;
	ld.shared.f64 	%fd142, [_ZN6thrust24THRUST_300001_SM_1000_NS8cuda_cub4core6detail5shmemE+104];
	ld.shared.u64 	%rd93, [_ZN6thrust24THRUST_300001_SM_1000_NS8cuda_cub4core6detail5shmemE+112];
	abs.f64 	%fd143, %fd320;
	abs.f64 	%fd144, %fd142;
	setp.lt.f64 	%p164, %fd143, %fd144;
	mov.f64 	%fd321, %fd142;
	mov.u64 	%rd287, %rd93;
	@%p164 bra 	$L__BB4_117;
	setp.lt.f64 	%p165, %fd144, %fd143;
	mov.f64 	%fd321, %fd320;
	mov.u64 	%rd287, %rd286;
	@%p165 bra 	$L__BB4_117;
	setp.lt.s64 	%p166, %rd286, %rd93;
	selp.f64 	%fd321, %fd320, %fd142, %p166;
	min.s64 	%rd287, %rd286, %rd93;
$L__BB4_117:
	setp.lt.s32 	%p167, %r4, 225;
	mov.u64 	%rd317, %rd287;
	mov.f64 	%fd351, %fd321;
	@%p167 bra 	$L__BB4_208;
	ld.shared.f64 	%fd147, [_ZN6thrust24THRUST_300001_SM_1000_NS8cuda_cub4core6detail5shmemE+120];
	ld.shared.u64 	%rd96, [_ZN6thrust24THRUST_300001_SM_1000_NS8cuda_cub4core6detail5shmemE+128];
	abs.f64 	%fd148, %fd321;
	abs.f64 	%fd149, %fd147;
	setp.lt.f64 	%p168, %fd148, %fd149;
	mov.u64 	%rd317, %rd96;
	mov.f64 	%fd351, %fd147;
	@%p168 bra 	$L__BB4_208;
	setp.lt.f64 	%p169, %fd149, %fd148;
	mov.u64 	%rd317, %rd287;
	mov.f64 	%fd351, %fd321;
	@%p169 bra 	$L__BB4_208;
	setp.lt.s64 	%p170, %rd287, %rd96;
	selp.f64 	%fd351, %fd321, %fd147, %p170;
	min.s64 	%rd317, %rd287, %rd96;
	bra.uni 	$L__BB4_208;
$L__BB4_121:
	mov.u32 	%r35, %tid.x;
	cvt.s64.s32 	%rd183, %r2;
	add.s64 	%rd98, %rd3, %rd183;
	cvt.u64.u32 	%rd99, %r35;
	add.s64 	%rd184, %rd99, %rd183;
	shl.b64 	%rd185, %rd184, 3;
	add.s64 	%rd186, %rd2, %rd185;
	ld.global.f64 	%fd274, [%rd186];
	add.s32 	%r69, %r35, 256;
	cvt.u64.u32 	%rd187, %r69;
	ld.global.f64 	%fd275, [%rd186+2048];
	add.s32 	%r70, %r35, 512;
	cvt.u64.u32 	%rd188, %r70;
	ld.global.f64 	%fd276, [%rd186+4096];
	add.s32 	%r71, %r35, 768;
	cvt.u64.u32 	%rd189, %r71;
	ld.global.f64 	%fd277, [%rd186+6144];
	or.b32  	%r72, %r35, 1024;
	cvt.u64.u32 	%rd100, %r72;
	add.s64 	%rd305, %rd98, %rd100;
	ld.global.f64 	%fd339, [%rd186+8192];
	abs.f64 	%fd278, %fd274;
	abs.f64 	%fd279, %fd275;
	setp.geu.f64 	%p2, %fd278, %fd279;
	selp.f64 	%fd280, %fd274, %fd275, %p2;
	selp.b64 	%rd190, %rd99, %rd187, %p2;
	abs.f64 	%fd281, %fd280;
	abs.f64 	%fd282, %fd276;
	setp.geu.f64 	%p3, %fd281, %fd282;
	selp.f64 	%fd283, %fd280, %fd276, %p3;
	selp.b64 	%rd191, %rd190, %rd188, %p3;
	abs.f64 	%fd284, %fd283;
	abs.f64 	%fd285, %fd277;
	setp.geu.f64 	%p4, %fd284, %fd285;
	selp.f64 	%fd152, %fd283, %fd277, %p4;
	selp.b64 	%rd102, %rd191, %rd189, %p4;
	abs.f64 	%fd153, %fd152;
	abs.f64 	%fd154, %fd339;
	setp.lt.f64 	%p5, %fd153, %fd154;
	@%p5 bra 	$L__BB4_123;
	setp.lt.f64 	%p6, %fd154, %fd153;
	setp.lt.u64 	%p7, %rd102, %rd100;
	or.pred  	%p8, %p6, %p7;
	selp.f64 	%fd339, %fd152, %fd339, %p8;
	add.s64 	%rd194, %rd98, %rd102;
	selp.b64 	%rd305, %rd194, %rd305, %p8;
$L__BB4_123:
	setp.le.s32 	%p9, %r66, %r3;
	@%p9 bra 	$L__BB4_164;
	setp.ne.s32 	%p10, %r35, 0;
	@%p10 bra 	$L__BB4_126;
	atom.global.add.u32 	%r73, [%rd1+4], 1280;
	add.s32 	%r74, %r73, %r3;
	st.shared.u32 	[_ZN6thrust24THRUST_300001_SM_1000_NS8cuda_cub4core6detail5shmemE+152], %r74;
$L__BB4_126:
	bar.sync 	0;
	ld.shared.u32 	%r427, [_ZN6thrust24THRUST_300001_SM_1000_NS8cuda_cub4core6detail5shmemE+152];
	add.s32 	%r75, %r427, 1280;
	setp.gt.s32 	%p11, %r75, %r66;
	@%p11 bra 	$L__BB4_141;
	mov.f64 	%fd323, %fd339;
	mov.u64 	%rd289, %rd305;
$L__BB4_128:
	cvt.s64.s32 	%rd195, %r427;
	add.s64 	%rd196, %rd99, %rd195;
	shl.b64 	%rd197, %rd196, 3;
	add.s64 	%rd198, %rd2, %rd197;
	add.s64 	%rd290, %rd196, %rd3;
	ld.global.f64 	%fd324, [%rd198];
	add.s64 	%rd291, %rd290, 256;
	ld.global.f64 	%fd325, [%rd198+2048];
	add.s64 	%rd292, %rd290, 512;
	ld.global.f64 	%fd326, [%rd198+4096];
	add.s64 	%rd293, %rd290, 768;
	ld.global.f64 	%fd327, [%rd198+6144];
	add.s64 	%rd305, %rd290, 1024;
	ld.global.f64 	%fd339, [%rd198+8192];
	abs.f64 	%fd163, %fd323;
	abs.f64 	%fd164, %fd324;
	setp.lt.f64 	%p12, %fd163, %fd164;
	@%p12 bra 	$L__BB4_130;
	setp.lt.f64 	%p13, %fd164, %fd163;
	setp.lt.s64 	%p14, %rd289, %rd290;
	or.pred  	%p15, %p13, %p14;
	selp.f64 	%fd324, %fd323, %fd324, %p15;
	selp.b64 	%rd290, %rd289, %rd290, %p15;
$L__BB4_130:
	abs.f64 	%fd167, %fd324;
	abs.f64 	%fd168, %fd325;
	setp.lt.f64 	%p16, %fd167, %fd168;
	@%p16 bra 	$L__BB4_132;
	setp.lt.f64 	%p17, %fd168, %fd167;
	setp.lt.s64 	%p18, %rd290, %rd291;
	or.pred  	%p19, %p17, %p18;
	selp.f64 	%fd325, %fd324, %fd325, %p19;
	selp.b64 	%rd291, %rd290, %rd291, %p19;
$L__BB4_132:
	abs.f64 	%fd171, %fd325;
	abs.f64 	%fd172, %fd326;
	setp.lt.f64 	%p20, %fd171, %fd172;
	@%p20 bra 	$L__BB4_134;
	setp.lt.f64 	%p21, %fd172, %fd171;
	setp.lt.s64 	%p22, %rd291, %rd292;
	or.pred  	%p23, %p21, %p22;
	selp.f64 	%fd326, %fd325, %fd326, %p23;
	selp.b64 	%rd292, %rd291, %rd292, %p23;
$L__BB4_134:
	abs.f64 	%fd175, %fd326;
	abs.f64 	%fd176, %fd327;
	setp.lt.f64 	%p24, %fd175, %fd176;
	@%p24 bra 	$L__BB4_136;
	setp.lt.f64 	%p25, %fd176, %fd175;
	setp.lt.s64 	%p26, %rd292, %rd293;
	or.pred  	%p27, %p25, %p26;
	selp.f64 	%fd327, %fd326, %fd327, %p27;
	selp.b64 	%rd293, %rd292, %rd293, %p27;
$L__BB4_136:
	abs.f64 	%fd179, %fd327;
	abs.f64 	%fd180, %fd339;
	setp.lt.f64 	%p28, %fd179, %fd180;
	@%p28 bra 	$L__BB4_138;
	setp.lt.f64 	%p29, %fd180, %fd179;
	setp.lt.s64 	%p30, %rd293, %rd305;
	or.pred  	%p31, %p29, %p30;
	selp.f64 	%fd339, %fd327, %fd339, %p31;
	selp.b64 	%rd305, %rd293, %rd305, %p31;
$L__BB4_138:
	setp.ne.s32 	%p32, %r35, 0;
	bar.sync 	0;
	@%p32 bra 	$L__BB4_140;
	atom.global.add.u32 	%r76, [%rd1+4], 1280;
	add.s32 	%r77, %r76, %r3;
	st.shared.u32 	[_ZN6thrust24THRUST_300001_SM_1000_NS8cuda_cub4core6detail5shmemE+152], %r77;
$L__BB4_140:
	bar.sync 	0;
	ld.shared.u32 	%r427, [_ZN6thrust24THRUST_300001_SM_1000_NS8cuda_cub4core6detail5shmemE+152];
	add.s32 	%r78, %r427, 1280;
	setp.le.s32 	%p33, %r78, %r66;
	mov.f64 	%fd323, %fd339;
	mov.u64 	%rd289, %rd305;
	@%p33 bra 	$L__BB4_128;
$L__BB4_141:
	setp.le.s32 	%p34, %r66, %r427;
	@%p34 bra 	$L__BB4_164;
	sub.s32 	%r40, %r66, %r427;
	setp.ge.s32 	%p35, %r35, %r40;
	@%p35 bra 	$L__BB4_164;
	not.b32 	%r79, %r35;
	add.s32 	%r80, %r66, %r79;
	sub.s32 	%r41, %r80, %r427;
	and.b32  	%r81, %r41, 768;
	setp.eq.s32 	%p36, %r81, 768;
	mov.u32 	%r431, %r35;
	@%p36 bra 	$L__BB4_149;
	add.s32 	%r429, %r35, %r427;
	shr.u32 	%r82, %r41, 8;
	add.s32 	%r83, %r82, 1;
	and.b32  	%r84, %r83, 3;
	neg.s32 	%r428, %r84;
	mov.u32 	%r431, %r35;
$L__BB4_145:
	.pragma "nounroll";
	mov.u64 	%rd122, %rd305;
	mov.f64 	%fd184, %fd339;
	cvt.s64.s32 	%rd200, %r429;
	add.s64 	%rd123, %rd3, %rd200;
	mul.wide.s32 	%rd201, %r429, 8;
	add.s64 	%rd202, %rd2, %rd201;
	ld.global.f64 	%fd185, [%rd202];
	abs.f64 	%fd186, %fd184;
	abs.f64 	%fd187, %fd185;
	setp.lt.f64 	%p37, %fd186, %fd187;
	mov.f64 	%fd339, %fd185;
	mov.u64 	%rd305, %rd123;
	@%p37 bra 	$L__BB4_148;
	setp.lt.f64 	%p38, %fd187, %fd186;
	mov.f64 	%fd339, %fd184;
	mov.u64 	%rd305, %rd122;
	@%p38 bra 	$L__BB4_148;
	setp.lt.s64 	%p39, %rd122, %rd123;
	selp.f64 	%fd339, %fd184, %fd185, %p39;
	min.s64 	%rd305, %rd122, %rd123;
$L__BB4_148:
	add.s32 	%r431, %r431, 256;
	add.s32 	%r429, %r429, 256;
	add.s32 	%r428, %r428, 1;
	setp.ne.s32 	%p40, %r428, 0;
	@%p40 bra 	$L__BB4_145;
$L__BB4_149:
	setp.lt.u32 	%p41, %r41, 768;
	@%p41 bra 	$L__BB4_164;
	add.s32 	%r432, %r431, %r427;
	add.s32 	%r435, %r432, 256;
	add.s32 	%r434, %r432, 512;
	add.s32 	%r433, %r432, 768;
	add.s64 	%rd128, %rd2, 4096;
$L__BB4_151:
	cvt.s64.s32 	%rd203, %r435;
	add.s64 	%rd130, %rd3, %rd203;
	cvt.s64.s32 	%rd204, %r434;
	add.s64 	%rd131, %rd3, %rd204;
	cvt.s64.s32 	%rd205, %r433;
	add.s64 	%rd132, %rd3, %rd205;
	cvt.s64.s32 	%rd206, %r432;
	mul.wide.s32 	%rd207, %r432, 8;
	add.s64 	%rd133, %rd128, %rd207;
	add.s64 	%rd134, %rd3, %rd206;
	ld.global.f64 	%fd193, [%rd133+-4096];
	abs.f64 	%fd194, %fd339;
	abs.f64 	%fd195, %fd193;
	setp.lt.f64 	%p42, %fd194, %fd195;
	mov.f64 	%fd335, %fd193;
	mov.u64 	%rd301, %rd134;
	@%p42 bra 	$L__BB4_154;
	setp.lt.f64 	%p43, %fd195, %fd194;
	mov.f64 	%fd335, %fd339;
	mov.u64 	%rd301, %rd305;
	@%p43 bra 	$L__BB4_154;
	setp.lt.s64 	%p44, %rd305, %rd134;
	selp.f64 	%fd335, %fd339, %fd193, %p44;
	min.s64 	%rd301, %rd305, %rd134;
$L__BB4_154:
	ld.global.f64 	%fd198, [%rd133+-2048];
	abs.f64 	%fd199, %fd335;
	abs.f64 	%fd200, %fd198;
	setp.lt.f64 	%p45, %fd199, %fd200;
	mov.f64 	%fd336, %fd198;
	mov.u64 	%rd302, %rd130;
	@%p45 bra 	$L__BB4_157;
	setp.lt.f64 	%p46, %fd200, %fd199;
	mov.f64 	%fd336, %fd335;
	mov.u64 	%rd302, %rd301;
	@%p46 bra 	$L__BB4_157;
	setp.lt.s64 	%p47, %rd301, %rd130;
	selp.f64 	%fd336, %fd335, %fd198, %p47;
	min.s64 	%rd302, %rd301, %rd130;
$L__BB4_157:
	ld.global.f64 	%fd203, [%rd133];
	abs.f64 	%fd204, %fd336;
	abs.f64 	%fd205, %fd203;
	setp.lt.f64 	%p48, %fd204, %fd205;
	mov.f64 	%fd337, %fd203;
	mov.u64 	%rd303, %rd131;
	@%p48 bra 	$L__BB4_160;
	setp.lt.f64 	%p49, %fd205, %fd204;
	mov.f64 	%fd337, %fd336;
	mov.u64 	%rd303, %rd302;
	@%p49 bra 	$L__BB4_160;
	setp.lt.s64 	%p50, %rd302, %rd131;
	selp.f64 	%fd337, %fd336, %fd203, %p50;
	min.s64 	%rd303, %rd302, %rd131;
$L__BB4_160:
	ld.global.f64 	%fd208, [%rd133+2048];
	abs.f64 	%fd209, %fd337;
	abs.f64 	%fd210, %fd208;
	setp.lt.f64 	%p51, %fd209, %fd210;
	mov.f64 	%fd339, %fd208;
	mov.u64 	%rd305, %rd132;
	@%p51 bra 	$L__BB4_163;
	setp.lt.f64 	%p52, %fd210, %fd209;
	mov.f64 	%fd339, %fd337;
	mov.u64 	%rd305, %rd303;
	@%p52 bra 	$L__BB4_163;
	setp.lt.s64 	%p53, %rd303, %rd132;
	selp.f64 	%fd339, %fd337, %fd208, %p53;
	min.s64 	%rd305, %rd303, %rd132;
$L__BB4_163:
	add.s32 	%r431, %r431, 1024;
	add.s32 	%r435, %r435, 1024;
	add.s32 	%r434, %r434, 1024;
	add.s32 	%r433, %r433, 1024;
	add.s32 	%r432, %r432, 1024;
	setp.lt.s32 	%p54, %r431, %r40;
	@%p54 bra 	$L__BB4_151;
$L__BB4_164:
	// begin inline asm
	mov.u32 %r85, %laneid;
	// end inline asm
	mov.b64 	%rd208, %fd339;
	mov.b64 	{%r87, %r92}, %rd208;
	mov.b32 	%r103, 1;
	mov.b32 	%r104, 31;
	mov.b32 	%r105, -1;
	// begin inline asm
	shfl.sync.down.b32 %r86, %r87, %r103, %r104, %r105;
	// end inline asm
	// begin inline asm
	shfl.sync.down.b32 %r91, %r92, %r103, %r104, %r105;
	// end inline asm
	mov.b64 	%rd209, {%r86, %r91};
	mov.b64 	%fd214, %rd209;
	mov.b64 	{%r97, %r102}, %rd305;
	// begin inline asm
	shfl.sync.down.b32 %r96, %r97, %r103, %r104, %r105;
	// end inline asm
	// begin inline asm
	shfl.sync.down.b32 %r101, %r102, %r103, %r104, %r105;
	// end inline asm
	mov.b64 	%rd144, {%r96, %r101};
	setp.gt.s32 	%p55, %r85, 30;
	mov.f64 	%fd340, %fd339;
	mov.u64 	%rd306, %rd305;
	@%p55 bra 	$L__BB4_168;
	abs.f64 	%fd215, %fd339;
	abs.f64 	%fd216, %fd214;
	setp.lt.f64 	%p56, %fd215, %fd216;
	mov.f64 	%fd340, %fd214;
	mov.u64 	%rd306, %rd144;
	@%p56 bra 	$L__BB4_168;
	setp.lt.f64 	%p57, %fd216, %fd215;
	mov.f64 	%fd340, %fd339;
	mov.u64 	%rd306, %rd305;
	@%p57 bra 	$L__BB4_168;
	setp.lt.s64 	%p58, %rd305, %rd144;
	selp.f64 	%fd340, %fd339, %fd214, %p58;
	min.s64 	%rd306, %rd305, %rd144;
$L__BB4_168:
	mov.b64 	%rd210, %fd340;
	mov.b64 	{%r107, %r112}, %rd210;
	mov.b32 	%r123, 2;
	mov.b32 	%r124, 31;
	mov.b32 	%r125, -1;
	// begin inline asm
	shfl.sync.down.b32 %r106, %r107, %r123, %r124, %r125;
	// end inline asm
	// begin inline asm
	shfl.sync.down.b32 %r111, %r112, %r123, %r124, %r125;
	// end inline asm
	mov.b64 	%rd211, {%r106, %r111};
	mov.b64 	%fd219, %rd211;
	mov.b64 	{%r117, %r122}, %rd306;
	// begin inline asm
	shfl.sync.down.b32 %r116, %r117, %r123, %r124, %r125;
	// end inline asm
	// begin inline asm
	shfl.sync.down.b32 %r121, %r122, %r123, %r124, %r125;
	// end inline asm
	mov.b64 	%rd147, {%r116, %r121};
	setp.gt.s32 	%p59, %r85, 29;
	mov.f64 	%fd341, %fd340;
	mov.u64 	%rd307, %rd306;
	@%p59 bra 	$L__BB4_172;
	abs.f64 	%fd220, %fd340;
	abs.f64 	%fd221, %fd219;
	setp.lt.f64 	%p60, %fd220, %fd221;
	mov.f64 	%fd341, %fd219;
	mov.u64 	%rd307, %rd147;
	@%p60 bra 	$L__BB4_172;
	setp.lt.f64 	%p61, %fd221, %fd220;
	mov.f64 	%fd341, %fd340;
	mov.u64 	%rd307, %rd306;
	@%p61 bra 	$L__BB4_172;
	setp.lt.s64 	%p62, %rd306, %rd147;
	selp.f64 	%fd341, %fd340, %fd219, %p62;
	min.s64 	%rd307, %rd306, %rd147;
$L__BB4_172:
	mov.b64 	%rd212, %fd341;
	mov.b64 	{%r127, %r132}, %rd212;
	mov.b32 	%r143, 4;
	mov.b32 	%r144, 31;
	mov.b32 	%r145, -1;
	// begin inline asm
	shfl.sync.down.b32 %r126, %r127, %r143, %r144, %r145;
	// end inline asm
	// begin inline asm
	shfl.sync.down.b32 %r131, %r132, %r143, %r144, %r145;
	// end inline asm
	mov.b64 	%rd213, {%r126, %r131};
	mov.b64 	%fd224, %rd213;
	mov.b64 	{%r137, %r142}, %rd307;
	// begin inline asm
	shfl.sync.down.b32 %r136, %r137, %r143, %r144, %r145;
	// end inline asm
	// begin inline asm
	shfl.sync.down.b32 %r141, %r142, %r143, %r144, %r145;
	// end inline asm
	mov.b64 	%rd150, {%r136, %r141};
	setp.gt.s32 	%p63, %r85, 27;
	mov.f64 	%fd342, %fd341;
	mov.u64 	%rd308, %rd307;
	@%p63 bra 	$L__BB4_176;
	abs.f64 	%fd225, %fd341;
	abs.f64 	%fd226, %fd224;
	setp.lt.f64 	%p64, %fd225, %fd226;
	mov.f64 	%fd342, %fd224;
	mov.u64 	%rd308, %rd150;
	@%p64 bra 	$L__BB4_176;
	setp.lt.f64 	%p65, %fd226, %fd225;
	mov.f64 	%fd342, %fd341;
	mov.u64 	%rd308, %rd307;
	@%p65 bra 	$L__BB4_176;
	setp.lt.s64 	%p66, %rd307, %rd150;
	selp.f64 	%fd342, %fd341, %fd224, %p66;
	min.s64 	%rd308, %rd307, %rd150;
$L__BB4_176:
	mov.b64 	%rd214, %fd342;
	mov.b64 	{%r147, %r152}, %rd214;
	mov.b32 	%r163, 8;
	mov.b32 	%r164, 31;
	mov.b32 	%r165, -1;
	// begin inline asm
	shfl.sync.down.b32 %r146, %r147, %r163, %r164, %r165;
	// end inline asm
	// begin inline asm
	shfl.sync.down.b32 %r151, %r152, %r163, %r164, %r165;
	// end inline asm
	mov.b64 	%rd215, {%r146, %r151};
	mov.b64 	%fd229, %rd215;
	mov.b64 	{%r157, %r162}, %rd308;
	// begin inline asm
	shfl.sync.down.b32 %r156, %r157, %r163, %r164, %r165;
	// end inline asm
	// begin inline asm
	shfl.sync.down.b32 %r161, %r162, %r163, %r164, %r165;
	// end inline asm
	mov.b64 	%rd153, {%r156, %r161};
	setp.gt.s32 	%p67, %r85, 23;
	mov.f64 	%fd343, %fd342;
	mov.u64 	%rd309, %rd308;
	@%p67 bra 	$L__BB4_180;
	abs.f64 	%fd230, %fd342;
	abs.f64 	%fd231, %fd229;
	setp.lt.f64 	%p68, %fd230, %fd231;
	mov.f64 	%fd343, %fd229;
	mov.u64 	%rd309, %rd153;
	@%p68 bra 	$L__BB4_180;
	setp.lt.f64 	%p69, %fd231, %fd230;
	mov.f64 	%fd343, %fd342;
	mov.u64 	%rd309, %rd308;
	@%p69 bra 	$L__BB4_180;
	setp.lt.s64 	%p70, %rd308, %rd153;
	selp.f64 	%fd343, %fd342, %fd229, %p70;
	min.s64 	%rd309, %rd308, %rd153;
$L__BB4_180:
	mov.b64 	%rd216, %fd343;
	mov.b64 	{%r167, %r172}, %rd216;
	mov.b32 	%r183, 16;
	mov.b32 	%r184, 31;
	mov.b32 	%r185, -1;
	// begin inline asm
	shfl.sync.down.b32 %r166, %r167, %r183, %r184, %r185;
	// end inline asm
	// begin inline asm
	shfl.sync.down.b32 %r171, %r172, %r183, %r184, %r185;
	// end inline asm
	mov.b64 	%rd217, {%r166, %r171};
	mov.b64 	%fd234, %rd217;
	mov.b64 	{%r177, %r182}, %rd309;
	// begin inline asm
	shfl.sync.down.b32 %r176, %r177, %r183, %r184, %r185;
	// end inline asm
	// begin inline asm
	shfl.sync.down.b32 %r181, %r182, %r183, %r184, %r185;
	// end inline asm
	mov.b64 	%rd156, {%r176, %r181};
	setp.gt.s32 	%p71, %r85, 15;
	mov.f64 	%fd351, %fd343;
	mov.u64 	%rd317, %rd309;
	@%p71 bra 	$L__BB4_184;
	abs.f64 	%fd235, %fd343;
	abs.f64 	%fd236, %fd234;
	setp.lt.f64 	%p72, %fd235, %fd236;
	mov.f64 	%fd351, %fd234;
	mov.u64 	%rd317, %rd156;
	@%p72 bra 	$L__BB4_184;
	setp.lt.f64 	%p73, %fd236, %fd235;
	mov.f64 	%fd351, %fd343;
	mov.u64 	%rd317, %rd309;
	@%p73 bra 	$L__BB4_184;
	setp.lt.s64 	%p74, %rd309, %rd156;
	selp.f64 	%fd351, %fd343, %fd234, %p74;
	min.s64 	%rd317, %rd309, %rd156;
$L__BB4_184:
	setp.ne.s32 	%p75, %r85, 0;
	@%p75 bra 	$L__BB4_186;
	shr.u32 	%r186, %r35, 1;
	and.b32  	%r187, %r186, 496;
	mov.u32 	%r188, _ZN6thrust24THRUST_300001_SM_1000_NS8cuda_cub4core6detail5shmemE;
	add.s32 	%r189, %r188, %r187;
	st.shared.f64 	[%r189+8], %fd351;
	st.shared.u64 	[%r189+16], %rd317;
$L__BB4_186:
	bar.sync 	0;
	setp.ne.s32 	%p76, %r35, 0;
	@%p76 bra 	$L__BB4_208;
	ld.shared.f64 	%fd239, [_ZN6thrust24THRUST_300001_SM_1000_NS8cuda_cub4core6detail5shmemE+24];
	ld.shared.u64 	%rd159, [_ZN6thrust24THRUST_300001_SM_1000_NS8cuda_cub4core6detail5shmemE+32];
	abs.f64 	%fd240, %fd351;
	abs.f64 	%fd241, %fd239;
	setp.lt.f64 	%p77, %fd240, %fd241;
	mov.f64 	%fd345, %fd239;
	mov.u64 	%rd311, %rd159;
	@%p77 bra 	$L__BB4_190;
	setp.lt.f64 	%p78, %fd241, %fd240;
	mov.f64 	%fd345, %fd351;
	mov.u64 	%rd311, %rd317;
	@%p78 bra 	$L__BB4_190;
	setp.lt.s64 	%p79, %rd317, %rd159;
	selp.f64 	%fd345, %fd351, %fd239, %p79;
	min.s64 	%rd311, %rd317, %rd159;
$L__BB4_190:
	ld.shared.f64 	%fd244, [_ZN6thrust24THRUST_300001_SM_1000_NS8cuda_cub4core6detail5shmemE+40];
	ld.shared.u64 	%rd162, [_ZN6thrust24THRUST_300001_SM_1000_NS8cuda_cub4core6detail5shmemE+48];
	abs.f64 	%fd245, %fd345;
	abs.f64 	%fd246, %fd244;
	setp.lt.f64 	%p80, %fd245, %fd246;
	mov.f64 	%fd346, %fd244;
	mov.u64 	%rd312, %rd162;
	@%p80 bra 	$L__BB4_193;
	setp.lt.f64 	%p81, %fd246, %fd245;
	mov.f64 	%fd346, %fd345;
	mov.u64 	%rd312, %rd311;
	@%p81 bra 	$L__BB4_193;
	setp.lt.s64 	%p82, %rd311, %rd162;
	selp.f64 	%fd346, %fd345, %fd244, %p82;
	min.s64 	%rd312, %rd311, %rd162;
$L__BB4_193:
	ld.shared.f64 	%fd249, [_ZN6thrust24THRUST_300001_SM_1000_NS8cuda_cub4core6detail5shmemE+56];
	ld.shared.u64 	%rd165, [_ZN6thrust24THRUST_300001_SM_1000_NS8cuda_cub4core6detail5shmemE+64];
	abs.f64 	%fd250, %fd346;
	abs.f64 	%fd251, %fd249;
	setp.lt.f64 	%p83, %fd250, %fd251;
	mov.f64 	%fd347, %fd249;
	mov.u64 	%rd313, %rd165;
	@%p83 bra 	$L__BB4_196;
	setp.lt.f64 	%p84, %fd251, %fd250;
	mov.f64 	%fd347, %fd346;
	mov.u64 	%rd313, %rd312;
	@%p84 bra 	$L__BB4_196;
	setp.lt.s64 	%p85, %rd312, %rd165;
	selp.f64 	%fd347, %fd346, %fd249, %p85;
	min.s64 	%rd313, %rd312, %rd165;
$L__BB4_196:
	ld.shared.f64 	%fd254, [_ZN6thrust24THRUST_300001_SM_1000_NS8cuda_cub4core6detail5shmemE+72];
	ld.shared.u64 	%rd168, [_ZN6thrust24THRUST_300001_SM_1000_NS8cuda_cub4core6detail5shmemE+80];
	abs.f64 	%fd255, %fd347;
	abs.f64 	%fd256, %fd254;
	setp.lt.f64 	%p86, %fd255, %fd256;
	mov.f64 	%fd348, %fd254;
	mov.u64 	%rd314, %rd168;
	@%p86 bra 	$L__BB4_199;
	setp.lt.f64 	%p87, %fd256, %fd255;
	mov.f64 	%fd348, %fd347;
	mov.u64 	%rd314, %rd313;
	@%p87 bra 	$L__BB4_199;
	setp.lt.s64 	%p88, %rd313, %rd168;
	selp.f64 	%fd348, %fd347, %fd254, %p88;
	min.s64 	%rd314, %rd313, %rd168;
$L__BB4_199:
	ld.shared.f64 	%fd259, [_ZN6thrust24THRUST_300001_SM_1000_NS8cuda_cub4core6detail5shmemE+88];
	ld.shared.u64 	%rd171, [_ZN6thrust24THRUST_300001_SM_1000_NS8cuda_cub4core6detail5shmemE+96];
	abs.f64 	%fd260, %fd348;
	abs.f64 	%fd261, %fd259;
	setp.lt.f64 	%p89, %fd260, %fd261;
	mov.f64 	%fd349, %fd259;
	mov.u64 	%rd315, %rd171;
	@%p89 bra 	$L__BB4_202;
	setp.lt.f64 	%p90, %fd261, %fd260;
	mov.f64 	%fd349, %fd348;
	mov.u64 	%rd315, %rd314;
	@%p90 bra 	$L__BB4_202;
	setp.lt.s64 	%p91, %rd314, %rd171;
	selp.f64 	%fd349, %fd348, %fd259, %p91;
	min.s64 	%rd315, %rd314, %rd171;
$L__BB4_202:
	ld.shared.f64 	%fd264, [_ZN6thrust24THRUST_300001_SM_1000_NS8cuda_cub4core6detail5shmemE+104];
	ld.shared.u64 	%rd174, [_ZN6thrust24THRUST_300001_SM_1000_NS8cuda_cub4core6detail5shmemE+112];
	abs.f64 	%fd265, %fd349;
	abs.f64 	%fd266, %fd264;
	setp.lt.f64 	%p92, %fd265, %fd266;
	mov.f64 	%fd350, %fd264;
	mov.u64 	%rd316, %rd174;
	@%p92 bra 	$L__BB4_205;
	setp.lt.f64 	%p93, %fd266, %fd265;
	mov.f64 	%fd350, %fd349;
	mov.u64 	%rd316, %rd315;
	@%p93 bra 	$L__BB4_205;
	setp.lt.s64 	%p94, %rd315, %rd174;
	selp.f64 	%fd350, %fd349, %fd264, %p94;
	min.s64 	%rd316, %rd315, %rd174;
$L__BB4_205:
	ld.shared.f64 	%fd269, [_ZN6thrust24THRUST_300001_SM_1000_NS8cuda_cub4core6detail5shmemE+120];
	ld.shared.u64 	%rd177, [_ZN6thrust24THRUST_300001_SM_1000_NS8cuda_cub4core6detail5shmemE+128];
	abs.f64 	%fd270, %fd350;
	abs.f64 	%fd271, %fd269;
	setp.lt.f64 	%p95, %fd270, %fd271;
	mov.u64 	%rd317, %rd177;
	mov.f64 	%fd351, %fd269;
	@%p95 bra 	$L__BB4_208;
	setp.lt.f64 	%p96, %fd271, %fd270;
	mov.u64 	%rd317, %rd316;
	mov.f64 	%fd351, %fd350;
	@%p96 bra 	$L__BB4_208;
	setp.lt.s64 	%p97, %rd316, %rd177;
	selp.f64 	%fd351, %fd350, %fd269, %p97;
	min.s64 	%rd317, %rd316, %rd177;
$L__BB4_208:
	mov.u32 	%r415, %tid.x;
	setp.ne.s32 	%p214, %r415, 0;
	@%p214 bra 	$L__BB4_210;
	ld.param.u64 	%rd254, [_ZN6thrust24THRUST_300001_SM_1000_NS8cuda_cub4core6detail13_kernel_agentINS1_8__reduce11ReduceAgentINS0_12zip_iteratorIN4cuda3std3__45tupleIJNS0_10device_ptrIdEENS0_17counting_iteratorIlNS0_11use_defaultESF_SF_EEEEEEEPNSB_IJdlEEESJ_iNS1_9__extrema9arg_max_fIdl10comparatorEEEEJSI_SK_iN3cub18CUB_300001_SM_100013GridEvenShareIiEENSR_9GridQueueIjEESO_EEEvDpT0__param_1];
	cvta.to.global.u64 	%rd251, %rd254;
	mul.wide.u32 	%rd252, %r1, 16;
	add.s64 	%rd253, %rd251, %rd252;
	st.global.f64 	[%rd253], %fd351;
	st.global.u64 	[%rd253+8], %rd317;
$L__BB4_210:
	ret;

}
	// .globl	_ZN6thrust24THRUST_300001_SM_1000_NS8cuda_cub4core6detail13_kernel_agentINS1_8__reduce10DrainAgentIiEEJN3cub18CUB_300001_SM_10009GridQueueIjEEiEEEvDpT0_
.visible .entry _ZN6thrust24THRUST_300001_SM_1000_NS8cuda_cub4core6detail13_kernel_agentINS1_8__reduce10DrainAgentIiEEJN3cub18CUB_300001_SM_10009GridQueueIjEEiEEEvDpT0_(
	.param .align 8 .b8 _ZN6thrust24THRUST_300001_SM_1000_NS8cuda_cub4core6detail13_kernel_agentINS1_8__reduce10DrainAgentIiEEJN3cub18CUB_300001_SM_10009GridQueueIjEEiEEEvDpT0__param_0[8],
	.param .u32 _ZN6thrust24THRUST_300001_SM_1000_NS8cuda_cub4core6detail13_kernel_agentINS1_8__reduce10DrainAgentIiEEJN3cub18CUB_300001_SM_10009GridQueueIjEEiEEEvDpT0__param_1
)
.maxntid 1
{
	.reg .b32 	%r<3>;
	.reg .b64 	%rd<3>;

	ld.param.u64 	%rd1, [_ZN6thrust24THRUST_300001_SM_1000_NS8cuda_cub4core6detail13_kernel_agentINS1_8__reduce10DrainAgentIiEEJN3cub18CUB_300001_SM_10009GridQueueIjEEiEEEvDpT0__param_0];
	ld.param.u32 	%r1, [_ZN6thrust24THRUST_300001_SM_1000_NS8cuda_cub4core6detail13_kernel_agentINS1_8__reduce10DrainAgentIiEEJN3cub18CUB_300001_SM_10009GridQueueIjEEiEEEvDpT0__param_1];
	cvta.to.global.u64 	%rd2, %rd1;
	st.global.u32 	[%rd2], %r1;
	mov.b32 	%r2, 0;
	st.global.u32 	[%rd2+4], %r2;
	ret;

}
	// .globl	_ZN6thrust24THRUST_300001_SM_1000_NS8cuda_cub4core6detail13_kernel_agentINS1_8__reduce11ReduceAgentIPN4cuda3std3__45tupleIJdlEEESC_SB_iNS1_9__extrema9arg_max_fIdl10comparatorEEEEJSC_SC_iSG_EEEvDpT0_
.visible .entry _ZN6thrust24THRUST_300001_SM_1000_NS8cuda_cub4core6detail13_kernel_agentINS1_8__reduce11ReduceAgentIPN4cuda3std3__45tupleIJdlEEESC_SB_iNS1_9__extrema9arg_max_fIdl10comparatorEEEEJSC_SC_iSG_EEEvDpT0_(
	.param .u64 .ptr .align 1 _ZN6thrust24THRUST_300001_SM_1000_NS8cuda_cub4core6detail13_kernel_agentINS1_8__reduce11ReduceAgentIPN4cuda3std3__45tupleIJdlEEESC_SB_iNS1_9__extrema9arg_max_fIdl10comparatorEEEEJSC_SC_iSG_EEEvDpT0__param_0,
	.param .u64 .ptr .align 1 _ZN6thrust24THRUST_300001_SM_1000_NS8cuda_cub4core6detail13_kernel_agentINS1_8__reduce11ReduceAgentIPN4cuda3std3__45tupleIJdlEEESC_SB_iNS1_9__extrema9arg_max_fIdl10comparatorEEEEJSC_SC_iSG_EEEvDpT0__param_1,
	.param .u32 _ZN6thrust24THRUST_300001_SM_1000_NS8cuda_cub4core6detail13_kernel_agentINS1_8__reduce11ReduceAgentIPN4cuda3std3__45tupleIJdlEEESC_SB_iNS1_9__extrema9arg_max_fIdl10comparatorEEEEJSC_SC_iSG_EEEvDpT0__param_2,
	.param .align 1 .b8 _ZN6thrust24THRUST_300001_SM_1000_NS8cuda_cub4core6detail13_kernel_agentINS1_8__reduce11ReduceAgentIPN4cuda3std3__45tupleIJdlEEESC_SB_iNS1_9__extrema9arg_max_fIdl10comparatorEEEEJSC_SC_iSG_EEEvDpT0__param_3[1]
)
.maxntid 256
{
	.reg .pred 	%p<222>;
	.reg .b32 	%r<390>;
	.reg .b64 	%rd<395>;
	.reg .b64 	%fd<358>;

	ld.param.u32 	%r37, [_ZN6thrust24THRUST_300001_SM_1000_NS8cuda_cub4core6detail13_kernel_agentINS1_8__reduce11ReduceAgentIPN4cuda3std3__45tupleIJdlEEESC_SB_iNS1_9__extrema9arg_max_fIdl10comparatorEEEEJSC_SC_iSG_EEEvDpT0__param_2];
	setp.eq.s32 	%p1, %r37, 0;
	@%p1 bra 	$L__BB6_211;
	setp.gt.s32 	%p2, %r37, 1279;
	@%p2 bra 	$L__BB6_121;
	mov.u32 	%r1, %tid.x;
	setp.ge.s32 	%p105, %r1, %r37;
	mov.f64 	%fd301, 0d0000000000000000;
	mov.b64 	%rd337, 0;
	mov.u32 	%r380, %r1;
	@%p105 bra 	$L__BB6_4;
	ld.param.u64 	%rd323, [_ZN6thrust24THRUST_300001_SM_1000_NS8cuda_cub4core6detail13_kernel_agentINS1_8__reduce11ReduceAgentIPN4cuda3std3__45tupleIJdlEEESC_SB_iNS1_9__extrema9arg_max_fIdl10comparatorEEEEJSC_SC_iSG_EEEvDpT0__param_0];
	mul.wide.u32 	%rd273, %r1, 16;
	add.s64 	%rd270, %rd323, %rd273;
	// begin inline asm
	ld.global.nc.u64 %rd269, [%rd270];
	// end inline asm
	add.s64 	%rd272, %rd270, 8;
	// begin inline asm
	ld.global.nc.u64 %rd337, [%rd272];
	// end inline asm
	mov.b64 	%fd301, %rd269;
	add.s32 	%r380, %r1, 256;
$L__BB6_4:
	setp.ge.s32 	%p106, %r380, %r37;
	@%p106 bra 	$L__BB6_25;
	not.b32 	%r153, %r380;
	add.s32 	%r4, %r37, %r153;
	and.b32  	%r154, %r4, 768;
	setp.eq.s32 	%p107, %r154, 768;
	@%p107 bra 	$L__BB6_11;
	ld.param.u64 	%rd324, [_ZN6thrust24THRUST_300001_SM_1000_NS8cuda_cub4core6detail13_kernel_agentINS1_8__reduce11ReduceAgentIPN4cuda3std3__45tupleIJdlEEESC_SB_iNS1_9__extrema9arg_max_fIdl10comparatorEEEEJSC_SC_iSG_EEEvDpT0__param_0];
	mul.wide.u32 	%rd275, %r380, 16;
	add.s64 	%rd328, %rd324, %rd275;
	shr.u32 	%r155, %r4, 8;
	add.s32 	%r156, %r155, 1;
	and.b32  	%r157, %r156, 3;
	neg.s32 	%r378, %r157;
$L__BB6_7:
	.pragma "nounroll";
	mov.u64 	%rd5, %rd337;
	mov.f64 	%fd3, %fd301;
	// begin inline asm
	ld.global.nc.u64 %rd276, [%rd328];
	// end inline asm
	add.s64 	%rd279, %rd328, 8;
	// begin inline asm
	ld.global.nc.u64 %rd278, [%rd279];
	// end inline asm
	mov.b64 	%fd4, %rd276;
	abs.f64 	%fd5, %fd3;
	abs.f64 	%fd6, %fd4;
	setp.lt.f64 	%p108, %fd5, %fd6;
	mov.u64 	%rd337, %rd278;
	mov.f64 	%fd301, %fd4;
	@%p108 bra 	$L__BB6_10;
	setp.lt.f64 	%p109, %fd6, %fd5;
	mov.u64 	%rd337, %rd5;
	mov.f64 	%fd301, %fd3;
	@%p109 bra 	$L__BB6_10;
	setp.lt.s64 	%p110, %rd5, %rd278;
	min.s64 	%rd337, %rd5, %rd278;
	selp.f64 	%fd301, %fd3, %fd4, %p110;
$L__BB6_10:
	add.s32 	%r380, %r380, 256;
	add.s64 	%rd328, %rd328, 4096;
	add.s32 	%r378, %r378, 1;
	setp.ne.s32 	%p111, %r378, 0;
	@%p111 bra 	$L__BB6_7;
$L__BB6_11:
	setp.lt.u32 	%p112, %r4, 768;
	@%p112 bra 	$L__BB6_25;
$L__BB6_12:
	ld.param.u64 	%rd325, [_ZN6thrust24THRUST_300001_SM_1000_NS8cuda_cub4core6detail13_kernel_agentINS1_8__reduce11ReduceAgentIPN4cuda3std3__45tupleIJdlEEESC_SB_iNS1_9__extrema9arg_max_fIdl10comparatorEEEEJSC_SC_iSG_EEEvDpT0__param_0];
	mul.wide.s32 	%rd284, %r380, 16;
	add.s64 	%rd281, %rd325, %rd284;
	// begin inline asm
	ld.global.nc.u64 %rd280, [%rd281];
	// end inline asm
	add.s64 	%rd283, %rd281, 8;
	// begin inline asm
	ld.global.nc.u64 %rd282, [%rd283];
	// end inline asm
	mov.b64 	%fd12, %rd280;
	abs.f64 	%fd13, %fd301;
	abs.f64 	%fd14, %fd12;
	setp.lt.f64 	%p113, %fd13, %fd14;
	mov.u64 	%rd334, %rd282;
	mov.f64 	%fd298, %fd12;
	@%p113 bra 	$L__BB6_15;
	setp.lt.f64 	%p114, %fd14, %fd13;
	mov.u64 	%rd334, %rd337;
	mov.f64 	%fd298, %fd301;
	@%p114 bra 	$L__BB6_15;
	setp.lt.s64 	%p115, %rd337, %rd282;
	min.s64 	%rd334, %rd337, %rd282;
	selp.f64 	%fd298, %fd301, %fd12, %p115;
$L__BB6_15:
	add.s64 	%rd286, %rd281, 4096;
	// begin inline asm
	ld.global.nc.u64 %rd285, [%rd286];
	// end inline asm
	add.s64 	%rd288, %rd281, 4104;
	// begin inline asm
	ld.global.nc.u64 %rd287, [%rd288];
	// end inline asm
	mov.b64 	%fd17, %rd285;
	abs.f64 	%fd18, %fd298;
	abs.f64 	%fd19, %fd17;
	setp.lt.f64 	%p116, %fd18, %fd19;
	mov.u64 	%rd335, %rd287;
	mov.f64 	%fd299, %fd17;
	@%p116 bra 	$L__BB6_18;
	setp.lt.f64 	%p117, %fd19, %fd18;
	mov.u64 	%rd335, %rd334;
	mov.f64 	%fd299, %fd298;
	@%p117 bra 	$L__BB6_18;
	setp.lt.s64 	%p118, %rd334, %rd287;
	min.s64 	%rd335, %rd334, %rd287;
	selp.f64 	%fd299, %fd298, %fd17, %p118;
$L__BB6_18:
	add.s64 	%rd290, %rd281, 8192;
	// begin inline asm
	ld.global.nc.u64 %rd289, [%rd290];
	// end inline asm
	add.s64 	%rd292, %rd281, 8200;
	// begin inline asm
	ld.global.nc.u64 %rd291, [%rd292];
	// end inline asm
	mov.b64 	%fd22, %rd289;
	abs.f64 	%fd23, %fd299;
	abs.f64 	%fd24, %fd22;
	setp.lt.f64 	%p119, %fd23, %fd24;
	mov.u64 	%rd336, %rd291;
	mov.f64 	%fd300, %fd22;
	@%p119 bra 	$L__BB6_21;
	setp.lt.f64 	%p120, %fd24, %fd23;
	mov.u64 	%rd336, %rd335;
	mov.f64 	%fd300, %fd299;
	@%p120 bra 	$L__BB6_21;
	setp.lt.s64 	%p121, %rd335, %rd291;
	min.s64 	%rd336, %rd335, %rd291;
	selp.f64 	%fd300, %fd299, %fd22, %p121;
$L__BB6_21:
	add.s64 	%rd294, %rd281, 12288;
	// begin inline asm
	ld.global.nc.u64 %rd293, [%rd294];
	// end inline asm
	add.s64 	%rd296, %rd281, 12296;
	// begin inline asm
	ld.global.nc.u64 %rd295, [%rd296];
	// end inline asm
	mov.b64 	%fd27, %rd293;
	abs.f64 	%fd28, %fd300;
	abs.f64 	%fd29, %fd27;
	setp.lt.f64 	%p122, %fd28, %fd29;
	mov.u64 	%rd337, %rd295;
	mov.f64 	%fd301, %fd27;
	@%p122 bra 	$L__BB6_24;
	setp.lt.f64 	%p123, %fd29, %fd28;
	mov.u64 	%rd337, %rd336;
	mov.f64 	%fd301, %fd300;
	@%p123 bra 	$L__BB6_24;
	setp.lt.s64 	%p124, %rd336, %rd295;
	min.s64 	%rd337, %rd336, %rd295;
	selp.f64 	%fd301, %fd300, %fd27, %p124;
$L__BB6_24:
	add.s32 	%r380, %r380, 1024;
	setp.lt.s32 	%p125, %r380, %r37;
	@%p125 bra 	$L__BB6_12;
$L__BB6_25:
	setp.lt.s32 	%p126, %r37, 256;
	@%p126 bra 	$L__BB6_70;
	// begin inline asm
	mov.u32 %r271, %laneid;
	// end inline asm
	mov.b64 	%rd307, %fd301;
	mov.b64 	{%r273, %r278}, %rd307;
	mov.b32 	%r289, 1;
	mov.b32 	%r290, 31;
	mov.b32 	%r291, -1;
	// begin inline asm
	shfl.sync.down.b32 %r272, %r273, %r289, %r290, %r291;
	// end inline asm
	// begin inline asm
	shfl.sync.down.b32 %r277, %r278, %r289, %r290, %r291;
	// end inline asm
	mov.b64 	%rd308, {%r272, %r277};
	mov.b64 	%fd33, %rd308;
	mov.b64 	{%r283, %r288}, %rd337;
	// begin inline asm
	shfl.sync.down.b32 %r282, %r283, %r289, %r290, %r291;
	// end inline asm
	// begin inline asm
	shfl.sync.down.b32 %r287, %r288, %r289, %r290, %r291;
	// end inline asm
	mov.b64 	%rd27, {%r282, %r287};
	setp.gt.s32 	%p178, %r271, 30;
	mov.u64 	%rd339, %rd337;
	mov.f64 	%fd303, %fd301;
	@%p178 bra 	$L__BB6_30;
	abs.f64 	%fd34, %fd301;
	abs.f64 	%fd35, %fd33;
	setp.lt.f64 	%p179, %fd34, %fd35;
	mov.u64 	%rd339, %rd27;
	mov.f64 	%fd303, %fd33;
	@%p179 bra 	$L__BB6_30;
	setp.lt.f64 	%p180, %fd35, %fd34;
	mov.u64 	%rd339, %rd337;
	mov.f64 	%fd303, %fd301;
	@%p180 bra 	$L__BB6_30;
	setp.lt.s64 	%p181, %rd337, %rd27;
	min.s64 	%rd339, %rd337, %rd27;
	selp.f64 	%fd303, %fd301, %fd33, %p181;
$L__BB6_30:
	mov.b64 	%rd309, %fd303;
	mov.b64 	{%r293, %r298}, %rd309;
	mov.b32 	%r309, 2;
	mov.b32 	%r310, 31;
	mov.b32 	%r311, -1;
	// begin inline asm
	shfl.sync.down.b32 %r292, %r293, %r309, %r310, %r311;
	// end inline asm
	// begin inline asm
	shfl.sync.down.b32 %r297, %r298, %r309, %r310, %r311;
	// end inline asm
	mov.b64 	%rd310, {%r292, %r297};
	mov.b64 	%fd38, %rd310;
	mov.b64 	{%r303, %r308}, %rd339;
	// begin inline asm
	shfl.sync.down.b32 %r302, %r303, %r309, %r310, %r311;
	// end inline asm
	// begin inline asm
	shfl.sync.down.b32 %r307, %r308, %r309, %r310, %r311;
	// end inline asm
	mov.b64 	%rd30, {%r302, %r307};
	setp.gt.s32 	%p182, %r271, 29;
	mov.u64 	%rd340, %rd339;
	mov.f64 	%fd304, %fd303;
	@%p182 bra 	$L__BB6_34;
	abs.f64 	%fd39, %fd303;
	abs.f64 	%fd40, %fd38;
	setp.lt.f64 	%p183, %fd39, %fd40;
	mov.u64 	%rd340, %rd30;
	mov.f64 	%fd304, %fd38;
	@%p183 bra 	$L__BB6_34;
	setp.lt.f64 	%p184, %fd40, %fd39;
	mov.u64 	%rd340, %rd339;
	mov.f64 	%fd304, %fd303;
	@%p184 bra 	$L__BB6_34;
	setp.lt.s64 	%p185, %rd339, %rd30;
	min.s64 	%rd340, %rd339, %rd30;
	selp.f64 	%fd304, %fd303, %fd38, %p185;
$L__BB6_34:
	mov.b64 	%rd311, %fd304;
	mov.b64 	{%r313, %r318}, %rd311;
	mov.b32 	%r329, 4;
	mov.b32 	%r330, 31;
	mov.b32 	%r331, -1;
	// begin inline asm
	shfl.sync.down.b32 %r312, %r313, %r329, %r330, %r331;
	// end inline asm
	// begin inline asm
	shfl.sync.down.b32 %r317, %r318, %r329, %r330, %r331;
	// end inline asm
	mov.b64 	%rd312, {%r312, %r317};
	mov.b64 	%fd43, %rd312;
	mov.b64 	{%r323, %r328}, %rd340;
	// begin inline asm
	shfl.sync.down.b32 %r322, %r323, %r329, %r330, %r331;
	// end inline asm
	// begin inline asm
	shfl.sync.down.b32 %r327, %r328, %r329, %r330, %r331;
	// end inline asm
	mov.b64 	%rd33, {%r322, %r327};
	setp.gt.s32 	%p186, %r271, 27;
	mov.u64 	%rd341, %rd340;
	mov.f64 	%fd305, %fd304;
	@%p186 bra 	$L__BB6_38;
	abs.f64 	%fd44, %fd304;
	abs.f64 	%fd45, %fd43;
	setp.lt.f64 	%p187, %fd44, %fd45;
	mov.u64 	%rd341, %rd33;
	mov.f64 	%fd305, %fd43;
	@%p187 bra 	$L__BB6_38;
	setp.lt.f64 	%p188, %fd45, %fd44;
	mov.u64 	%rd341, %rd340;
	mov.f64 	%fd305, %fd304;
	@%p188 bra 	$L__BB6_38;
	setp.lt.s64 	%p189, %rd340, %rd33;
	min.s64 	%rd341, %rd340, %rd33;
	selp.f64 	%fd305, %fd304, %fd43, %p189;
$L__BB6_38:
	mov.b64 	%rd313, %fd305;
	mov.b64 	{%r333, %r338}, %rd313;
	mov.b32 	%r349, 8;
	mov.b32 	%r350, 31;
	mov.b32 	%r351, -1;
	// begin inline asm
	shfl.sync.down.b32 %r332, %r333, %r349, %r350, %r351;
	// end inline asm
	// begin inline asm
	shfl.sync.down.b32 %r337, %r338, %r349, %r350, %r351;
	// end inline asm
	mov.b64 	%rd314, {%r332, %r337};
	mov.b64 	%fd48, %rd314;
	mov.b64 	{%r343, %r348}, %rd341;
	// begin inline asm
	shfl.sync.down.b32 %r342, %r343, %r349, %r350, %r351;
	// end inline asm
	// begin inline asm
	shfl.sync.down.b32 %r347, %r348, %r349, %r350, %r351;
	// end inline asm
	mov.b64 	%rd36, {%r342, %r347};
	setp.gt.s32 	%p190, %r271, 23;
	mov.u64 	%rd342, %rd341;
	mov.f64 	%fd306, %fd305;
	@%p190 bra 	$L__BB6_42;
	abs.f64 	%fd49, %fd305;
	abs.f64 	%fd50, %fd48;
	setp.lt.f64 	%p191, %fd49, %fd50;
	mov.u64 	%rd342, %rd36;
	mov.f64 	%fd306, %fd48;
	@%p191 bra 	$L__BB6_42;
	setp.lt.f64 	%p192, %fd50, %fd49;
	mov.u64 	%rd342, %rd341;
	mov.f64 	%fd306, %fd305;
	@%p192 bra 	$L__BB6_42;
	setp.lt.s64 	%p193, %rd341, %rd36;
	min.s64 	%rd342, %rd341, %rd36;
	selp.f64 	%fd306, %fd305, %fd48, %p193;
$L__BB6_42:
	mov.b64 	%rd315, %fd306;
	mov.b64 	{%r353, %r358}, %rd315;
	mov.b32 	%r369, 16;
	mov.b32 	%r370, 31;
	mov.b32 	%r371, -1;
	// begin inline asm
	shfl.sync.down.b32 %r352, %r353, %r369, %r370, %r371;
	// end inline asm
	// begin inline asm
	shfl.sync.down.b32 %r357, %r358, %r369, %r370, %r371;
	// end inline asm
	mov.b64 	%rd316, {%r352, %r357};
	mov.b64 	%fd53, %rd316;
	mov.b64 	{%r363, %r368}, %rd342;
	// begin inline asm
	shfl.sync.down.b32 %r362, %r363, %r369, %r370, %r371;
	// end inline asm
	// begin inline asm
	shfl.sync.down.b32 %r367, %r368, %r369, %r370, %r371;
	// end inline asm
	mov.b64 	%rd39, {%r362, %r367};
	setp.gt.s32 	%p194, %r271, 15;
	mov.u64 	%rd394, %rd342;
	mov.f64 	%fd357, %fd306;
	@%p194 bra 	$L__BB6_46;
	abs.f64 	%fd54, %fd306;
	abs.f64 	%fd55, %fd53;
	setp.lt.f64 	%p195, %fd54, %fd55;
	mov.u64 	%rd394, %rd39;
	mov.f64 	%fd357, %fd53;
	@%p195 bra 	$L__BB6_46;
	setp.lt.f64 	%p196, %fd55, %fd54;
	mov.u64 	%rd394, %rd342;
	mov.f64 	%fd357, %fd306;
	@%p196 bra 	$L__BB6_46;
	setp.lt.s64 	%p197, %rd342, %rd39;
	min.s64 	%rd394, %rd342, %rd39;
	selp.f64 	%fd357, %fd306, %fd53, %p197;
$L__BB6_46:
	setp.ne.s32 	%p198, %r271, 0;
	@%p198 bra 	$L__BB6_48;
	shr.u32 	%r372, %r1, 1;
	and.b32  	%r373, %r372, 496;
	mov.u32 	%r374, _ZN6thrust24THRUST_300001_SM_1000_NS8cuda_cub4core6detail5shmemE;
	add.s32 	%r375, %r374, %r373;
	st.shared.f64 	[%r375+8], %fd357;
	st.shared.u64 	[%r375+16], %rd394;
$L__BB6_48:
	bar.sync 	0;
	setp.ne.s32 	%p199, %r1, 0;
	@%p199 bra 	$L__BB6_209;
	ld.shared.f64 	%fd58, [_ZN6thrust24THRUST_300001_SM_1000_NS8cuda_cub4core6detail5shmemE+24];
	ld.shared.u64 	%rd42, [_ZN6thrust24THRUST_300001_SM_1000_NS8cuda_cub4core6detail5shmemE+32];
	abs.f64 	%fd59, %fd357;
	abs.f64 	%fd60, %fd58;
	setp.lt.f64 	%p200, %fd59, %fd60;
	mov.u64 	%rd344, %rd42;
	mov.f64 	%fd308, %fd58;
	@%p200 bra 	$L__BB6_52;
	setp.lt.f64 	%p201, %fd60, %fd59;
	mov.u64 	%rd344, %rd394;
	mov.f64 	%fd308, %fd357;
	@%p201 bra 	$L__BB6_52;
	setp.lt.s64 	%p202, %rd394, %rd42;
	min.s64 	%rd344, %rd394, %rd42;
	selp.f64 	%fd308, %fd357, %fd58, %p202;
$L__BB6_52:
	ld.shared.f64 	%fd63, [_ZN6thrust24THRUST_300001_SM_1000_NS8cuda_cub4core6detail5shmemE+40];
	ld.shared.u64 	%rd45, [_ZN6thrust24THRUST_300001_SM_1000_NS8cuda_cub4core6detail5shmemE+48];
	abs.f64 	%fd64, %fd308;
	abs.f64 	%fd65, %fd63;
	setp.lt.f64 	%p203, %fd64, %fd65;
	mov.u64 	%rd345, %rd45;
	mov.f64 	%fd309, %fd63;
	@%p203 bra 	$L__BB6_55;
	setp.lt.f64 	%p204, %fd65, %fd64;
	mov.u64 	%rd345, %rd344;
	mov.f64 	%fd309, %fd308;
	@%p204 bra 	$L__BB6_55;
	setp.lt.s64 	%p205, %rd344, %rd45;
	min.s64 	%rd345, %rd344, %rd45;
	selp.f64 	%fd309, %fd308, %fd63, %p205;
$L__BB6_55:
	ld.shared.f64 	%fd68, [_ZN6thrust24THRUST_300001_SM_1000_NS8cuda_cub4core6detail5shmemE+56];
	ld.shared.u64 	%rd48, [_ZN6thrust24THRUST_300001_SM_1000_NS8cuda_cub4core6detail5shmemE+64];
	abs.f64 	%fd69, %fd309;
	abs.f64 	%fd70, %fd68;
	setp.lt.f64 	%p206, %fd69, %fd70;
	mov.u64 	%rd346, %rd48;
	mov.f64 	%fd310, %fd68;
	@%p206 bra 	$L__BB6_58;
	setp.lt.f64 	%p207, %fd70, %fd69;
	mov.u64 	%rd346, %rd345;
	mov.f64 	%fd310, %fd309;
	@%p207 bra 	$L__BB6_58;
	setp.lt.s64 	%p208, %rd345, %rd48;
	min.s64 	%rd346, %rd345, %rd48;
	selp.f64 	%fd310, %fd309, %fd68, %p208;
$L__BB6_58:
	ld.shared.f64 	%fd73, [_ZN6thrust24THRUST_300001_SM_1000_NS8cuda_cub4core6detail5shmemE+72];
	ld.shared.u64 	%rd51, [_ZN6thrust24THRUST_300001_SM_1000_NS8cuda_cub4core6detail5shmemE+80];
	abs.f64 	%fd74, %fd310;
	abs.f64 	%fd75, %fd73;
	setp.lt.f64 	%p209, %fd74, %fd75;
	mov.u64 	%rd347, %rd51;
	mov.f64 	%fd311, %fd73;
	@%p209 bra 	$L__BB6_61;
	setp.lt.f64 	%p210, %fd75, %fd74;
	mov.u64 	%rd347, %rd346;
	mov.f64 	%fd311, %fd310;
	@%p210 bra 	$L__BB6_61;
	setp.lt.s64 	%p211, %rd346, %rd51;
	min.s64 	%rd347, %rd346, %rd51;
	selp.f64 	%fd311, %fd310, %fd73, %p211;
$L__BB6_61:
	ld.shared.f64 	%fd78, [_ZN6thrust24THRUST_300001_SM_1000_NS8cuda_cub4core6detail5shmemE+88];
	ld.shared.u64 	%rd54, [_ZN6thrust24THRUST_300001_SM_1000_NS8cuda_cub4core6detail5shmemE+96];
	abs.f64 	%fd79, %fd311;
	abs.f64 	%fd80, %fd78;
	setp.lt.f64 	%p212, %fd79, %fd80;
	mov.u64 	%rd348, %rd54;
	mov.f64 	%fd312, %fd78;
	@%p212 bra 	$L__BB6_64;
	setp.lt.f64 	%p213, %fd80, %fd79;
	mov.u64 	%rd348, %rd347;
	mov.f64 	%fd312, %fd311;
	@%p213 bra 	$L__BB6_64;
	setp.lt.s64 	%p214, %rd347, %rd54;
	min.s64 	%rd348, %rd347, %rd54;
	selp.f64 	%fd312, %fd311, %fd78, %p214;
$L__BB6_64:
	ld.shared.f64 	%fd83, [_ZN6thrust24THRUST_300001_SM_1000_NS8cuda_cub4core6detail5shmemE+104];
	ld.shared.u64 	%rd57, [_ZN6thrust24THRUST_300001_SM_1000_NS8cuda_cub4core6detail5shmemE+112];
	abs.f64 	%fd84, %fd312;
	abs.f64 	%fd85, %fd83;
	setp.lt.f64 	%p215, %fd84, %fd85;
	mov.u64 	%rd349, %rd57;
	mov.f64 	%fd313, %fd83;
	@%p215 bra 	$L__BB6_67;
	setp.lt.f64 	%p216, %fd85, %fd84;
	mov.u64 	%rd349, %rd348;
	mov.f64 	%fd313, %fd312;
	@%p216 bra 	$L__BB6_67;
	setp.lt.s64 	%p217, %rd348, %rd57;
	min.s64 	%rd349, %rd348, %rd57;
	selp.f64 	%fd313, %fd312, %fd83, %p217;
$L__BB6_67:
	ld.shared.f64 	%fd88, [_ZN6thrust24THRUST_300001_SM_1000_NS8cuda_cub4core6detail5shmemE+120];
	ld.shared.u64 	%rd60, [_ZN6thrust24THRUST_300001_SM_1000_NS8cuda_cub4core6detail5shmemE+128];
	abs.f64 	%fd89, %fd313;
	abs.f64 	%fd90, %fd88;
	setp.lt.f64 	%p218, %fd89, %fd90;
	mov.u64 	%rd394, %rd60;
	mov.f64 	%fd357, %fd88;
	@%p218 bra 	$L__BB6_209;
	setp.lt.f64 	%p219, %fd90, %fd89;
	mov.u64 	%rd394, %rd349;
	mov.f64 	%fd357, %fd313;
	@%p219 bra 	$L__BB6_209;
	setp.lt.s64 	%p220, %rd349, %rd60;
	min.s64 	%rd394, %rd349, %rd60;
	selp.f64 	%fd357, %fd313, %fd88, %p220;
	bra.uni 	$L__BB6_209;
$L__BB6_70:
	// begin inline asm
	mov.u32 %r158, %laneid;
	// end inline asm
	and.b32  	%r179, %r1, 992;
	add.s32 	%r180, %r179, 32;
	setp.gt.s32 	%p127, %r180, %r37;
	not.b32 	%r181, %r179;
	add.s32 	%r182, %r37, %r181;
	selp.b32 	%r177, %r182, 31, %p127;
	mov.b64 	%rd297, %fd301;
	mov.b64 	{%r160, %r165}, %rd297;
	mov.b32 	%r176, 1;
	mov.b32 	%r178, -1;
	// begin inline asm
	shfl.sync.down.b32 %r159, %r160, %r176, %r177, %r178;
	// end inline asm
	// begin inline asm
	shfl.sync.down.b32 %r164, %r165, %r176, %r177, %r178;
	// end inline asm
	mov.b64 	%rd298, {%r159, %r164};
	mov.b64 	%fd92, %rd298;
	mov.b64 	{%r170, %r175}, %rd337;
	// begin inline asm
	shfl.sync.down.b32 %r169, %r170, %r176, %r177, %r178;
	// end inline asm
	// begin inline asm
	shfl.sync.down.b32 %r174, %r175, %r176, %r177, %r178;
	// end inline asm
	mov.b64 	%rd62, {%r169, %r174};
	setp.ge.s32 	%p128, %r158, %r177;
	mov.u64 	%rd350, %rd337;
	mov.f64 	%fd314, %fd301;
	@%p128 bra 	$L__BB6_74;
	abs.f64 	%fd93, %fd301;
	abs.f64 	%fd94, %fd92;
	setp.lt.f64 	%p129, %fd93, %fd94;
	mov.u64 	%rd350, %rd62;
	mov.f64 	%fd314, %fd92;
	@%p129 bra 	$L__BB6_74;
	setp.lt.f64 	%p130, %fd94, %fd93;
	mov.u64 	%rd350, %rd337;
	mov.f64 	%fd314, %fd301;
	@%p130 bra 	$L__BB6_74;
	setp.lt.s64 	%p131, %rd337, %rd62;
	min.s64 	%rd350, %rd337, %rd62;
	selp.f64 	%fd314, %fd301, %fd92, %p131;
$L__BB6_74:
	mov.b64 	%rd299, %fd314;
	mov.b64 	{%r184, %r189}, %rd299;
	mov.b32 	%r200, 2;
	mov.b32 	%r202, -1;
	// begin inline asm
	shfl.sync.down.b32 %r183, %r184, %r200, %r177, %r202;
	// end inline asm
	// begin inline asm
	shfl.sync.down.b32 %r188, %r189, %r200, %r177, %r202;
	// end inline asm
	mov.b64 	%rd300, {%r183, %r188};
	mov.b64 	%fd97, %rd300;
	mov.b64 	{%r194, %r199}, %rd350;
	// begin inline asm
	shfl.sync.down.b32 %r193, %r194, %r200, %r177, %r202;
	// end inline asm
	// begin inline asm
	shfl.sync.down.b32 %r198, %r199, %r200, %r177, %r202;
	// end inline asm
	mov.b64 	%rd65, {%r193, %r198};
	add.s32 	%r203, %r158, 2;
	setp.gt.s32 	%p132, %r203, %r177;
	mov.u64 	%rd351, %rd350;
	mov.f64 	%fd315, %fd314;
	@%p132 bra 	$L__BB6_78;
	abs.f64 	%fd98, %fd314;
	abs.f64 	%fd99, %fd97;
	setp.lt.f64 	%p133, %fd98, %fd99;
	mov.u64 	%rd351, %rd65;
	mov.f64 	%fd315, %fd97;
	@%p133 bra 	$L__BB6_78;
	setp.lt.f64 	%p134, %fd99, %fd98;
	mov.u64 	%rd351, %rd350;
	mov.f64 	%fd315, %fd314;
	@%p134 bra 	$L__BB6_78;
	setp.lt.s64 	%p135, %rd350, %rd65;
	min.s64 	%rd351, %rd350, %rd65;
	selp.f64 	%fd315, %fd314, %fd97, %p135;
$L__BB6_78:
	mov.b64 	%rd301, %fd315;
	mov.b64 	{%r205, %r210}, %rd301;
	mov.b32 	%r221, 4;
	mov.b32 	%r223, -1;
	// begin inline asm
	shfl.sync.down.b32 %r204, %r205, %r221, %r177, %r223;
	// end inline asm
	// begin inline asm
	shfl.sync.down.b32 %r209, %r210, %r221, %r177, %r223;
	// end inline asm
	mov.b64 	%rd302, {%r204, %r209};
	mov.b64 	%fd102, %rd302;
	mov.b64 	{%r215, %r220}, %rd351;
	// begin inline asm
	shfl.sync.down.b32 %r214, %r215, %r221, %r177, %r223;
	// end inline asm
	// begin inline asm
	shfl.sync.down.b32 %r219, %r220, %r221, %r177, %r223;
	// end inline asm
	mov.b64 	%rd68, {%r214, %r219};
	add.s32 	%r224, %r158, 4;
	setp.gt.s32 	%p136, %r224, %r177;
	mov.u64 	%rd352, %rd351;
	mov.f64 	%fd316, %fd315;
	@%p136 bra 	$L__BB6_82;
	abs.f64 	%fd103, %fd315;
	abs.f64 	%fd104, %fd102;
	setp.lt.f64 	%p137, %fd103, %fd104;
	mov.u64 	%rd352, %rd68;
	mov.f64 	%fd316, %fd102;
	@%p137 bra 	$L__BB6_82;
	setp.lt.f64 	%p138, %fd104, %fd103;
	mov.u64 	%rd352, %rd351;
	mov.f64 	%fd316, %fd315;
	@%p138 bra 	$L__BB6_82;
	setp.lt.s64 	%p139, %rd351, %rd68;
	min.s64 	%rd352, %rd351, %rd68;
	selp.f64 	%fd316, %fd315, %fd102, %p139;
$L__BB6_82:
	mov.b64 	%rd303, %fd316;
	mov.b64 	{%r226, %r231}, %rd303;
	mov.b32 	%r242, 8;
	mov.b32 	%r244, -1;
	// begin inline asm
	shfl.sync.down.b32 %r225, %r226, %r242, %r177, %r244;
	// end inline asm
	// begin inline asm
	shfl.sync.down.b32 %r230, %r231, %r242, %r177, %r244;
	// end inline asm
	mov.b64 	%rd304, {%r225, %r230};
	mov.b64 	%fd107, %rd304;
	mov.b64 	{%r236, %r241}, %rd352;
	// begin inline asm
	shfl.sync.down.b32 %r235, %r236, %r242, %r177, %r244;
	// end inline asm
	// begin inline asm
	shfl.sync.down.b32 %r240, %r241, %r242, %r177, %r244;
	// end inline asm
	mov.b64 	%rd71, {%r235, %r240};
	add.s32 	%r245, %r158, 8;
	setp.gt.s32 	%p140, %r245, %r177;
	mov.u64 	%rd353, %rd352;
	mov.f64 	%fd317, %fd316;
	@%p140 bra 	$L__BB6_86;
	abs.f64 	%fd108, %fd316;
	abs.f64 	%fd109, %fd107;
	setp.lt.f64 	%p141, %fd108, %fd109;
	mov.u64 	%rd353, %rd71;
	mov.f64 	%fd317, %fd107;
	@%p141 bra 	$L__BB6_86;
	setp.lt.f64 	%p142, %fd109, %fd108;
	mov.u64 	%rd353, %rd352;
	mov.f64 	%fd317, %fd316;
	@%p142 bra 	$L__BB6_86;
	setp.lt.s64 	%p143, %rd352, %rd71;
	min.s64 	%rd353, %rd352, %rd71;
	selp.f64 	%fd317, %fd316, %fd107, %p143;
$L__BB6_86:
	mov.b64 	%rd305, %fd317;
	mov.b64 	{%r247, %r252}, %rd305;
	mov.b32 	%r263, 16;
	mov.b32 	%r265, -1;
	// begin inline asm
	shfl.sync.down.b32 %r246, %r247, %r263, %r177, %r265;
	// end inline asm
	// begin inline asm
	shfl.sync.down.b32 %r251, %r252, %r263, %r177, %r265;
	// end inline asm
	mov.b64 	%rd306, {%r246, %r251};
	mov.b64 	%fd112, %rd306;
	mov.b64 	{%r257, %r262}, %rd353;
	// begin inline asm
	shfl.sync.down.b32 %r256, %r257, %r263, %r177, %r265;
	// end inline asm
	// begin inline asm
	shfl.sync.down.b32 %r261, %r262, %r263, %r177, %r265;
	// end inline asm
	mov.b64 	%rd74, {%r256, %r261};
	add.s32 	%r266, %r158, 16;
	setp.gt.s32 	%p144, %r266, %r177;
	mov.u64 	%rd394, %rd353;
	mov.f64 	%fd357, %fd317;
	@%p144 bra 	$L__BB6_90;
	abs.f64 	%fd113, %fd317;
	abs.f64 	%fd114, %fd112;
	setp.lt.f64 	%p145, %fd113, %fd114;
	mov.u64 	%rd394, %rd74;
	mov.f64 	%fd357, %fd112;
	@%p145 bra 	$L__BB6_90;
	setp.lt.f64 	%p146, %fd114, %fd113;
	mov.u64 	%rd394, %rd353;
	mov.f64 	%fd357, %fd317;
	@%p146 bra 	$L__BB6_90;
	setp.lt.s64 	%p147, %rd353, %rd74;
	min.s64 	%rd394, %rd353, %rd74;
	selp.f64 	%fd357, %fd317, %fd112, %p147;
$L__BB6_90:
	setp.ne.s32 	%p148, %r158, 0;
	@%p148 bra 	$L__BB6_92;
	shr.u32 	%r267, %r1, 1;
	and.b32  	%r268, %r267, 496;
	mov.u32 	%r269, _ZN6thrust24THRUST_300001_SM_1000_NS8cuda_cub4core6detail5shmemE;
	add.s32 	%r270, %r269, %r268;
	st.shared.f64 	[%r270+8], %fd357;
	st.shared.u64 	[%r270+16], %rd394;
$L__BB6_92:
	bar.sync 	0;
	setp.ne.s32 	%p149, %r1, 0;
	@%p149 bra 	$L__BB6_209;
	setp.lt.s32 	%p150, %r37, 33;
	mov.f64 	%fd319, %fd357;
	mov.u64 	%rd355, %rd394;
	@%p150 bra 	$L__BB6_97;
	ld.shared.f64 	%fd117, [_ZN6thrust24THRUST_300001_SM_1000_NS8cuda_cub4core6detail5shmemE+24];
	ld.shared.u64 	%rd77, [_ZN6thrust24THRUST_300001_SM_1000_NS8cuda_cub4core6detail5shmemE+32];
	abs.f64 	%fd118, %fd357;
	abs.f64 	%fd119, %fd117;
	setp.lt.f64 	%p151, %fd118, %fd119;
	mov.f64 	%fd319, %fd117;
	mov.u64 	%rd355, %rd77;
	@%p151 bra 	$L__BB6_97;
	setp.lt.f64 	%p152, %fd119, %fd118;
	mov.f64 	%fd319, %fd357;
	mov.u64 	%rd355, %rd394;
	@%p152 bra 	$L__BB6_97;
	setp.lt.s64 	%p153, %rd394, %rd77;
	min.s64 	%rd355, %rd394, %rd77;
	selp.f64 	%fd319, %fd357, %fd117, %p153;
$L__BB6_97:
	setp.lt.s32 	%p154, %r37, 65;
	mov.f64 	%fd320, %fd319;
	mov.u64 	%rd356, %rd355;
	@%p154 bra 	$L__BB6_101;
	ld.shared.f64 	%fd122, [_ZN6thrust24THRUST_300001_SM_1000_NS8cuda_cub4core6detail5shmemE+40];
	ld.shared.u64 	%rd80, [_ZN6thrust24THRUST_300001_SM_1000_NS8cuda_cub4core6detail5shmemE+48];
	abs.f64 	%fd123, %fd319;
	abs.f64 	%fd124, %fd122;
	setp.lt.f64 	%p155, %fd123, %fd124;
	mov.f64 	%fd320, %fd122;
	mov.u64 	%rd356, %rd80;
	@%p155 bra 	$L__BB6_101;
	setp.lt.f64 	%p156, %fd124, %fd123;
	mov.f64 	%fd320, %fd319;
	mov.u64 	%rd356, %rd355;
	@%p156 bra 	$L__BB6_101;
	setp.lt.s64 	%p157, %rd355, %rd80;
	min.s64 	%rd356, %rd355, %rd80;
	selp.f64 	%fd320, %fd319, %fd122, %p157;
$L__BB6_101:
	setp.lt.s32 	%p158, %r37, 97;
	mov.f64 	%fd321, %fd320;
	mov.u64 	%rd357, %rd356;
	@%p158 bra 	$L__BB6_105;
	ld.shared.f64 	%fd127, [_ZN6thrust24THRUST_300001_SM_1000_NS8cuda_cub4core6detail5shmemE+56];
	ld.shared.u64 	%rd83, [_ZN6thrust24THRUST_300001_SM_1000_NS8cuda_cub4core6detail5shmemE+64];
	abs.f64 	%fd128, %fd320;
	abs.f64 	%fd129, %fd127;
	setp.lt.f64 	%p159, %fd128, %fd129;
	mov.f64 	%fd321, %fd127;
	mov.u64 	%rd357, %rd83;
	@%p159 bra 	$L__BB6_105;
	setp.lt.f64 	%p160, %fd129, %fd128;
	mov.f64 	%fd321, %fd320;
	mov.u64 	%rd357, %rd356;
	@%p160 bra 	$L__BB6_105;
	setp.lt.s64 	%p161, %rd356, %rd83;
	min.s64 	%rd357, %rd356, %rd83;
	selp.f64 	%fd321, %fd320, %fd127, %p161;
$L__BB6_105:
	setp.lt.s32 	%p162, %r37, 129;
	mov.f64 	%fd322, %fd321;
	mov.u64 	%rd358, %rd357;
	@%p162 bra 	$L__BB6_109;
	ld.shared.f64 	%fd132, [_ZN6thrust24THRUST_300001_SM_1000_NS8cuda_cub4core6detail5shmemE+72];
	ld.shared.u64 	%rd86, [_ZN6thrust24THRUST_300001_SM_1000_NS8cuda_cub4core6detail5shmemE+80];
	abs.f64 	%fd133, %fd321;
	abs.f64 	%fd134, %fd132;
	setp.lt.f64 	%p163, %fd133, %fd134;
	mov.f64 	%fd322, %fd132;
	mov.u64 	%rd358, %rd86;
	@%p163 bra 	$L__BB6_109;
	setp.lt.f64 	%p164, %fd134, %fd133;
	mov.f64 	%fd322, %fd321;
	mov.u64 	%rd358, %rd357;
	@%p164 bra 	$L__BB6_109;
	setp.lt.s64 	%p165, %rd357, %rd86;
	min.s64 	%rd358, %rd357, %rd86;
	selp.f64 	%fd322, %fd321, %fd132, %p165;
$L__BB6_109:
	setp.lt.s32 	%p166, %r37, 161;
	mov.f64 	%fd323, %fd322;
	mov.u64 	%rd359, %rd358;
	@%p166 bra 	$L__BB6_113;
	ld.shared.f64 	%fd137, [_ZN6thrust24THRUST_300001_SM_1000_NS8cuda_cub4core6detail5shmemE+88];
	ld.shared.u64 	%rd89, [_ZN6thrust24THRUST_300001_SM_1000_NS8cuda_cub4core6detail5shmemE+96];
	abs.f64 	%fd138, %fd322;
	abs.f64 	%fd139, %fd137;
	setp.lt.f64 	%p167, %fd138, %fd139;
	mov.f64 	%fd323, %fd137;
	mov.u64 	%rd359, %rd89;
	@%p167 bra 	$L__BB6_113;
	setp.lt.f64 	%p168, %fd139, %fd138;
	mov.f64 	%fd323, %fd322;
	mov.u64 	%rd359, %rd358;
	@%p168 bra 	$L__BB6_113;
	setp.lt.s64 	%p169, %rd358, %rd89;
	min.s64 	%rd359, %rd358, %rd89;
	selp.f64 	%fd323, %fd322, %fd137, %p169;
$L__BB6_113:
	setp.lt.s32 	%p170, %r37, 193;
	mov.f64 	%fd324, %fd323;
	mov.u64 	%rd360, %rd359;
	@%p170 bra 	$L__BB6_117;
	ld.shared.f64 	%fd142, [_ZN6thrust24THRUST_300001_SM_1000_NS8cuda_cub4core6detail5shmemE+104];
	ld.shared.u64 	%rd92, [_ZN6thrust24THRUST_300001_SM_1000_NS8cuda_cub4core6detail5shmemE+112];
	abs.f64 	%fd143, %fd323;
	abs.f64 	%fd144, %fd142;
	setp.lt.f64 	%p171, %fd143, %fd144;
	mov.f64 	%fd324, %fd142;
	mov.u64 	%rd360, %rd92;
	@%p171 bra 	$L__BB6_117;
	setp.lt.f64 	%p172, %fd144, %fd143;
	mov.f64 	%fd324, %fd323;
	mov.u64 	%rd360, %rd359;
	@%p172 bra 	$L__BB6_117;
	setp.lt.s64 	%p173, %rd359, %rd92;
	min.s64 	%rd360, %rd359, %rd92;
	selp.f64 	%fd324, %fd323, %fd142, %p173;
$L__BB6_117:
	setp.lt.s32 	%p174, %r37, 225;
	mov.u64 	%rd394, %rd360;
	mov.f64 	%fd357, %fd324;
	@%p174 bra 	$L__BB6_209;
	ld.shared.f64 	%fd147, [_ZN6thrust24THRUST_300001_SM_1000_NS8cuda_cub4core6detail5shmemE+120];
	ld.shared.u64 	%rd95, [_ZN6thrust24THRUST_300001_SM_1000_NS8cuda_cub4core6detail5shmemE+128];
	abs.f64 	%fd148, %fd324;
	abs.f64 	%fd149, %fd147;
	setp.lt.f64 	%p175, %fd148, %fd149;
	mov.u64 	%rd394, %rd95;
	mov.f64 	%fd357, %fd147;
	@%p175 bra 	$L__BB6_209;
	setp.lt.f64 	%p176, %fd149, %fd148;
	mov.u64 	%rd394, %rd360;
	mov.f64 	%fd357, %fd324;
	@%p176 bra 	$L__BB6_209;
	setp.lt.s64 	%p177, %rd360, %rd95;
	min.s64 	%rd394, %rd360, %rd95;
	selp.f64 	%fd357, %fd324, %fd147, %p177;
	bra.uni 	$L__BB6_209;
$L__BB6_121:
	ld.param.u64 	%rd318, [_ZN6thrust24THRUST_300001_SM_1000_NS8cuda_cub4core6detail13_kernel_agentINS1_8__reduce11ReduceAgentIPN4cuda3std3__45tupleIJdlEEESC_SB_iNS1_9__extrema9arg_max_fIdl10comparatorEEEEJSC_SC_iSG_EEEvDpT0__param_0];
	mov.u32 	%r16, %tid.x;
	mul.wide.u32 	%rd208, %r16, 16;
	add.s64 	%rd189, %rd318, %rd208;
	// begin inline asm
	ld.global.nc.u64 %rd188, [%rd189];
	// end inline asm
	add.s64 	%rd191, %rd189, 8;
	// begin inline asm
	ld.global.nc.u64 %rd190, [%rd191];
	// end inline asm
	mov.b64 	%fd151, %rd188;
	add.s64 	%rd193, %rd189, 4096;
	// begin inline asm
	ld.global.nc.u64 %rd192, [%rd193];
	// end inline asm
	add.s64 	%rd195, %rd189, 4104;
	// begin inline asm
	ld.global.nc.u64 %rd361, [%rd195];
	// end inline asm
	mov.b64 	%fd325, %rd192;
	add.s64 	%rd197, %rd189, 8192;
	// begin inline asm
	ld.global.nc.u64 %rd196, [%rd197];
	// end inline asm
	add.s64 	%rd199, %rd189, 8200;
	// begin inline asm
	ld.global.nc.u64 %rd362, [%rd199];
	// end inline asm
	mov.b64 	%fd326, %rd196;
	add.s64 	%rd201, %rd189, 12288;
	// begin inline asm
	ld.global.nc.u64 %rd200, [%rd201];
	// end inline asm
	add.s64 	%rd203, %rd189, 12296;
	// begin inline asm
	ld.global.nc.u64 %rd363, [%rd203];
	// end inline asm
	mov.b64 	%fd327, %rd200;
	add.s64 	%rd205, %rd189, 16384;
	// begin inline asm
	ld.global.nc.u64 %rd204, [%rd205];
	// end inline asm
	add.s64 	%rd207, %rd189, 16392;
	// begin inline asm
	ld.global.nc.u64 %rd381, [%rd207];
	// end inline asm
	mov.b64 	%fd344, %rd204;
	abs.f64 	%fd156, %fd151;
	abs.f64 	%fd157, %fd325;
	setp.lt.f64 	%p3, %fd156, %fd157;
	@%p3 bra 	$L__BB6_123;
	setp.lt.f64 	%p4, %fd157, %fd156;
	setp.lt.s64 	%p5, %rd190, %rd361;
	or.pred  	%p6, %p4, %p5;
	selp.b64 	%rd361, %rd190, %rd361, %p6;
	selp.f64 	%fd325, %fd151, %fd325, %p6;
$L__BB6_123:
	abs.f64 	%fd160, %fd325;
	abs.f64 	%fd161, %fd326;
	setp.lt.f64 	%p7, %fd160, %fd161;
	@%p7 bra 	$L__BB6_125;
	setp.lt.f64 	%p8, %fd161, %fd160;
	setp.lt.s64 	%p9, %rd361, %rd362;
	or.pred  	%p10, %p8, %p9;
	selp.b64 	%rd362, %rd361, %rd362, %p10;
	selp.f64 	%fd326, %fd325, %fd326, %p10;
$L__BB6_125:
	abs.f64 	%fd164, %fd326;
	abs.f64 	%fd165, %fd327;
	setp.lt.f64 	%p11, %fd164, %fd165;
	@%p11 bra 	$L__BB6_127;
	setp.lt.f64 	%p12, %fd165, %fd164;
	setp.lt.s64 	%p13, %rd362, %rd363;
	or.pred  	%p14, %p12, %p13;
	selp.b64 	%rd363, %rd362, %rd363, %p14;
	selp.f64 	%fd327, %fd326, %fd327, %p14;
$L__BB6_127:
	abs.f64 	%fd168, %fd327;
	abs.f64 	%fd169, %fd344;
	setp.lt.f64 	%p15, %fd168, %fd169;
	@%p15 bra 	$L__BB6_129;
	setp.lt.f64 	%p16, %fd169, %fd168;
	setp.lt.s64 	%p17, %rd363, %rd381;
	or.pred  	%p18, %p16, %p17;
	selp.b64 	%rd381, %rd363, %rd381, %p18;
	selp.f64 	%fd344, %fd327, %fd344, %p18;
$L__BB6_129:
	setp.lt.u32 	%p19, %r37, 2560;
	mov.b32 	%r383, 1280;
	@%p19 bra 	$L__BB6_142;
	mov.b32 	%r382, 1280;
	mov.f64 	%fd329, %fd344;
	mov.u64 	%rd365, %rd381;
$L__BB6_131:
	ld.param.u64 	%rd319, [_ZN6thrust24THRUST_300001_SM_1000_NS8cuda_cub4core6detail13_kernel_agentINS1_8__reduce11ReduceAgentIPN4cuda3std3__45tupleIJdlEEESC_SB_iNS1_9__extrema9arg_max_fIdl10comparatorEEEEJSC_SC_iSG_EEEvDpT0__param_0];
	add.s32 	%r40, %r382, %r16;
	mul.wide.u32 	%rd229, %r40, 16;
	add.s64 	%rd210, %rd319, %rd229;
	// begin inline asm
	ld.global.nc.u64 %rd209, [%rd210];
	// end inline asm
	add.s64 	%rd212, %rd210, 8;
	// begin inline asm
	ld.global.nc.u64 %rd366, [%rd212];
	// end inline asm
	mov.b64 	%fd330, %rd209;
	add.s64 	%rd214, %rd210, 4096;
	// begin inline asm
	ld.global.nc.u64 %rd213, [%rd214];
	// end inline asm
	add.s64 	%rd216, %rd210, 4104;
	// begin inline asm
	ld.global.nc.u64 %rd367, [%rd216];
	// end inline asm
	mov.b64 	%fd331, %rd213;
	add.s64 	%rd218, %rd210, 8192;
	// begin inline asm
	ld.global.nc.u64 %rd217, [%rd218];
	// end inline asm
	add.s64 	%rd220, %rd210, 8200;
	// begin inline asm
	ld.global.nc.u64 %rd368, [%rd220];
	// end inline asm
	mov.b64 	%fd332, %rd217;
	add.s64 	%rd222, %rd210, 12288;
	// begin inline asm
	ld.global.nc.u64 %rd221, [%rd222];
	// end inline asm
	add.s64 	%rd224, %rd210, 12296;
	// begin inline asm
	ld.global.nc.u64 %rd369, [%rd224];
	// end inline asm
	mov.b64 	%fd333, %rd221;
	add.s64 	%rd226, %rd210, 16384;
	// begin inline asm
	ld.global.nc.u64 %rd225, [%rd226];
	// end inline asm
	add.s64 	%rd228, %rd210, 16392;
	// begin inline asm
	ld.global.nc.u64 %rd381, [%rd228];
	// end inline asm
	mov.b64 	%fd344, %rd225;
	abs.f64 	%fd178, %fd329;
	abs.f64 	%fd179, %fd330;
	setp.lt.f64 	%p20, %fd178, %fd179;
	@%p20 bra 	$L__BB6_133;
	setp.lt.f64 	%p21, %fd179, %fd178;
	setp.lt.s64 	%p22, %rd365, %rd366;
	or.pred  	%p23, %p21, %p22;
	selp.b64 	%rd366, %rd365, %rd366, %p23;
	selp.f64 	%fd330, %fd329, %fd330, %p23;
$L__BB6_133:
	abs.f64 	%fd182, %fd330;
	abs.f64 	%fd183, %fd331;
	setp.lt.f64 	%p24, %fd182, %fd183;
	@%p24 bra 	$L__BB6_135;
	setp.lt.f64 	%p25, %fd183, %fd182;
	setp.lt.s64 	%p26, %rd366, %rd367;
	or.pred  	%p27, %p25, %p26;
	selp.b64 	%rd367, %rd366, %rd367, %p27;
	selp.f64 	%fd331, %fd330, %fd331, %p27;
$L__BB6_135:
	abs.f64 	%fd186, %fd331;
	abs.f64 	%fd187, %fd332;
	setp.lt.f64 	%p28, %fd186, %fd187;
	@%p28 bra 	$L__BB6_137;
	setp.lt.f64 	%p29, %fd187, %fd186;
	setp.lt.s64 	%p30, %rd367, %rd368;
	or.pred  	%p31, %p29, %p30;
	selp.b64 	%rd368, %rd367, %rd368, %p31;
	selp.f64 	%fd332, %fd331, %fd332, %p31;
$L__BB6_137:
	abs.f64 	%fd190, %fd332;
	abs.f64 	%fd191, %fd333;
	setp.lt.f64 	%p32, %fd190, %fd191;
	@%p32 bra 	$L__BB6_139;
	setp.lt.f64 	%p33, %fd191, %fd190;
	setp.lt.s64 	%p34, %rd368, %rd369;
	or.pred  	%p35, %p33, %p34;
	selp.b64 	%rd369, %rd368, %rd369, %p35;
	selp.f64 	%fd333, %fd332, %fd333, %p35;
$L__BB6_139:
	abs.f64 	%fd194, %fd333;
	abs.f64 	%fd195, %fd344;
	setp.lt.f64 	%p36, %fd194, %fd195;
	@%p36 bra 	$L__BB6_141;
	setp.lt.f64 	%p37, %fd195, %fd194;
	setp.lt.s64 	%p38, %rd369, %rd381;
	or.pred  	%p39, %p37, %p38;
	selp.b64 	%rd381, %rd369, %rd381, %p39;
	selp.f64 	%fd344, %fd333, %fd344, %p39;
$L__BB6_141:
	add.s32 	%r383, %r382, 1280;
	add.s32 	%r41, %r382, 2560;
	setp.le.s32 	%p40, %r41, %r37;
	mov.u32 	%r382, %r383;
	mov.f64 	%fd329, %fd344;
	mov.u64 	%rd365, %rd381;
	@%p40 bra 	$L__BB6_131;
$L__BB6_142:
	setp.le.s32 	%p41, %r37, %r383;
	@%p41 bra 	$L__BB6_165;
	sub.s32 	%r20, %r37, %r383;
	setp.ge.s32 	%p42, %r16, %r20;
	@%p42 bra 	$L__BB6_165;
	not.b32 	%r42, %r16;
	add.s32 	%r43, %r37, %r42;
	sub.s32 	%r21, %r43, %r383;
	and.b32  	%r44, %r21, 768;
	setp.eq.s32 	%p43, %r44, 768;
	mov.u32 	%r387, %r16;
	@%p43 bra 	$L__BB6_150;
	add.s32 	%r385, %r16, %r383;
	shr.u32 	%r45, %r21, 8;
	add.s32 	%r46, %r45, 1;
	and.b32  	%r47, %r46, 3;
	neg.s32 	%r384, %r47;
	mov.u32 	%r387, %r16;
$L__BB6_146:
	.pragma "nounroll";
	mov.u64 	%rd127, %rd381;
	mov.f64 	%fd199, %fd344;
	ld.param.u64 	%rd320, [_ZN6thrust24THRUST_300001_SM_1000_NS8cuda_cub4core6detail13_kernel_agentINS1_8__reduce11ReduceAgentIPN4cuda3std3__45tupleIJdlEEESC_SB_iNS1_9__extrema9arg_max_fIdl10comparatorEEEEJSC_SC_iSG_EEEvDpT0__param_0];
	mul.wide.u32 	%rd235, %r385, 16;
	add.s64 	%rd232, %rd320, %rd235;
	// begin inline asm
	ld.global.nc.u64 %rd231, [%rd232];
	// end inline asm
	add.s64 	%rd234, %rd232, 8;
	// begin inline asm
	ld.global.nc.u64 %rd233, [%rd234];
	// end inline asm
	mov.b64 	%fd200, %rd231;
	abs.f64 	%fd201, %fd199;
	abs.f64 	%fd202, %fd200;
	setp.lt.f64 	%p44, %fd201, %fd202;
	mov.f64 	%fd344, %fd200;
	mov.u64 	%rd381, %rd233;
	@%p44 bra 	$L__BB6_149;
	setp.lt.f64 	%p45, %fd202, %fd201;
	mov.f64 	%fd344, %fd199;
	mov.u64 	%rd381, %rd127;
	@%p45 bra 	$L__BB6_149;
	setp.lt.s64 	%p46, %rd127, %rd233;
	selp.f64 	%fd344, %fd199, %fd200, %p46;
	min.s64 	%rd381, %rd127, %rd233;
$L__BB6_149:
	add.s32 	%r387, %r387, 256;
	add.s32 	%r385, %r385, 256;
	add.s32 	%r384, %r384, 1;
	setp.ne.s32 	%p47, %r384, 0;
	@%p47 bra 	$L__BB6_146;
$L__BB6_150:
	setp.lt.u32 	%p48, %r21, 768;
	@%p48 bra 	$L__BB6_165;
	ld.param.u64 	%rd321, [_ZN6thrust24THRUST_300001_SM_1000_NS8cuda_cub4core6detail13_kernel_agentINS1_8__reduce11ReduceAgentIPN4cuda3std3__45tupleIJdlEEESC_SB_iNS1_9__extrema9arg_max_fIdl10comparatorEEEEJSC_SC_iSG_EEEvDpT0__param_0];
	cvt.u64.u32 	%rd236, %r387;
	cvt.u64.u32 	%rd237, %r383;
	add.s64 	%rd238, %rd236, %rd237;
	shl.b64 	%rd239, %rd238, 4;
	add.s64 	%rd240, %rd239, %rd321;
	add.s64 	%rd376, %rd240, 12296;
	add.s32 	%r388, %r387, %r383;
$L__BB6_152:
	ld.param.u64 	%rd322, [_ZN6thrust24THRUST_300001_SM_1000_NS8cuda_cub4core6detail13_kernel_agentINS1_8__reduce11ReduceAgentIPN4cuda3std3__45tupleIJdlEEESC_SB_iNS1_9__extrema9arg_max_fIdl10comparatorEEEEJSC_SC_iSG_EEEvDpT0__param_0];
	mul.wide.u32 	%rd245, %r388, 16;
	add.s64 	%rd242, %rd322, %rd245;
	// begin inline asm
	ld.global.nc.u64 %rd241, [%rd242];
	// end inline asm
	add.s64 	%rd244, %rd242, 8;
	// begin inline asm
	ld.global.nc.u64 %rd243, [%rd244];
	// end inline asm
	mov.b64 	%fd208, %rd241;
	abs.f64 	%fd209, %fd344;
	abs.f64 	%fd210, %fd208;
	setp.lt.f64 	%p49, %fd209, %fd210;
	mov.f64 	%fd341, %fd208;
	mov.u64 	%rd378, %rd243;
	@%p49 bra 	$L__BB6_155;
	setp.lt.f64 	%p50, %fd210, %fd209;
	mov.f64 	%fd341, %fd344;
	mov.u64 	%rd378, %rd381;
	@%p50 bra 	$L__BB6_155;
	setp.lt.s64 	%p51, %rd381, %rd243;
	selp.f64 	%fd341, %fd344, %fd208, %p51;
	min.s64 	%rd378, %rd381, %rd243;
$L__BB6_155:
	add.s64 	%rd247, %rd376, -8200;
	// begin inline asm
	ld.global.nc.u64 %rd246, [%rd247];
	// end inline asm
	add.s64 	%rd249, %rd376, -8192;
	// begin inline asm
	ld.global.nc.u64 %rd248, [%rd249];
	// end inline asm
	mov.b64 	%fd213, %rd246;
	abs.f64 	%fd214, %fd341;
	abs.f64 	%fd215, %fd213;
	setp.lt.f64 	%p52, %fd214, %fd215;
	mov.f64 	%fd342, %fd213;
	mov.u64 	%rd379, %rd248;
	@%p52 bra 	$L__BB6_158;
	setp.lt.f64 	%p53, %fd215, %fd214;
	mov.f64 	%fd342, %fd341;
	mov.u64 	%rd379, %rd378;
	@%p53 bra 	$L__BB6_158;
	setp.lt.s64 	%p54, %rd378, %rd248;
	selp.f64 	%fd342, %fd341, %fd213, %p54;
	min.s64 	%rd379, %rd378, %rd248;
$L__BB6_158:
	add.s64 	%rd251, %rd376, -4104;
	// begin inline asm
	ld.global.nc.u64 %rd250, [%rd251];
	// end inline asm
	add.s64 	%rd253, %rd376, -4096;
	// begin inline asm
	ld.global.nc.u64 %rd252, [%rd253];
	// end inline asm
	mov.b64 	%fd218, %rd250;
	abs.f64 	%fd219, %fd342;
	abs.f64 	%fd220, %fd218;
	setp.lt.f64 	%p55, %fd219, %fd220;
	mov.f64 	%fd343, %fd218;
	mov.u64 	%rd380, %rd252;
	@%p55 bra 	$L__BB6_161;
	setp.lt.f64 	%p56, %fd220, %fd219;
	mov.f64 	%fd343, %fd342;
	mov.u64 	%rd380, %rd379;
	@%p56 bra 	$L__BB6_161;
	setp.lt.s64 	%p57, %rd379, %rd252;
	selp.f64 	%fd343, %fd342, %fd218, %p57;
	min.s64 	%rd380, %rd379, %rd252;
$L__BB6_161:
	add.s64 	%rd255, %rd376, -8;
	// begin inline asm
	ld.global.nc.u64 %rd254, [%rd255];
	// end inline asm
	// begin inline asm
	ld.global.nc.u64 %rd256, [%rd376];
	// end inline asm
	mov.b64 	%fd223, %rd254;
	abs.f64 	%fd224, %fd343;
	abs.f64 	%fd225, %fd223;
	setp.lt.f64 	%p58, %fd224, %fd225;
	mov.f64 	%fd344, %fd223;
	mov.u64 	%rd381, %rd256;
	@%p58 bra 	$L__BB6_164;
	setp.lt.f64 	%p59, %fd225, %fd224;
	mov.f64 	%fd344, %fd343;
	mov.u64 	%rd381, %rd380;
	@%p59 bra 	$L__BB6_164;
	setp.lt.s64 	%p60, %rd380, %rd256;
	selp.f64 	%fd344, %fd343, %fd223, %p60;
	min.s64 	%rd381, %rd380, %rd256;
$L__BB6_164:
	add.s32 	%r387, %r387, 1024;
	add.s64 	%rd376, %rd376, 16384;
	add.s32 	%r388, %r388, 1024;
	setp.lt.s32 	%p61, %r387, %r20;
	@%p61 bra 	$L__BB6_152;
$L__BB6_165:
	// begin inline asm
	mov.u32 %r48, %laneid;
	// end inline asm
	mov.b64 	%rd258, %fd344;
	mov.b64 	{%r50, %r55}, %rd258;
	mov.b32 	%r66, 1;
	mov.b32 	%r67, 31;
	mov.b32 	%r68, -1;
	// begin inline asm
	shfl.sync.down.b32 %r49, %r50, %r66, %r67, %r68;
	// end inline asm
	// begin inline asm
	shfl.sync.down.b32 %r54, %r55, %r66, %r67, %r68;
	// end inline asm
	mov.b64 	%rd259, {%r49, %r54};
	mov.b64 	%fd229, %rd259;
	mov.b64 	{%r60, %r65}, %rd381;
	// begin inline asm
	shfl.sync.down.b32 %r59, %r60, %r66, %r67, %r68;
	// end inline asm
	// begin inline asm
	shfl.sync.down.b32 %r64, %r65, %r66, %r67, %r68;
	// end inline asm
	mov.b64 	%rd150, {%r59, %r64};
	setp.gt.s32 	%p62, %r48, 30;
	mov.f64 	%fd346, %fd344;
	mov.u64 	%rd383, %rd381;
	@%p62 bra 	$L__BB6_169;
	abs.f64 	%fd230, %fd344;
	abs.f64 	%fd231, %fd229;
	setp.lt.f64 	%p63, %fd230, %fd231;
	mov.f64 	%fd346, %fd229;
	mov.u64 	%rd383, %rd150;
	@%p63 bra 	$L__BB6_169;
	setp.lt.f64 	%p64, %fd231, %fd230;
	mov.f64 	%fd346, %fd344;
	mov.u64 	%rd383, %rd381;
	@%p64 bra 	$L__BB6_169;
	setp.lt.s64 	%p65, %rd381, %rd150;
	selp.f64 	%fd346, %fd344, %fd229, %p65;
	min.s64 	%rd383, %rd381, %rd150;
$L__BB6_169:
	mov.b64 	%rd260, %fd346;
	mov.b64 	{%r70, %r75}, %rd260;
	mov.b32 	%r86, 2;
	mov.b32 	%r87, 31;
	mov.b32 	%r88, -1;
	// begin inline asm
	shfl.sync.down.b32 %r69, %r70, %r86, %r87, %r88;
	// end inline asm
	// begin inline asm
	shfl.sync.down.b32 %r74, %r75, %r86, %r87, %r88;
	// end inline asm
	mov.b64 	%rd261, {%r69, %r74};
	mov.b64 	%fd234, %rd261;
	mov.b64 	{%r80, %r85}, %rd383;
	// begin inline asm
	shfl.sync.down.b32 %r79, %r80, %r86, %r87, %r88;
	// end inline asm
	// begin inline asm
	shfl.sync.down.b32 %r84, %r85, %r86, %r87, %r88;
	// end inline asm
	mov.b64 	%rd153, {%r79, %r84};
	setp.gt.s32 	%p66, %r48, 29;
	mov.f64 	%fd347, %fd346;
	mov.u64 	%rd384, %rd383;
	@%p66 bra 	$L__BB6_173;
	abs.f64 	%fd235, %fd346;
	abs.f64 	%fd236, %fd234;
	setp.lt.f64 	%p67, %fd235, %fd236;
	mov.f64 	%fd347, %fd234;
	mov.u64 	%rd384, %rd153;
	@%p67 bra 	$L__BB6_173;
	setp.lt.f64 	%p68, %fd236, %fd235;
	mov.f64 	%fd347, %fd346;
	mov.u64 	%rd384, %rd383;
	@%p68 bra 	$L__BB6_173;
	setp.lt.s64 	%p69, %rd383, %rd153;
	selp.f64 	%fd347, %fd346, %fd234, %p69;
	min.s64 	%rd384, %rd383, %rd153;
$L__BB6_173:
	mov.b64 	%rd262, %fd347;
	mov.b64 	{%r90, %r95}, %rd262;
	mov.b32 	%r106, 4;
	mov.b32 	%r107, 31;
	mov.b32 	%r108, -1;
	// begin inline asm
	shfl.sync.down.b32 %r89, %r90, %r106, %r107, %r108;
	// end inline asm
	// begin inline asm
	shfl.sync.down.b32 %r94, %r95, %r106, %r107, %r108;
	// end inline asm
	mov.b64 	%rd263, {%r89, %r94};
	mov.b64 	%fd239, %rd263;
	mov.b64 	{%r100, %r105}, %rd384;
	// begin inline asm
	shfl.sync.down.b32 %r99, %r100, %r106, %r107, %r108;
	// end inline asm
	// begin inline asm
	shfl.sync.down.b32 %r104, %r105, %r106, %r107, %r108;
	// end inline asm
	mov.b64 	%rd156, {%r99, %r104};
	setp.gt.s32 	%p70, %r48, 27;
	mov.f64 	%fd348, %fd347;
	mov.u64 	%rd385, %rd384;
	@%p70 bra 	$L__BB6_177;
	abs.f64 	%fd240, %fd347;
	abs.f64 	%fd241, %fd239;
	setp.lt.f64 	%p71, %fd240, %fd241;
	mov.f64 	%fd348, %fd239;
	mov.u64 	%rd385, %rd156;
	@%p71 bra 	$L__BB6_177;
	setp.lt.f64 	%p72, %fd241, %fd240;
	mov.f64 	%fd348, %fd347;
	mov.u64 	%rd385, %rd384;
	@%p72 bra 	$L__BB6_177;
	setp.lt.s64 	%p73, %rd384, %rd156;
	selp.f64 	%fd348, %fd347, %fd239, %p73;
	min.s64 	%rd385, %rd384, %rd156;
$L__BB6_177:
	mov.b64 	%rd264, %fd348;
	mov.b64 	{%r110, %r115}, %rd264;
	mov.b32 	%r126, 8;
	mov.b32 	%r127, 31;
	mov.b32 	%r128, -1;
	// begin inline asm
	shfl.sync.down.b32 %r109, %r110, %r126, %r127, %r128;
	// end inline asm
	// begin inline asm
	shfl.sync.down.b32 %r114, %r115, %r126, %r127, %r128;
	// end inline asm
	mov.b64 	%rd265, {%r109, %r114};
	mov.b64 	%fd244, %rd265;
	mov.b64 	{%r120, %r125}, %rd385;
	// begin inline asm
	shfl.sync.down.b32 %r119, %r120, %r126, %r127, %r128;
	// end inline asm
	// begin inline asm
	shfl.sync.down.b32 %r124, %r125, %r126, %r127, %r128;
	// end inline asm
	mov.b64 	%rd159, {%r119, %r124};
	setp.gt.s32 	%p74, %r48, 23;
	mov.f64 	%fd349, %fd348;
	mov.u64 	%rd386, %rd385;
	@%p74 bra 	$L__BB6_181;
	abs.f64 	%fd245, %fd348;
	abs.f64 	%fd246, %fd244;
	setp.lt.f64 	%p75, %fd245, %fd246;
	mov.f64 	%fd349, %fd244;
	mov.u64 	%rd386, %rd159;
	@%p75 bra 	$L__BB6_181;
	setp.lt.f64 	%p76, %fd246, %fd245;
	mov.f64 	%fd349, %fd348;
	mov.u64 	%rd386, %rd385;
	@%p76 bra 	$L__BB6_181;
	setp.lt.s64 	%p77, %rd385, %rd159;
	selp.f64 	%fd349, %fd348, %fd244, %p77;
	min.s64 	%rd386, %rd385, %rd159;
$L__BB6_181:
	mov.b64 	%rd266, %fd349;
	mov.b64 	{%r130, %r135}, %rd266;
	mov.b32 	%r146, 16;
	mov.b32 	%r147, 31;
	mov.b32 	%r148, -1;
	// begin inline asm
	shfl.sync.down.b32 %r129, %r130, %r146, %r147, %r148;
	// end inline asm
	// begin inline asm
	shfl.sync.down.b32 %r134, %r135, %r146, %r147, %r148;
	// end inline asm
	mov.b64 	%rd267, {%r129, %r134};
	mov.b64 	%fd249, %rd267;
	mov.b64 	{%r140, %r145}, %rd386;
	// begin inline asm
	shfl.sync.down.b32 %r139, %r140, %r146, %r147, %r148;
	// end inline asm
	// begin inline asm
	shfl.sync.down.b32 %r144, %r145, %r146, %r147, %r148;
	// end inline asm
	mov.b64 	%rd162, {%r139, %r144};
	setp.gt.s32 	%p78, %r48, 15;
	mov.f64 	%fd357, %fd349;
	mov.u64 	%rd394, %rd386;
	@%p78 bra 	$L__BB6_185;
	abs.f64 	%fd250, %fd349;
	abs.f64 	%fd251, %fd249;
	setp.lt.f64 	%p79, %fd250, %fd251;
	mov.f64 	%fd357, %fd249;
	mov.u64 	%rd394, %rd162;
	@%p79 bra 	$L__BB6_185;
	setp.lt.f64 	%p80, %fd251, %fd250;
	mov.f64 	%fd357, %fd349;
	mov.u64 	%rd394, %rd386;
	@%p80 bra 	$L__BB6_185;
	setp.lt.s64 	%p81, %rd386, %rd162;
	selp.f64 	%fd357, %fd349, %fd249, %p81;
	min.s64 	%rd394, %rd386, %rd162;
$L__BB6_185:
	setp.ne.s32 	%p82, %r48, 0;
	@%p82 bra 	$L__BB6_187;
	shr.u32 	%r149, %r16, 1;
	and.b32  	%r150, %r149, 496;
	mov.u32 	%r151, _ZN6thrust24THRUST_300001_SM_1000_NS8cuda_cub4core6detail5shmemE;
	add.s32 	%r152, %r151, %r150;
	st.shared.f64 	[%r152+8], %fd357;
	st.shared.u64 	[%r152+16], %rd394;
$L__BB6_187:
	bar.sync 	0;
	setp.ne.s32 	%p83, %r16, 0;
	@%p83 bra 	$L__BB6_209;
	ld.shared.f64 	%fd254, [_ZN6thrust24THRUST_300001_SM_1000_NS8cuda_cub4core6detail5shmemE+24];
	ld.shared.u64 	%rd165, [_ZN6thrust24THRUST_300001_SM_1000_NS8cuda_cub4core6detail5shmemE+32];
	abs.f64 	%fd255, %fd357;
	abs.f64 	%fd256, %fd254;
	setp.lt.f64 	%p84, %fd255, %fd256;
	mov.f64 	%fd351, %fd254;
	mov.u64 	%rd388, %rd165;
	@%p84 bra 	$L__BB6_191;
	setp.lt.f64 	%p85, %fd256, %fd255;
	mov.f64 	%fd351, %fd357;
	mov.u64 	%rd388, %rd394;
	@%p85 bra 	$L__BB6_191;
	setp.lt.s64 	%p86, %rd394, %rd165;
	selp.f64 	%fd351, %fd357, %fd254, %p86;
	min.s64 	%rd388, %rd394, %rd165;
$L__BB6_191:
	ld.shared.f64 	%fd259, [_ZN6thrust24THRUST_300001_SM_1000_NS8cuda_cub4core6detail5shmemE+40];
	ld.shared.u64 	%rd168, [_ZN6thrust24THRUST_300001_SM_1000_NS8cuda_cub4core6detail5shmemE+48];
	abs.f64 	%fd260, %fd351;
	abs.f64 	%fd261, %fd259;
	setp.lt.f64 	%p87, %fd260, %fd261;
	mov.f64 	%fd352, %fd259;
	mov.u64 	%rd389, %rd168;
	@%p87 bra 	$L__BB6_194;
	setp.lt.f64 	%p88, %fd261, %fd260;
	mov.f64 	%fd352, %fd351;
	mov.u64 	%rd389, %rd388;
	@%p88 bra 	$L__BB6_194;
	setp.lt.s64 	%p89, %rd388, %rd168;
	selp.f64 	%fd352, %fd351, %fd259, %p89;
	min.s64 	%rd389, %rd388, %rd168;
$L__BB6_194:
	ld.shared.f64 	%fd264, [_ZN6thrust24THRUST_300001_SM_1000_NS8cuda_cub4core6detail5shmemE+56];
	ld.shared.u64 	%rd171, [_ZN6thrust24THRUST_300001_SM_1000_NS8cuda_cub4core6detail5shmemE+64];
	abs.f64 	%fd265, %fd352;
	abs.f64 	%fd266, %fd264;
	setp.lt.f64 	%p90, %fd265, %fd266;
	mov.f64 	%fd353, %fd264;
	mov.u64 	%rd390, %rd171;
	@%p90 bra 	$L__BB6_197;
	setp.lt.f64 	%p91, %fd266, %fd265;
	mov.f64 	%fd353, %fd352;
	mov.u64 	%rd390, %rd389;
	@%p91 bra 	$L__BB6_197;
	setp.lt.s64 	%p92, %rd389, %rd171;
	selp.f64 	%fd353, %fd352, %fd264, %p92;
	min.s64 	%rd390, %rd389, %rd171;
$L__BB6_197:
	ld.shared.f64 	%fd269, [_ZN6thrust24THRUST_300001_SM_1000_NS8cuda_cub4core6detail5shmemE+72];
	ld.shared.u64 	%rd174, [_ZN6thrust24THRUST_300001_SM_1000_NS8cuda_cub4core6detail5shmemE+80];
	abs.f64 	%fd270, %fd353;
	abs.f64 	%fd271, %fd269;
	setp.lt.f64 	%p93, %fd270, %fd271;
	mov.f64 	%fd354, %fd269;
	mov.u64 	%rd391, %rd174;
	@%p93 bra 	$L__BB6_200;
	setp.lt.f64 	%p94, %fd271, %fd270;
	mov.f64 	%fd354, %fd353;
	mov.u64 	%rd391, %rd390;
	@%p94 bra 	$L__BB6_200;
	setp.lt.s64 	%p95, %rd390, %rd174;
	selp.f64 	%fd354, %fd353, %fd269, %p95;
	min.s64 	%rd391, %rd390, %rd174;
$L__BB6_200:
	ld.shared.f64 	%fd274, [_ZN6thrust24THRUST_300001_SM_1000_NS8cuda_cub4core6detail5shmemE+88];
	ld.shared.u64 	%rd177, [_ZN6thrust24THRUST_300001_SM_1000_NS8cuda_cub4core6detail5shmemE+96];
	abs.f64 	%fd275, %fd354;
	abs.f64 	%fd276, %fd274;
	setp.lt.f64 	%p96, %fd275, %fd276;
	mov.f64 	%fd355, %fd274;
	mov.u64 	%rd392, %rd177;
	@%p96 bra 	$L__BB6_203;
	setp.lt.f64 	%p97, %fd276, %fd275;
	mov.f64 	%fd355, %fd354;
	mov.u64 	%rd392, %rd391;
	@%p97 bra 	$L__BB6_203;
	setp.lt.s64 	%p98, %rd391, %rd177;
	selp.f64 	%fd355, %fd354, %fd274, %p98;
	min.s64 	%rd392, %rd391, %rd177;
$L__BB6_203:
	ld.shared.f64 	%fd279, [_ZN6thrust24THRUST_300001_SM_1000_NS8cuda_cub4core6detail5shmemE+104];
	ld.shared.u64 	%rd180, [_ZN6thrust24THRUST_300001_SM_1000_NS8cuda_cub4core6detail5shmemE+112];
	abs.f64 	%fd280, %fd355;
	abs.f64 	%fd281, %fd279;
	setp.lt.f64 	%p99, %fd280, %fd281;
	mov.f64 	%fd356, %fd279;
	mov.u64 	%rd393, %rd180;
	@%p99 bra 	$L__BB6_206;
	setp.lt.f64 	%p100, %fd281, %fd280;
	mov.f64 	%fd356, %fd355;
	mov.u64 	%rd393, %rd392;
	@%p100 bra 	$L__BB6_206;
	setp.lt.s64 	%p101, %rd392, %rd180;
	selp.f64 	%fd356, %fd355, %fd279, %p101;
	min.s64 	%rd393, %rd392, %rd180;
$L__BB6_206:
	ld.shared.f64 	%fd284, [_ZN6thrust24THRUST_300001_SM_1000_NS8cuda_cub4core6detail5shmemE+120];
	ld.shared.u64 	%rd183, [_ZN6thrust24THRUST_300001_SM_1000_NS8cuda_cub4core6detail5shmemE+128];
	abs.f64 	%fd285, %fd356;
	abs.f64 	%fd286, %fd284;
	setp.lt.f64 	%p102, %fd285, %fd286;
	mov.u64 	%rd394, %rd183;
	mov.f64 	%fd357, %fd284;
	@%p102 bra 	$L__BB6_209;
	setp.lt.f64 	%p103, %fd286, %fd285;
	mov.u64 	%rd394, %rd393;
	mov.f64 	%fd357, %fd356;
	@%p103 bra 	$L__BB6_209;
	setp.lt.s64 	%p104, %rd393, %rd183;
	selp.f64 	%fd357, %fd356, %fd284, %p104;
	min.s64 	%rd394, %rd393, %rd183;
$L__BB6_209:
	mov.u32 	%r376, %tid.x;
	setp.ne.s32 	%p221, %r376, 0;
	@%p221 bra 	$L__BB6_211;
	ld.param.u64 	%rd326, [_ZN6thrust24THRUST_300001_SM_1000_NS8cuda_cub4core6detail13_kernel_agentINS1_8__reduce11ReduceAgentIPN4cuda3std3__45tupleIJdlEEESC_SB_iNS1_9__extrema9arg_max_fIdl10comparatorEEEEJSC_SC_iSG_EEEvDpT0__param_1];
	cvta.to.global.u64 	%rd317, %rd326;
	st.global.f64 	[%rd317], %fd357;
	st.global.u64 	[%rd317+8], %rd394;
$L__BB6_211:
	ret;

}
	// .globl	_ZN6thrust24THRUST_300001_SM_1000_NS8cuda_cub4core6detail13_kernel_agentINS1_8__reduce11ReduceAgentINS0_12zip_iteratorIN4cuda3std3__45tupleIJNS0_10device_ptrIdEENS0_17counting_iteratorIlNS0_11use_defaultESF_SF_EEEEEEEPNSB_IJdlEEESJ_lNS1_9__extrema9arg_max_fIdl10comparatorEEEEJSI_SK_lSO_EEEvDpT0_
.visible .entry _ZN6thrust24THRUST_300001_SM_1000_NS8cuda_cub4core6detail13_kernel_agentINS1_8__reduce11ReduceAgentINS0_12zip_iteratorIN4cuda3std3__45tupleIJNS0_10device_ptrIdEENS0_17counting_iteratorIlNS0_11use_defaultESF_SF_EEEEEEEPNSB_IJdlEEESJ_lNS1_9__extrema9arg_max_fIdl10comparatorEEEEJSI_SK_lSO_EEEvDpT0_(
	.param .align 8 .b8 _ZN6thrust24THRUST_300001_SM_1000_NS8cuda_cub4core6detail13_kernel_agentINS1_8__reduce11ReduceAgentINS0_12zip_iteratorIN4cuda3std3__45tupleIJNS0_10device_ptrIdEENS0_17counting_iteratorIlNS0_11use_defaultESF_SF_EEEEEEEPNSB_IJdlEEESJ_lNS1_9__extrema9arg_max_fIdl10comparatorEEEEJSI_SK_lSO_EEEvDpT0__param_0[16],
	.param .u64 .ptr .align 1 _ZN6thrust24THRUST_300001_SM_1000_NS8cuda_cub4core6detail13_kernel_agentINS1_8__reduce11ReduceAgentINS0_12zip_iteratorIN4cuda3std3__45tupleIJNS0_10device_ptrIdEENS0_17counting_iteratorIlNS0_11use_defaultESF_SF_EEEEEEEPNSB_IJdlEEESJ_lNS1_9__extrema9arg_max_fIdl10comparatorEEEEJSI_SK_lSO_EEEvDpT0__param_1,
	.param .u64 _ZN6thrust24THRUST_300001_SM_1000_NS8cuda_cub4core6detail13_kernel_agentINS1_8__reduce11ReduceAgentINS0_12zip_iteratorIN4cuda3std3__45tupleIJNS0_10device_ptrIdEENS0_17counting_iteratorIlNS0_11use_defaultESF_SF_EEEEEEEPNSB_IJdlEEESJ_lNS1_9__extrema9arg_max_fIdl10comparatorEEEEJSI_SK_lSO_EEEvDpT0__param_2,
	.param .align 1 .b8 _ZN6thrust24THRUST_300001_SM_1000_NS8cuda_cub4core6detail13_kernel_agentINS1_8__reduce11ReduceAgentINS0_12zip_iteratorIN4cuda3std3__45tupleIJNS0_10device_ptrIdEENS0_17counting_iteratorIlNS0_11use_defaultESF_SF_EEEEEEEPNSB_IJdlEEESJ_lNS1_9__extrema9arg_max_fIdl10comparatorEEEEJSI_SK_lSO_EEEvDpT0__param_3[1]
)
.maxntid 256
{
	.reg .pred 	%p<213>;
	.reg .b32 	%r<391>;
	.reg .b64 	%rd<341>;
	.reg .b64 	%fd<352>;

	ld.param.u64 	%rd192, [_ZN6thrust24THRUST_300001_SM_1000_NS8cuda_cub4core6detail13_kernel_agentINS1_8__reduce11ReduceAgentINS0_12zip_iteratorIN4cuda3std3__45tupleIJNS0_10device_ptrIdEENS0_17counting_iteratorIlNS0_11use_defaultESF_SF_EEEEEEEPNSB_IJdlEEESJ_lNS1_9__extrema9arg_max_fIdl10comparatorEEEEJSI_SK_lSO_EEEvDpT0__param_0+8];
	ld.param.u64 	%rd191, [_ZN6thrust24THRUST_300001_SM_1000_NS8cuda_cub4core6detail13_kernel_agentINS1_8__reduce11ReduceAgentINS0_12zip_iteratorIN4cuda3std3__45tupleIJNS0_10device_ptrIdEENS0_17counting_iteratorIlNS0_11use_defaultESF_SF_EEEEEEEPNSB_IJdlEEESJ_lNS1_9__extrema9arg_max_fIdl10comparatorEEEEJSI_SK_lSO_EEEvDpT0__param_0];
	ld.param.u64 	%rd194, [_ZN6thrust24THRUST_300001_SM_1000_NS8cuda_cub4core6detail13_kernel_agentINS1_8__reduce11ReduceAgentINS0_12zip_iteratorIN4cuda3std3__45tupleIJNS0_10device_ptrIdEENS0_17counting_iteratorIlNS0_11use_defaultESF_SF_EEEEEEEPNSB_IJdlEEESJ_lNS1_9__extrema9arg_max_fIdl10comparatorEEEEJSI_SK_lSO_EEEvDpT0__param_2];
	setp.eq.s64 	%p1, %rd194, 0;
	@%p1 bra 	$L__BB7_206;
	cvta.to.global.u64 	%rd1, %rd191;
	setp.gt.s64 	%p2, %rd194, 1279;
	@%p2 bra 	$L__BB7_122;
	cvt.u32.u64 	%r1, %rd194;
	mov.u32 	%r2, %tid.x;
	setp.ge.s32 	%p96, %r2, %r1;
	mov.f64 	%fd298, 0d0000000000000000;
	mov.b64 	%rd283, 0;
	mov.u32 	%r385, %r2;
	@%p96 bra 	$L__BB7_4;
	cvt.u64.u32 	%rd239, %r2;
	mul.wide.u32 	%rd240, %r2, 8;
	add.s64 	%rd241, %rd1, %rd240;
	add.s64 	%rd283, %rd192, %rd239;
	ld.global.f64 	%fd298, [%rd241];
	add.s32 	%r385, %r2, 256;
$L__BB7_4:
	setp.ge.s32 	%p97, %r385, %r1;
	@%p97 bra 	$L__BB7_26;
	not.b32 	%r154, %r385;
	add.s32 	%r5, %r154, %r1;
	and.b32  	%r155, %r5, 768;
	setp.eq.s32 	%p98, %r155, 768;
	@%p98 bra 	$L__BB7_11;
	cvt.u64.u32 	%rd243, %r385;
	add.s64 	%rd274, %rd192, %rd243;
	mul.wide.u32 	%rd244, %r385, 8;
	add.s64 	%rd273, %rd1, %rd244;
	shr.u32 	%r156, %r5, 8;
	add.s32 	%r157, %r156, 1;
	and.b32  	%r158, %r157, 3;
	neg.s32 	%r383, %r158;
$L__BB7_7:
	.pragma "nounroll";
	mov.u64 	%rd9, %rd283;
	mov.f64 	%fd3, %fd298;
	ld.global.f64 	%fd4, [%rd273];
	abs.f64 	%fd5, %fd3;
	abs.f64 	%fd6, %fd4;
	setp.lt.f64 	%p99, %fd5, %fd6;
	mov.u64 	%rd283, %rd274;
	mov.f64 	%fd298, %fd4;
	@%p99 bra 	$L__BB7_10;
	setp.lt.f64 	%p100, %fd6, %fd5;
	mov.u64 	%rd283, %rd9;
	mov.f64 	%fd298, %fd3;
	@%p100 bra 	$L__BB7_10;
	setp.lt.s64 	%p101, %rd9, %rd274;
	min.s64 	%rd283, %rd9, %rd274;
	selp.f64 	%fd298, %fd3, %fd4, %p101;
$L__BB7_10:
	add.s32 	%r385, %r385, 256;
	add.s64 	%rd274, %rd274, 256;
	add.s64 	%rd273, %rd273, 2048;
	add.s32 	%r383, %r383, 1;
	setp.ne.s32 	%p102, %r383, 0;
	@%p102 bra 	$L__BB7_7;
$L__BB7_11:
	setp.lt.u32 	%p103, %r5, 768;
	@%p103 bra 	$L__BB7_26;
	add.s32 	%r386, %r385, 512;
$L__BB7_13:
	mov.u32 	%r13, %r386;
	add.s32 	%r159, %r13, -512;
	cvt.s64.s32 	%rd245, %r159;
	mul.wide.s32 	%rd246, %r159, 8;
	add.s64 	%rd17, %rd1, %rd246;
	add.s64 	%rd18, %rd192, %rd245;
	ld.global.f64 	%fd12, [%rd17];
	abs.f64 	%fd13, %fd298;
	abs.f64 	%fd14, %fd12;
	setp.lt.f64 	%p104, %fd13, %fd14;
	mov.u64 	%rd280, %rd18;
	mov.f64 	%fd295, %fd12;
	@%p104 bra 	$L__BB7_16;
	setp.lt.f64 	%p105, %fd14, %fd13;
	mov.u64 	%rd280, %rd283;
	mov.f64 	%fd295, %fd298;
	@%p105 bra 	$L__BB7_16;
	setp.lt.s64 	%p106, %rd283, %rd18;
	min.s64 	%rd280, %rd283, %rd18;
	selp.f64 	%fd295, %fd298, %fd12, %p106;
$L__BB7_16:
	add.s32 	%r160, %r13, -256;
	cvt.s64.s32 	%rd247, %r160;
	add.s64 	%rd21, %rd192, %rd247;
	ld.global.f64 	%fd17, [%rd17+2048];
	abs.f64 	%fd18, %fd295;
	abs.f64 	%fd19, %fd17;
	setp.lt.f64 	%p107, %fd18, %fd19;
	mov.u64 	%rd281, %rd21;
	mov.f64 	%fd296, %fd17;
	@%p107 bra 	$L__BB7_19;
	setp.lt.f64 	%p108, %fd19, %fd18;
	mov.u64 	%rd281, %rd280;
	mov.f64 	%fd296, %fd295;
	@%p108 bra 	$L__BB7_19;
	setp.lt.s64 	%p109, %rd280, %rd21;
	min.s64 	%rd281, %rd280, %rd21;
	selp.f64 	%fd296, %fd295, %fd17, %p109;
$L__BB7_19:
	cvt.s64.s32 	%rd248, %r13;
	add.s64 	%rd24, %rd192, %rd248;
	ld.global.f64 	%fd22, [%rd17+4096];
	abs.f64 	%fd23, %fd296;
	abs.f64 	%fd24, %fd22;
	setp.lt.f64 	%p110, %fd23, %fd24;
	mov.u64 	%rd282, %rd24;
	mov.f64 	%fd297, %fd22;
	@%p110 bra 	$L__BB7_22;
	setp.lt.f64 	%p111, %fd24, %fd23;
	mov.u64 	%rd282, %rd281;
	mov.f64 	%fd297, %fd296;
	@%p111 bra 	$L__BB7_22;
	setp.lt.s64 	%p112, %rd281, %rd24;
	min.s64 	%rd282, %rd281, %rd24;
	selp.f64 	%fd297, %fd296, %fd22, %p112;
$L__BB7_22:
	add.s32 	%r161, %r13, 256;
	cvt.s64.s32 	%rd249, %r161;
	add.s64 	%rd27, %rd192, %rd249;
	ld.global.f64 	%fd27, [%rd17+6144];
	abs.f64 	%fd28, %fd297;
	abs.f64 	%fd29, %fd27;
	setp.lt.f64 	%p113, %fd28, %fd29;
	mov.u64 	%rd283, %rd27;
	mov.f64 	%fd298, %fd27;
	@%p113 bra 	$L__BB7_25;
	setp.lt.f64 	%p114, %fd29, %fd28;
	mov.u64 	%rd283, %rd282;
	mov.f64 	%fd298, %fd297;
	@%p114 bra 	$L__BB7_25;
	setp.lt.s64 	%p115, %rd282, %rd27;
	min.s64 	%rd283, %rd282, %rd27;
	selp.f64 	%fd298, %fd297, %fd27, %p115;
$L__BB7_25:
	add.s32 	%r386, %r13, 1024;
	add.s32 	%r162, %r13, 512;
	setp.lt.s32 	%p116, %r162, %r1;
	@%p116 bra 	$L__BB7_13;
$L__BB7_26:
	setp.lt.s32 	%p117, %r1, 256;
	@%p117 bra 	$L__BB7_71;
	// begin inline asm
	mov.u32 %r276, %laneid;
	// end inline asm
	mov.b64 	%rd260, %fd298;
	mov.b64 	{%r278, %r283}, %rd260;
	mov.b32 	%r294, 1;
	mov.b32 	%r295, 31;
	mov.b32 	%r296, -1;
	// begin inline asm
	shfl.sync.down.b32 %r277, %r278, %r294, %r295, %r296;
	// end inline asm
	// begin inline asm
	shfl.sync.down.b32 %r282, %r283, %r294, %r295, %r296;
	// end inline asm
	mov.b64 	%rd261, {%r277, %r282};
	mov.b64 	%fd33, %rd261;
	mov.b64 	{%r288, %r293}, %rd283;
	// begin inline asm
	shfl.sync.down.b32 %r287, %r288, %r294, %r295, %r296;
	// end inline asm
	// begin inline asm
	shfl.sync.down.b32 %r292, %r293, %r294, %r295, %r296;
	// end inline asm
	mov.b64 	%rd31, {%r287, %r292};
	setp.gt.s32 	%p169, %r276, 30;
	mov.u64 	%rd285, %rd283;
	mov.f64 	%fd300, %fd298;
	@%p169 bra 	$L__BB7_31;
	abs.f64 	%fd34, %fd298;
	abs.f64 	%fd35, %fd33;
	setp.lt.f64 	%p170, %fd34, %fd35;
	mov.u64 	%rd285, %rd31;
	mov.f64 	%fd300, %fd33;
	@%p170 bra 	$L__BB7_31;
	setp.lt.f64 	%p171, %fd35, %fd34;
	mov.u64 	%rd285, %rd283;
	mov.f64 	%fd300, %fd298;
	@%p171 bra 	$L__BB7_31;
	setp.lt.s64 	%p172, %rd283, %rd31;
	min.s64 	%rd285, %rd283, %rd31;
	selp.f64 	%fd300, %fd298, %fd33, %p172;
$L__BB7_31:
	mov.b64 	%rd262, %fd300;
	mov.b64 	{%r298, %r303}, %rd262;
	mov.b32 	%r314, 2;
	mov.b32 	%r315, 31;
	mov.b32 	%r316, -1;
	// begin inline asm
	shfl.sync.down.b32 %r297, %r298, %r314, %r315, %r316;
	// end inline asm
	// begin inline asm
	shfl.sync.down.b32 %r302, %r303, %r314, %r315, %r316;
	// end inline asm
	mov.b64 	%rd263, {%r297, %r302};
	mov.b64 	%fd38, %rd263;
	mov.b64 	{%r308, %r313}, %rd285;
	// begin inline asm
	shfl.sync.down.b32 %r307, %r308, %r314, %r315, %r316;
	// end inline asm
	// begin inline asm
	shfl.sync.down.b32 %r312, %r313, %r314, %r315, %r316;
	// end inline asm
	mov.b64 	%rd34, {%r307, %r312};
	setp.gt.s32 	%p173, %r276, 29;
	mov.u64 	%rd286, %rd285;
	mov.f64 	%fd301, %fd300;
	@%p173 bra 	$L__BB7_35;
	abs.f64 	%fd39, %fd300;
	abs.f64 	%fd40, %fd38;
	setp.lt.f64 	%p174, %fd39, %fd40;
	mov.u64 	%rd286, %rd34;
	mov.f64 	%fd301, %fd38;
	@%p174 bra 	$L__BB7_35;
	setp.lt.f64 	%p175, %fd40, %fd39;
	mov.u64 	%rd286, %rd285;
	mov.f64 	%fd301, %fd300;
	@%p175 bra 	$L__BB7_35;
	setp.lt.s64 	%p176, %rd285, %rd34;
	min.s64 	%rd286, %rd285, %rd34;
	selp.f64 	%fd301, %fd300, %fd38, %p176;
$L__BB7_35:
	mov.b64 	%rd264, %fd301;
	mov.b64 	{%r318, %r323}, %rd264;
	mov.b32 	%r334, 4;
	mov.b32 	%r335, 31;
	mov.b32 	%r336, -1;
	// begin inline asm
	shfl.sync.down.b32 %r317, %r318, %r334, %r335, %r336;
	// end inline asm
	// begin inline asm
	shfl.sync.down.b32 %r322, %r323, %r334, %r335, %r336;
	// end inline asm
	mov.b64 	%rd265, {%r317, %r322};
	mov.b64 	%fd43, %rd265;
	mov.b64 	{%r328, %r333}, %rd286;
	// begin inline asm
	shfl.sync.down.b32 %r327, %r328, %r334, %r335, %r336;
	// end inline asm
	// begin inline asm
	shfl.sync.down.b32 %r332, %r333, %r334, %r335, %r336;
	// end inline asm
	mov.b64 	%rd37, {%r327, %r332};
	setp.gt.s32 	%p177, %r276, 27;
	mov.u64 	%rd287, %rd286;
	mov.f64 	%fd302, %fd301;
	@%p177 bra 	$L__BB7_39;
	abs.f64 	%fd44, %fd301;
	abs.f64 	%fd45, %fd43;
	setp.lt.f64 	%p178, %fd44, %fd45;
	mov.u64 	%rd287, %rd37;
	mov.f64 	%fd302, %fd43;
	@%p178 bra 	$L__BB7_39;
	setp.lt.f64 	%p179, %fd45, %fd44;
	mov.u64 	%rd287, %rd286;
	mov.f64 	%fd302, %fd301;
	@%p179 bra 	$L__BB7_39;
	setp.lt.s64 	%p180, %rd286, %rd37;
	min.s64 	%rd287, %rd286, %rd37;
	selp.f64 	%fd302, %fd301, %fd43, %p180;
$L__BB7_39:
	mov.b64 	%rd266, %fd302;
	mov.b64 	{%r338, %r343}, %rd266;
	mov.b32 	%r354, 8;
	mov.b32 	%r355, 31;
	mov.b32 	%r356, -1;
	// begin inline asm
	shfl.sync.down.b32 %r337, %r338, %r354, %r355, %r356;
	// end inline asm
	// begin inline asm
	shfl.sync.down.b32 %r342, %r343, %r354, %r355, %r356;
	// end inline asm
	mov.b64 	%rd267, {%r337, %r342};
	mov.b64 	%fd48, %rd267;
	mov.b64 	{%r348, %r353}, %rd287;
	// begin inline asm
	shfl.sync.down.b32 %r347, %r348, %r354, %r355, %r356;
	// end inline asm
	// begin inline asm
	shfl.sync.down.b32 %r352, %r353, %r354, %r355, %r356;
	// end inline asm
	mov.b64 	%rd40, {%r347, %r352};
	setp.gt.s32 	%p181, %r276, 23;
	mov.u64 	%rd288, %rd287;
	mov.f64 	%fd303, %fd302;
	@%p181 bra 	$L__BB7_43;
	abs.f64 	%fd49, %fd302;
	abs.f64 	%fd50, %fd48;
	setp.lt.f64 	%p182, %fd49, %fd50;
	mov.u64 	%rd288, %rd40;
	mov.f64 	%fd303, %fd48;
	@%p182 bra 	$L__BB7_43;
	setp.lt.f64 	%p183, %fd50, %fd49;
	mov.u64 	%rd288, %rd287;
	mov.f64 	%fd303, %fd302;
	@%p183 bra 	$L__BB7_43;
	setp.lt.s64 	%p184, %rd287, %rd40;
	min.s64 	%rd288, %rd287, %rd40;
	selp.f64 	%fd303, %fd302, %fd48, %p184;
$L__BB7_43:
	mov.b64 	%rd268, %fd303;
	mov.b64 	{%r358, %r363}, %rd268;
	mov.b32 	%r374, 16;
	mov.b32 	%r375, 31;
	mov.b32 	%r376, -1;
	// begin inline asm
	shfl.sync.down.b32 %r357, %r358, %r374, %r375, %r376;
	// end inline asm
	// begin inline asm
	shfl.sync.down.b32 %r362, %r363, %r374, %r375, %r376;
	// end inline asm
	mov.b64 	%rd269, {%r357, %r362};
	mov.b64 	%fd53, %rd269;
	mov.b64 	{%r368, %r373}, %rd288;
	// begin inline asm
	shfl.sync.down.b32 %r367, %r368, %r374, %r375, %r376;
	// end inline asm
	// begin inline asm
	shfl.sync.down.b32 %r372, %r373, %r374, %r375, %r376;
	// end inline asm
	mov.b64 	%rd43, {%r367, %r372};
	setp.gt.s32 	%p185, %r276, 15;
	mov.u64 	%rd340, %rd288;
	mov.f64 	%fd351, %fd303;
	@%p185 bra 	$L__BB7_47;
	abs.f64 	%fd54, %fd303;
	abs.f64 	%fd55, %fd53;
	setp.lt.f64 	%p186, %fd54, %fd55;
	mov.u64 	%rd340, %rd43;
	mov.f64 	%fd351, %fd53;
	@%p186 bra 	$L__BB7_47;
	setp.lt.f64 	%p187, %fd55, %fd54;
	mov.u64 	%rd340, %rd288;
	mov.f64 	%fd351, %fd303;
	@%p187 bra 	$L__BB7_47;
	setp.lt.s64 	%p188, %rd288, %rd43;
	min.s64 	%rd340, %rd288, %rd43;
	selp.f64 	%fd351, %fd303, %fd53, %p188;
$L__BB7_47:
	setp.ne.s32 	%p189, %r276, 0;
	@%p189 bra 	$L__BB7_49;
	shr.u32 	%r377, %r2, 1;
	and.b32  	%r378, %r377, 496;
	mov.u32 	%r379, _ZN6thrust24THRUST_300001_SM_1000_NS8cuda_cub4core6detail5shmemE;
	add.s32 	%r380, %r379, %r378;
	st.shared.f64 	[%r380+8], %fd351;
	st.shared.u64 	[%r380+16], %rd340;
$L__BB7_49:
	bar.sync 	0;
	setp.ne.s32 	%p190, %r2, 0;
	@%p190 bra 	$L__BB7_204;
	ld.shared.f64 	%fd58, [_ZN6thrust24THRUST_300001_SM_1000_NS8cuda_cub4core6detail5shmemE+24];
	ld.shared.u64 	%rd46, [_ZN6thrust24THRUST_300001_SM_1000_NS8cuda_cub4core6detail5shmemE+32];
	abs.f64 	%fd59, %fd351;
	abs.f64 	%fd60, %fd58;
	setp.lt.f64 	%p191, %fd59, %fd60;
	mov.u64 	%rd290, %rd46;
	mov.f64 	%fd305, %fd58;
	@%p191 bra 	$L__BB7_53;
	setp.lt.f64 	%p192, %fd60, %fd59;
	mov.u64 	%rd290, %rd340;
	mov.f64 	%fd305, %fd351;
	@%p192 bra 	$L__BB7_53;
	setp.lt.s64 	%p193, %rd340, %rd46;
	min.s64 	%rd290, %rd340, %rd46;
	selp.f64 	%fd305, %fd351, %fd58, %p193;
$L__BB7_53:
	ld.shared.f64 	%fd63, [_ZN6thrust24THRUST_300001_SM_1000_NS8cuda_cub4core6detail5shmemE+40];
	ld.shared.u64 	%rd49, [_ZN6thrust24THRUST_300001_SM_1000_NS8cuda_cub4core6detail5shmemE+48];
	abs.f64 	%fd64, %fd305;
	abs.f64 	%fd65, %fd63;
	setp.lt.f64 	%p194, %fd64, %fd65;
	mov.u64 	%rd291, %rd49;
	mov.f64 	%fd306, %fd63;
	@%p194 bra 	$L__BB7_56;
	setp.lt.f64 	%p195, %fd65, %fd64;
	mov.u64 	%rd291, %rd290;
	mov.f64 	%fd306, %fd305;
	@%p195 bra 	$L__BB7_56;
	setp.lt.s64 	%p196, %rd290, %rd49;
	min.s64 	%rd291, %rd290, %rd49;
	selp.f64 	%fd306, %fd305, %fd63, %p196;
$L__BB7_56:
	ld.shared.f64 	%fd68, [_ZN6thrust24THRUST_300001_SM_1000_NS8cuda_cub4core6detail5shmemE+56];
	ld.shared.u64 	%rd52, [_ZN6thrust24THRUST_300001_SM_1000_NS8cuda_cub4core6detail5shmemE+64];
	abs.f64 	%fd69, %fd306;
	abs.f64 	%fd70, %fd68;
	setp.lt.f64 	%p197, %fd69, %fd70;
	mov.u64 	%rd292, %rd52;
	mov.f64 	%fd307, %fd68;
	@%p197 bra 	$L__BB7_59;
	setp.lt.f64 	%p198, %fd70, %fd69;
	mov.u64 	%rd292, %rd291;
	mov.f64 	%fd307, %fd306;
	@%p198 bra 	$L__BB7_59;
	setp.lt.s64 	%p199, %rd291, %rd52;
	min.s64 	%rd292, %rd291, %rd52;
	selp.f64 	%fd307, %fd306, %fd68, %p199;
$L__BB7_59:
	ld.shared.f64 	%fd73, [_ZN6thrust24THRUST_300001_SM_1000_NS8cuda_cub4core6detail5shmemE+72];
	ld.shared.u64 	%rd55, [_ZN6thrust24THRUST_300001_SM_1000_NS8cuda_cub4core6detail5shmemE+80];
	abs.f64 	%fd74, %fd307;
	abs.f64 	%fd75, %fd73;
	setp.lt.f64 	%p200, %fd74, %fd75;
	mov.u64 	%rd293, %rd55;
	mov.f64 	%fd308, %fd73;
	@%p200 bra 	$L__BB7_62;
	setp.lt.f64 	%p201, %fd75, %fd74;
	mov.u64 	%rd293, %rd292;
	mov.f64 	%fd308, %fd307;
	@%p201 bra 	$L__BB7_62;
	setp.lt.s64 	%p202, %rd292, %rd55;
	min.s64 	%rd293, %rd292, %rd55;
	selp.f64 	%fd308, %fd307, %fd73, %p202;
$L__BB7_62:
	ld.shared.f64 	%fd78, [_ZN6thrust24THRUST_300001_SM_1000_NS8cuda_cub4core6detail5shmemE+88];
	ld.shared.u64 	%rd58, [_ZN6thrust24THRUST_300001_SM_1000_NS8cuda_cub4core6detail5shmemE+96];
	abs.f64 	%fd79, %fd308;
	abs.f64 	%fd80, %fd78;
	setp.lt.f64 	%p203, %fd79, %fd80;
	mov.u64 	%rd294, %rd58;
	mov.f64 	%fd309, %fd78;
	@%p203 bra 	$L__BB7_65;
	setp.lt.f64 	%p204, %fd80, %fd79;
	mov.u64 	%rd294, %rd293;
	mov.f64 	%fd309, %fd308;
	@%p204 bra 	$L__BB7_65;
	setp.lt.s64 	%p205, %rd293, %rd58;
	min.s64 	%rd294, %rd293, %rd58;
	selp.f64 	%fd309, %fd308, %fd78, %p205;
$L__BB7_65:
	ld.shared.f64 	%fd83, [_ZN6thrust24THRUST_300001_SM_1000_NS8cuda_cub4core6detail5shmemE+104];
	ld.shared.u64 	%rd61, [_ZN6thrust24THRUST_300001_SM_1000_NS8cuda_cub4core6detail5shmemE+112];
	abs.f64 	%fd84, %fd309;
	abs.f64 	%fd85, %fd83;
	setp.lt.f64 	%p206, %fd84, %fd85;
	mov.u64 	%rd295, %rd61;
	mov.f64 	%fd310, %fd83;
	@%p206 bra 	$L__BB7_68;
	setp.lt.f64 	%p207, %fd85, %fd84;
	mov.u64 	%rd295, %rd294;
	mov.f64 	%fd310, %fd309;
	@%p207 bra 	$L__BB7_68;
	setp.lt.s64 	%p208, %rd294, %rd61;
	min.s64 	%rd295, %rd294, %rd61;
	selp.f64 	%fd310, %fd309, %fd83, %p208;
$L__BB7_68:
	ld.shared.f64 	%fd88, [_ZN6thrust24THRUST_300001_SM_1000_NS8cuda_cub4core6detail5shmemE+120];
	ld.shared.u64 	%rd64, [_ZN6thrust24THRUST_300001_SM_1000_NS8cuda_cub4core6detail5shmemE+128];
	abs.f64 	%fd89, %fd310;
	abs.f64 	%fd90, %fd88;
	setp.lt.f64 	%p209, %fd89, %fd90;
	mov.u64 	%rd340, %rd64;
	mov.f64 	%fd351, %fd88;
	@%p209 bra 	$L__BB7_204;
	setp.lt.f64 	%p210, %fd90, %fd89;
	mov.u64 	%rd340, %rd295;
	mov.f64 	%fd351, %fd310;
	@%p210 bra 	$L__BB7_204;
	setp.lt.s64 	%p211, %rd295, %rd64;
	min.s64 	%rd340, %rd295, %rd64;
	selp.f64 	%fd351, %fd310, %fd88, %p211;
	bra.uni 	$L__BB7_204;
$L__BB7_71:
	// begin inline asm
	mov.u32 %r163, %laneid;
	// end inline asm
	and.b32  	%r184, %r2, 992;
	add.s32 	%r185, %r184, 32;
	setp.gt.s32 	%p118, %r185, %r1;
	not.b32 	%r186, %r184;
	add.s32 	%r187, %r1, %r186;
	selp.b32 	%r182, %r187, 31, %p118;
	mov.b64 	%rd250, %fd298;
	mov.b64 	{%r165, %r170}, %rd250;
	mov.b32 	%r181, 1;
	mov.b32 	%r183, -1;
	// begin inline asm
	shfl.sync.down.b32 %r164, %r165, %r181, %r182, %r183;
	// end inline asm
	// begin inline asm
	shfl.sync.down.b32 %r169, %r170, %r181, %r182, %r183;
	// end inline asm
	mov.b64 	%rd251, {%r164, %r169};
	mov.b64 	%fd92, %rd251;
	mov.b64 	{%r175, %r180}, %rd283;
	// begin inline asm
	shfl.sync.down.b32 %r174, %r175, %r181, %r182, %r183;
	// end inline asm
	// begin inline asm
	shfl.sync.down.b32 %r179, %r180, %r181, %r182, %r183;
	// end inline asm
	mov.b64 	%rd66, {%r174, %r179};
	setp.ge.s32 	%p119, %r163, %r182;
	mov.u64 	%rd296, %rd283;
	mov.f64 	%fd311, %fd298;
	@%p119 bra 	$L__BB7_75;
	abs.f64 	%fd93, %fd298;
	abs.f64 	%fd94, %fd92;
	setp.lt.f64 	%p120, %fd93, %fd94;
	mov.u64 	%rd296, %rd66;
	mov.f64 	%fd311, %fd92;
	@%p120 bra 	$L__BB7_75;
	setp.lt.f64 	%p121, %fd94, %fd93;
	mov.u64 	%rd296, %rd283;
	mov.f64 	%fd311, %fd298;
	@%p121 bra 	$L__BB7_75;
	setp.lt.s64 	%p122, %rd283, %rd66;
	min.s64 	%rd296, %rd283, %rd66;
	selp.f64 	%fd311, %fd298, %fd92, %p122;
$L__BB7_75:
	mov.b64 	%rd252, %fd311;
	mov.b64 	{%r189, %r194}, %rd252;
	mov.b32 	%r205, 2;
	mov.b32 	%r207, -1;
	// begin inline asm
	shfl.sync.down.b32 %r188, %r189, %r205, %r182, %r207;
	// end inline asm
	// begin inline asm
	shfl.sync.down.b32 %r193, %r194, %r205, %r182, %r207;
	// end inline asm
	mov.b64 	%rd253, {%r188, %r193};
	mov.b64 	%fd97, %rd253;
	mov.b64 	{%r199, %r204}, %rd296;
	// begin inline asm
	shfl.sync.down.b32 %r198, %r199, %r205, %r182, %r207;
	// end inline asm
	// begin inline asm
	shfl.sync.down.b32 %r203, %r204, %r205, %r182, %r207;
	// end inline asm
	mov.b64 	%rd69, {%r198, %r203};
	add.s32 	%r208, %r163, 2;
	setp.gt.s32 	%p123, %r208, %r182;
	mov.u64 	%rd297, %rd296;
	mov.f64 	%fd312, %fd311;
	@%p123 bra 	$L__BB7_79;
	abs.f64 	%fd98, %fd311;
	abs.f64 	%fd99, %fd97;
	setp.lt.f64 	%p124, %fd98, %fd99;
	mov.u64 	%rd297, %rd69;
	mov.f64 	%fd312, %fd97;
	@%p124 bra 	$L__BB7_79;
	setp.lt.f64 	%p125, %fd99, %fd98;
	mov.u64 	%rd297, %rd296;
	mov.f64 	%fd312, %fd311;
	@%p125 bra 	$L__BB7_79;
	setp.lt.s64 	%p126, %rd296, %rd69;
	min.s64 	%rd297, %rd296, %rd69;
	selp.f64 	%fd312, %fd311, %fd97, %p126;
$L__BB7_79:
	mov.b64 	%rd254, %fd312;
	mov.b64 	{%r210, %r215}, %rd254;
	mov.b32 	%r226, 4;
	mov.b32 	%r228, -1;
	// begin inline asm
	shfl.sync.down.b32 %r209, %r210, %r226, %r182, %r228;
	// end inline asm
	// begin inline asm
	shfl.sync.down.b32 %r214, %r215, %r226, %r182, %r228;
	// end inline asm
	mov.b64 	%rd255, {%r209, %r214};
	mov.b64 	%fd102, %rd255;
	mov.b64 	{%r220, %r225}, %rd297;
	// begin inline asm
	shfl.sync.down.b32 %r219, %r220, %r226, %r182, %r228;
	// end inline asm
	// begin inline asm
	shfl.sync.down.b32 %r224, %r225, %r226, %r182, %r228;
	// end inline asm
	mov.b64 	%rd72, {%r219, %r224};
	add.s32 	%r229, %r163, 4;
	setp.gt.s32 	%p127, %r229, %r182;
	mov.u64 	%rd298, %rd297;
	mov.f64 	%fd313, %fd312;
	@%p127 bra 	$L__BB7_83;
	abs.f64 	%fd103, %fd312;
	abs.f64 	%fd104, %fd102;
	setp.lt.f64 	%p128, %fd103, %fd104;
	mov.u64 	%rd298, %rd72;
	mov.f64 	%fd313, %fd102;
	@%p128 bra 	$L__BB7_83;
	setp.lt.f64 	%p129, %fd104, %fd103;
	mov.u64 	%rd298, %rd297;
	mov.f64 	%fd313, %fd312;
	@%p129 bra 	$L__BB7_83;
	setp.lt.s64 	%p130, %rd297, %rd72;
	min.s64 	%rd298, %rd297, %rd72;
	selp.f64 	%fd313, %fd312, %fd102, %p130;
$L__BB7_83:
	mov.b64 	%rd256, %fd313;
	mov.b64 	{%r231, %r236}, %rd256;
	mov.b32 	%r247, 8;
	mov.b32 	%r249, -1;
	// begin inline asm
	shfl.sync.down.b32 %r230, %r231, %r247, %r182, %r249;
	// end inline asm
	// begin inline asm
	shfl.sync.down.b32 %r235, %r236, %r247, %r182, %r249;
	// end inline asm
	mov.b64 	%rd257, {%r230, %r235};
	mov.b64 	%fd107, %rd257;
	mov.b64 	{%r241, %r246}, %rd298;
	// begin inline asm
	shfl.sync.down.b32 %r240, %r241, %r247, %r182, %r249;
	// end inline asm
	// begin inline asm
	shfl.sync.down.b32 %r245, %r246, %r247, %r182, %r249;
	// end inline asm
	mov.b64 	%rd75, {%r240, %r245};
	add.s32 	%r250, %r163, 8;
	setp.gt.s32 	%p131, %r250, %r182;
	mov.u64 	%rd299, %rd298;
	mov.f64 	%fd314, %fd313;
	@%p131 bra 	$L__BB7_87;
	abs.f64 	%fd108, %fd313;
	abs.f64 	%fd109, %fd107;
	setp.lt.f64 	%p132, %fd108, %fd109;
	mov.u64 	%rd299, %rd75;
	mov.f64 	%fd314, %fd107;
	@%p132 bra 	$L__BB7_87;
	setp.lt.f64 	%p133, %fd109, %fd108;
	mov.u64 	%rd299, %rd298;
	mov.f64 	%fd314, %fd313;
	@%p133 bra 	$L__BB7_87;
	setp.lt.s64 	%p134, %rd298, %rd75;
	min.s64 	%rd299, %rd298, %rd75;
	selp.f64 	%fd314, %fd313, %fd107, %p134;
$L__BB7_87:
	mov.b64 	%rd258, %fd314;
	mov.b64 	{%r252, %r257}, %rd258;
	mov.b32 	%r268, 16;
	mov.b32 	%r270, -1;
	// begin inline asm
	shfl.sync.down.b32 %r251, %r252, %r268, %r182, %r270;
	// end inline asm
	// begin inline asm
	shfl.sync.down.b32 %r256, %r257, %r268, %r182, %r270;
	// end inline asm
	mov.b64 	%rd259, {%r251, %r256};
	mov.b64 	%fd112, %rd259;
	mov.b64 	{%r262, %r267}, %rd299;
	// begin inline asm
	shfl.sync.down.b32 %r261, %r262, %r268, %r182, %r270;
	// end inline asm
	// begin inline asm
	shfl.sync.down.b32 %r266, %r267, %r268, %r182, %r270;
	// end inline asm
	mov.b64 	%rd78, {%r261, %r266};
	add.s32 	%r271, %r163, 16;
	setp.gt.s32 	%p135, %r271, %r182;
	mov.u64 	%rd340, %rd299;
	mov.f64 	%fd351, %fd314;
	@%p135 bra 	$L__BB7_91;
	abs.f64 	%fd113, %fd314;
	abs.f64 	%fd114, %fd112;
	setp.lt.f64 	%p136, %fd113, %fd114;
	mov.u64 	%rd340, %rd78;
	mov.f64 	%fd351, %fd112;
	@%p136 bra 	$L__BB7_91;
	setp.lt.f64 	%p137, %fd114, %fd113;
	mov.u64 	%rd340, %rd299;
	mov.f64 	%fd351, %fd314;
	@%p137 bra 	$L__BB7_91;
	setp.lt.s64 	%p138, %rd299, %rd78;
	min.s64 	%rd340, %rd299, %rd78;
	selp.f64 	%fd351, %fd314, %fd112, %p138;
$L__BB7_91:
	setp.ne.s32 	%p139, %r163, 0;
	@%p139 bra 	$L__BB7_93;
	shr.u32 	%r272, %r2, 1;
	and.b32  	%r273, %r272, 496;
	mov.u32 	%r274, _ZN6thrust24THRUST_300001_SM_1000_NS8cuda_cub4core6detail5shmemE;
	add.s32 	%r275, %r274, %r273;
	st.shared.f64 	[%r275+8], %fd351;
	st.shared.u64 	[%r275+16], %rd340;
$L__BB7_93:
	bar.sync 	0;
	setp.ne.s32 	%p140, %r2, 0;
	@%p140 bra 	$L__BB7_204;
	setp.lt.s32 	%p141, %r1, 33;
	mov.f64 	%fd316, %fd351;
	mov.u64 	%rd301, %rd340;
	@%p141 bra 	$L__BB7_98;
	ld.shared.f64 	%fd117, [_ZN6thrust24THRUST_300001_SM_1000_NS8cuda_cub4core6detail5shmemE+24];
	ld.shared.u64 	%rd81, [_ZN6thrust24THRUST_300001_SM_1000_NS8cuda_cub4core6detail5shmemE+32];
	abs.f64 	%fd118, %fd351;
	abs.f64 	%fd119, %fd117;
	setp.lt.f64 	%p142, %fd118, %fd119;
	mov.f64 	%fd316, %fd117;
	mov.u64 	%rd301, %rd81;
	@%p142 bra 	$L__BB7_98;
	setp.lt.f64 	%p143, %fd119, %fd118;
	mov.f64 	%fd316, %fd351;
	mov.u64 	%rd301, %rd340;
	@%p143 bra 	$L__BB7_98;
	setp.lt.s64 	%p144, %rd340, %rd81;
	min.s64 	%rd301, %rd340, %rd81;
	selp.f64 	%fd316, %fd351, %fd117, %p144;
$L__BB7_98:
	setp.lt.s32 	%p145, %r1, 65;
	mov.f64 	%fd317, %fd316;
	mov.u64 	%rd302, %rd301;
	@%p145 bra 	$L__BB7_102;
	ld.shared.f64 	%fd122, [_ZN6thrust24THRUST_300001_SM_1000_NS8cuda_cub4core6detail5shmemE+40];
	ld.shared.u64 	%rd84, [_ZN6thrust24THRUST_300001_SM_1000_NS8cuda_cub4core6detail5shmemE+48];
	abs.f64 	%fd123, %fd316;
	abs.f64 	%fd124, %fd122;
	setp.lt.f64 	%p146, %fd123, %fd124;
	mov.f64 	%fd317, %fd122;
	mov.u64 	%rd302, %rd84;
	@%p146 bra 	$L__BB7_102;
	setp.lt.f64 	%p147, %fd124, %fd123;
	mov.f64 	%fd317, %fd316;
	mov.u64 	%rd302, %rd301;
	@%p147 bra 	$L__BB7_102;
	setp.lt.s64 	%p148, %rd301, %rd84;
	min.s64 	%rd302, %rd301, %rd84;
	selp.f64 	%fd317, %fd316, %fd122, %p148;
$L__BB7_102:
	setp.lt.s32 	%p149, %r1, 97;
	mov.f64 	%fd318, %fd317;
	mov.u64 	%rd303, %rd302;
	@%p149 bra 	$L__BB7_106;
	ld.shared.f64 	%fd127, [_ZN6thrust24THRUST_300001_SM_1000_NS8cuda_cub4core6detail5shmemE+56];
	ld.shared.u64 	%rd87, [_ZN6thrust24THRUST_300001_SM_1000_NS8cuda_cub4core6detail5shmemE+64];
	abs.f64 	%fd128, %fd317;
	abs.f64 	%fd129, %fd127;
	setp.lt.f64 	%p150, %fd128, %fd129;
	mov.f64 	%fd318, %fd127;
	mov.u64 	%rd303, %rd87;
	@%p150 bra 	$L__BB7_106;
	setp.lt.f64 	%p151, %fd129, %fd128;
	mov.f64 	%fd318, %fd317;
	mov.u64 	%rd303, %rd302;
	@%p151 bra 	$L__BB7_106;
	setp.lt.s64 	%p152, %rd302, %rd87;
	min.s64 	%rd303, %rd302, %rd87;
	selp.f64 	%fd318, %fd317, %fd127, %p152;
$L__BB7_106:
	setp.lt.s32 	%p153, %r1, 129;
	mov.f64 	%fd319, %fd318;
	mov.u64 	%rd304, %rd303;
	@%p153 bra 	$L__BB7_110;
	ld.shared.f64 	%fd132, [_ZN6thrust24THRUST_300001_SM_1000_NS8cuda_cub4core6detail5shmemE+72];
	ld.shared.u64 	%rd90, [_ZN6thrust24THRUST_300001_SM_1000_NS8cuda_cub4core6detail5shmemE+80];
	abs.f64 	%fd133, %fd318;
	abs.f64 	%fd134, %fd132;
	setp.lt.f64 	%p154, %fd133, %fd134;
	mov.f64 	%fd319, %fd132;
	mov.u64 	%rd304, %rd90;
	@%p154 bra 	$L__BB7_110;
	setp.lt.f64 	%p155, %fd134, %fd133;
	mov.f64 	%fd319, %fd318;
	mov.u64 	%rd304, %rd303;
	@%p155 bra 	$L__BB7_110;
	setp.lt.s64 	%p156, %rd303, %rd90;
	min.s64 	%rd304, %rd303, %rd90;
	selp.f64 	%fd319, %fd318, %fd132, %p156;
$L__BB7_110:
	setp.lt.s32 	%p157, %r1, 161;
	mov.f64 	%fd320, %fd319;
	mov.u64 	%rd305, %rd304;
	@%p157 bra 	$L__BB7_114;
	ld.shared.f64 	%fd137, [_ZN6thrust24THRUST_300001_SM_1000_NS8cuda_cub4core6detail5shmemE+88];
	ld.shared.u64 	%rd93, [_ZN6thrust24THRUST_300001_SM_1000_NS8cuda_cub4core6detail5shmemE+96];
	abs.f64 	%fd138, %fd319;
	abs.f64 	%fd139, %fd137;
	setp.lt.f64 	%p158, %fd138, %fd139;
	mov.f64 	%fd320, %fd137;
	mov.u64 	%rd305, %rd93;
	@%p158 bra 	$L__BB7_114;
	setp.lt.f64 	%p159, %fd139, %fd138;
	mov.f64 	%fd320, %fd319;
	mov.u64 	%rd305, %rd304;
	@%p159 bra 	$L__BB7_114;
	setp.lt.s64 	%p160, %rd304, %rd93;
	min.s64 	%rd305, %rd304, %rd93;
	selp.f64 	%fd320, %fd319, %fd137, %p160;
$L__BB7_114:
	setp.lt.s32 	%p161, %r1, 193;
	mov.f64 	%fd321, %fd320;
	mov.u64 	%rd306, %rd305;
	@%p161 bra 	$L__BB7_118;
	ld.shared.f64 	%fd142, [_ZN6thrust24THRUST_300001_SM_1000_NS8cuda_cub4core6detail5shmemE+104];
	ld.shared.u64 	%rd96, [_ZN6thrust24THRUST_300001_SM_1000_NS8cuda_cub4core6detail5shmemE+112];
	abs.f64 	%fd143, %fd320;
	abs.f64 	%fd144, %fd142;
	setp.lt.f64 	%p162, %fd143, %fd144;
	mov.f64 	%fd321, %fd142;
	mov.u64 	%rd306, %rd96;
	@%p162 bra 	$L__BB7_118;
	setp.lt.f64 	%p163, %fd144, %fd143;
	mov.f64 	%fd321, %fd320;
	mov.u64 	%rd306, %rd305;
	@%p163 bra 	$L__BB7_118;
	setp.lt.s64 	%p164, %rd305, %rd96;
	min.s64 	%rd306, %rd305, %rd96;
	selp.f64 	%fd321, %fd320, %fd142, %p164;
$L__BB7_118:
	setp.lt.s32 	%p165, %r1, 225;
	mov.u64 	%rd340, %rd306;
	mov.f64 	%fd351, %fd321;
	@%p165 bra 	$L__BB7_204;
	ld.shared.f64 	%fd147, [_ZN6thrust24THRUST_300001_SM_1000_NS8cuda_cub4core6detail5shmemE+120];
	ld.shared.u64 	%rd99, [_ZN6thrust24THRUST_300001_SM_1000_NS8cuda_cub4core6detail5shmemE+128];
	abs.f64 	%fd148, %fd321;
	abs.f64 	%fd149, %fd147;
	setp.lt.f64 	%p166, %fd148, %fd149;
	mov.u64 	%rd340, %rd99;
	mov.f64 	%fd351, %fd147;
	@%p166 bra 	$L__BB7_204;
	setp.lt.f64 	%p167, %fd149, %fd148;
	mov.u64 	%rd340, %rd306;
	mov.f64 	%fd351, %fd321;
	@%p167 bra 	$L__BB7_204;
	setp.lt.s64 	%p168, %rd306, %rd99;
	min.s64 	%rd340, %rd306, %rd99;
	selp.f64 	%fd351, %fd321, %fd147, %p168;
	bra.uni 	$L__BB7_204;
$L__BB7_122:
	mov.u32 	%r18, %tid.x;
	cvt.u64.u32 	%rd101, %r18;
	mul.wide.u32 	%rd195, %r18, 8;
	add.s64 	%rd102, %rd1, %rd195;
	ld.global.f64 	%fd274, [%rd102];
	add.s32 	%r31, %r18, 256;
	cvt.u64.u32 	%rd196, %r31;
	ld.global.f64 	%fd275, [%rd102+2048];
	add.s32 	%r32, %r18, 512;
	cvt.u64.u32 	%rd197, %r32;
	ld.global.f64 	%fd276, [%rd102+4096];
	add.s32 	%r33, %r18, 768;
	cvt.u64.u32 	%rd198, %r33;
	ld.global.f64 	%fd277, [%rd102+6144];
	or.b32  	%r34, %r18, 1024;
	cvt.u64.u32 	%rd103, %r34;
	add.s64 	%rd327, %rd192, %rd103;
	ld.global.f64 	%fd338, [%rd102+8192];
	abs.f64 	%fd278, %fd274;
	abs.f64 	%fd279, %fd275;
	setp.geu.f64 	%p3, %fd278, %fd279;
	selp.f64 	%fd280, %fd274, %fd275, %p3;
	selp.b64 	%rd199, %rd101, %rd196, %p3;
	abs.f64 	%fd281, %fd280;
	abs.f64 	%fd282, %fd276;
	setp.geu.f64 	%p4, %fd281, %fd282;
	selp.f64 	%fd283, %fd280, %fd276, %p4;
	selp.b64 	%rd200, %rd199, %rd197, %p4;
	abs.f64 	%fd284, %fd283;
	abs.f64 	%fd285, %fd277;
	setp.geu.f64 	%p5, %fd284, %fd285;
	selp.f64 	%fd152, %fd283, %fd277, %p5;
	selp.b64 	%rd105, %rd200, %rd198, %p5;
	abs.f64 	%fd153, %fd152;
	abs.f64 	%fd154, %fd338;
	setp.lt.f64 	%p6, %fd153, %fd154;
	@%p6 bra 	$L__BB7_124;
	setp.lt.f64 	%p7, %fd154, %fd153;
	setp.lt.u64 	%p8, %rd105, %rd103;
	or.pred  	%p9, %p7, %p8;
	selp.f64 	%fd338, %fd152, %fd338, %p9;
	add.s64 	%rd203, %rd192, %rd105;
	selp.b64 	%rd327, %rd203, %rd327, %p9;
$L__BB7_124:
	setp.lt.u64 	%p10, %rd194, 2560;
	mov.b64 	%rd316, 1280;
	@%p10 bra 	$L__BB7_137;
	mov.b64 	%rd308, 1280;
	mov.f64 	%fd323, %fd338;
$L__BB7_126:
	add.s64 	%rd206, %rd308, %rd101;
	shl.b64 	%rd207, %rd308, 3;
	add.s64 	%rd208, %rd102, %rd207;
	add.s64 	%rd310, %rd206, %rd192;
	ld.global.f64 	%fd324, [%rd208];
	ld.global.f64 	%fd325, [%rd208+2048];
	ld.global.f64 	%fd326, [%rd208+4096];
	add.s64 	%rd313, %rd310, 768;
	ld.global.f64 	%fd327, [%rd208+6144];
	ld.global.f64 	%fd338, [%rd208+8192];
	abs.f64 	%fd163, %fd323;
	abs.f64 	%fd164, %fd324;
	setp.lt.f64 	%p11, %fd163, %fd164;
	@%p11 bra 	$L__BB7_128;
	setp.lt.f64 	%p12, %fd164, %fd163;
	setp.lt.s64 	%p13, %rd327, %rd310;
	or.pred  	%p14, %p12, %p13;
	selp.f64 	%fd324, %fd323, %fd324, %p14;
	selp.b64 	%rd310, %rd327, %rd310, %p14;
$L__BB7_128:
	add.s64 	%rd209, %rd308, %rd101;
	add.s64 	%rd210, %rd209, %rd192;
	add.s64 	%rd311, %rd210, 256;
	abs.f64 	%fd167, %fd324;
	abs.f64 	%fd168, %fd325;
	setp.lt.f64 	%p15, %fd167, %fd168;
	@%p15 bra 	$L__BB7_130;
	setp.lt.f64 	%p16, %fd168, %fd167;
	setp.lt.s64 	%p17, %rd310, %rd311;
	or.pred  	%p18, %p16, %p17;
	selp.f64 	%fd325, %fd324, %fd325, %p18;
	selp.b64 	%rd311, %rd310, %rd311, %p18;
$L__BB7_130:
	add.s64 	%rd211, %rd308, %rd101;
	add.s64 	%rd212, %rd211, %rd192;
	add.s64 	%rd312, %rd212, 512;
	abs.f64 	%fd171, %fd325;
	abs.f64 	%fd172, %fd326;
	setp.lt.f64 	%p19, %fd171, %fd172;
	@%p19 bra 	$L__BB7_132;
	setp.lt.f64 	%p20, %fd172, %fd171;
	setp.lt.s64 	%p21, %rd311, %rd312;
	or.pred  	%p22, %p20, %p21;
	selp.f64 	%fd326, %fd325, %fd326, %p22;
	selp.b64 	%rd312, %rd311, %rd312, %p22;
$L__BB7_132:
	abs.f64 	%fd175, %fd326;
	abs.f64 	%fd176, %fd327;
	setp.lt.f64 	%p23, %fd175, %fd176;
	@%p23 bra 	$L__BB7_134;
	setp.lt.f64 	%p24, %fd176, %fd175;
	setp.lt.s64 	%p25, %rd312, %rd313;
	or.pred  	%p26, %p24, %p25;
	selp.f64 	%fd327, %fd326, %fd327, %p26;
	selp.b64 	%rd313, %rd312, %rd313, %p26;
$L__BB7_134:
	add.s64 	%rd213, %rd308, %rd101;
	add.s64 	%rd214, %rd213, %rd192;
	add.s64 	%rd327, %rd214, 1024;
	abs.f64 	%fd179, %fd327;
	abs.f64 	%fd180, %fd338;
	setp.lt.f64 	%p27, %fd179, %fd180;
	@%p27 bra 	$L__BB7_136;
	setp.lt.f64 	%p28, %fd180, %fd179;
	setp.lt.s64 	%p29, %rd313, %rd327;
	or.pred  	%p30, %p28, %p29;
	selp.f64 	%fd338, %fd327, %fd338, %p30;
	selp.b64 	%rd327, %rd313, %rd327, %p30;
$L__BB7_136:
	add.s64 	%rd316, %rd308, 1280;
	add.s64 	%rd215, %rd308, 2560;
	setp.le.s64 	%p31, %rd215, %rd194;
	mov.u64 	%rd308, %rd316;
	mov.f64 	%fd323, %fd338;
	@%p31 bra 	$L__BB7_126;
$L__BB7_137:
	setp.le.s64 	%p32, %rd194, %rd316;
	@%p32 bra 	$L__BB7_160;
	cvt.u32.u64 	%r35, %rd316;
	cvt.u32.u64 	%r36, %rd194;
	sub.s32 	%r19, %r36, %r35;
	setp.ge.s32 	%p33, %r18, %r19;
	@%p33 bra 	$L__BB7_160;
	cvta.to.global.u64 	%rd128, %rd191;
	not.b32 	%r38, %r18;
	add.s32 	%r39, %r38, %r36;
	sub.s32 	%r20, %r39, %r35;
	and.b32  	%r41, %r20, 768;
	setp.eq.s32 	%p34, %r41, 768;
	mov.u32 	%r389, %r18;
	@%p34 bra 	$L__BB7_145;
	add.s64 	%rd217, %rd316, %rd101;
	add.s64 	%rd318, %rd217, %rd192;
	shl.b64 	%rd218, %rd217, 3;
	add.s64 	%rd317, %rd128, %rd218;
	shr.u32 	%r42, %r20, 8;
	add.s32 	%r43, %r42, 1;
	and.b32  	%r44, %r43, 3;
	neg.s32 	%r387, %r44;
	mov.u32 	%r389, %r18;
$L__BB7_141:
	.pragma "nounroll";
	mov.u64 	%rd133, %rd327;
	mov.f64 	%fd184, %fd338;
	ld.global.f64 	%fd185, [%rd317];
	abs.f64 	%fd186, %fd184;
	abs.f64 	%fd187, %fd185;
	setp.lt.f64 	%p35, %fd186, %fd187;
	mov.f64 	%fd338, %fd185;
	mov.u64 	%rd327, %rd318;
	@%p35 bra 	$L__BB7_144;
	setp.lt.f64 	%p36, %fd187, %fd186;
	mov.f64 	%fd338, %fd184;
	mov.u64 	%rd327, %rd133;
	@%p36 bra 	$L__BB7_144;
	setp.lt.s64 	%p37, %rd133, %rd318;
	selp.f64 	%fd338, %fd184, %fd185, %p37;
	min.s64 	%rd327, %rd133, %rd318;
$L__BB7_144:
	add.s32 	%r389, %r389, 256;
	add.s64 	%rd318, %rd318, 256;
	add.s64 	%rd317, %rd317, 2048;
	add.s32 	%r387, %r387, 1;
	setp.ne.s32 	%p38, %r387, 0;
	@%p38 bra 	$L__BB7_141;
$L__BB7_145:
	setp.lt.u32 	%p39, %r20, 768;
	@%p39 bra 	$L__BB7_160;
	add.s32 	%r390, %r389, 512;
$L__BB7_147:
	mov.u32 	%r28, %r390;
	add.s32 	%r45, %r28, -512;
	cvt.u64.u32 	%rd219, %r45;
	add.s64 	%rd220, %rd316, %rd219;
	shl.b64 	%rd221, %rd220, 3;
	add.s64 	%rd141, %rd128, %rd221;
	add.s64 	%rd142, %rd220, %rd192;
	ld.global.f64 	%fd193, [%rd141];
	abs.f64 	%fd194, %fd338;
	abs.f64 	%fd195, %fd193;
	setp.lt.f64 	%p40, %fd194, %fd195;
	mov.f64 	%fd335, %fd193;
	mov.u64 	%rd324, %rd142;
	@%p40 bra 	$L__BB7_150;
	setp.lt.f64 	%p41, %fd195, %fd194;
	mov.f64 	%fd335, %fd338;
	mov.u64 	%rd324, %rd327;
	@%p41 bra 	$L__BB7_150;
	setp.lt.s64 	%p42, %rd327, %rd142;
	selp.f64 	%fd335, %fd338, %fd193, %p42;
	min.s64 	%rd324, %rd327, %rd142;
$L__BB7_150:
	add.s32 	%r46, %r28, -256;
	cvt.u64.u32 	%rd222, %r46;
	add.s64 	%rd223, %rd316, %rd222;
	add.s64 	%rd145, %rd223, %rd192;
	ld.global.f64 	%fd198, [%rd141+2048];
	abs.f64 	%fd199, %fd335;
	abs.f64 	%fd200, %fd198;
	setp.lt.f64 	%p43, %fd199, %fd200;
	mov.f64 	%fd336, %fd198;
	mov.u64 	%rd325, %rd145;
	@%p43 bra 	$L__BB7_153;
	setp.lt.f64 	%p44, %fd200, %fd199;
	mov.f64 	%fd336, %fd335;
	mov.u64 	%rd325, %rd324;
	@%p44 bra 	$L__BB7_153;
	setp.lt.s64 	%p45, %rd324, %rd145;
	selp.f64 	%fd336, %fd335, %fd198, %p45;
	min.s64 	%rd325, %rd324, %rd145;
$L__BB7_153:
	cvt.u64.u32 	%rd224, %r28;
	add.s64 	%rd225, %rd316, %rd224;
	add.s64 	%rd148, %rd225, %rd192;
	ld.global.f64 	%fd203, [%rd141+4096];
	abs.f64 	%fd204, %fd336;
	abs.f64 	%fd205, %fd203;
	setp.lt.f64 	%p46, %fd204, %fd205;
	mov.f64 	%fd337, %fd203;
	mov.u64 	%rd326, %rd148;
	@%p46 bra 	$L__BB7_156;
	setp.lt.f64 	%p47, %fd205, %fd204;
	mov.f64 	%fd337, %fd336;
	mov.u64 	%rd326, %rd325;
	@%p47 bra 	$L__BB7_156;
	setp.lt.s64 	%p48, %rd325, %rd148;
	selp.f64 	%fd337, %fd336, %fd203, %p48;
	min.s64 	%rd326, %rd325, %rd148;
$L__BB7_156:
	add.s32 	%r47, %r28, 256;
	cvt.u64.u32 	%rd226, %r47;
	add.s64 	%rd227, %rd316, %rd226;
	add.s64 	%rd151, %rd227, %rd192;
	ld.global.f64 	%fd208, [%rd141+6144];
	abs.f64 	%fd209, %fd337;
	abs.f64 	%fd210, %fd208;
	setp.lt.f64 	%p49, %fd209, %fd210;
	mov.f64 	%fd338, %fd208;
	mov.u64 	%rd327, %rd151;
	@%p49 bra 	$L__BB7_159;
	setp.lt.f64 	%p50, %fd210, %fd209;
	mov.f64 	%fd338, %fd337;
	mov.u64 	%rd327, %rd326;
	@%p50 bra 	$L__BB7_159;
	setp.lt.s64 	%p51, %rd326, %rd151;
	selp.f64 	%fd338, %fd337, %fd208, %p51;
	min.s64 	%rd327, %rd326, %rd151;
$L__BB7_159:
	add.s32 	%r390, %r28, 1024;
	add.s32 	%r48, %r28, 512;
	setp.lt.s32 	%p52, %r48, %r19;
	@%p52 bra 	$L__BB7_147;
$L__BB7_160:
	// begin inline asm
	mov.u32 %r49, %laneid;
	// end inline asm
	mov.b64 	%rd228, %fd338;
	mov.b64 	{%r51, %r56}, %rd228;
	mov.b32 	%r67, 1;
	mov.b32 	%r68, 31;
	mov.b32 	%r69, -1;
	// begin inline asm
	shfl.sync.down.b32 %r50, %r51, %r67, %r68, %r69;
	// end inline asm
	// begin inline asm
	shfl.sync.down.b32 %r55, %r56, %r67, %r68, %r69;
	// end inline asm
	mov.b64 	%rd229, {%r50, %r55};
	mov.b64 	%fd214, %rd229;
	mov.b64 	{%r61, %r66}, %rd327;
	// begin inline asm
	shfl.sync.down.b32 %r60, %r61, %r67, %r68, %r69;
	// end inline asm
	// begin inline asm
	shfl.sync.down.b32 %r65, %r66, %r67, %r68, %r69;
	// end inline asm
	mov.b64 	%rd155, {%r60, %r65};
	setp.gt.s32 	%p53, %r49, 30;
	mov.f64 	%fd340, %fd338;
	mov.u64 	%rd329, %rd327;
	@%p53 bra 	$L__BB7_164;
	abs.f64 	%fd215, %fd338;
	abs.f64 	%fd216, %fd214;
	setp.lt.f64 	%p54, %fd215, %fd216;
	mov.f64 	%fd340, %fd214;
	mov.u64 	%rd329, %rd155;
	@%p54 bra 	$L__BB7_164;
	setp.lt.f64 	%p55, %fd216, %fd215;
	mov.f64 	%fd340, %fd338;
	mov.u64 	%rd329, %rd327;
	@%p55 bra 	$L__BB7_164;
	setp.lt.s64 	%p56, %rd327, %rd155;
	selp.f64 	%fd340, %fd338, %fd214, %p56;
	min.s64 	%rd329, %rd327, %rd155;
$L__BB7_164:
	mov.b64 	%rd230, %fd340;
	mov.b64 	{%r71, %r76}, %rd230;
	mov.b32 	%r87, 2;
	mov.b32 	%r88, 31;
	mov.b32 	%r89, -1;
	// begin inline asm
	shfl.sync.down.b32 %r70, %r71, %r87, %r88, %r89;
	// end inline asm
	// begin inline asm
	shfl.sync.down.b32 %r75, %r76, %r87, %r88, %r89;
	// end inline asm
	mov.b64 	%rd231, {%r70, %r75};
	mov.b64 	%fd219, %rd231;
	mov.b64 	{%r81, %r86}, %rd329;
	// begin inline asm
	shfl.sync.down.b32 %r80, %r81, %r87, %r88, %r89;
	// end inline asm
	// begin inline asm
	shfl.sync.down.b32 %r85, %r86, %r87, %r88, %r89;
	// end inline asm
	mov.b64 	%rd158, {%r80, %r85};
	setp.gt.s32 	%p57, %r49, 29;
	mov.f64 	%fd341, %fd340;
	mov.u64 	%rd330, %rd329;
	@%p57 bra 	$L__BB7_168;
	abs.f64 	%fd220, %fd340;
	abs.f64 	%fd221, %fd219;
	setp.lt.f64 	%p58, %fd220, %fd221;
	mov.f64 	%fd341, %fd219;
	mov.u64 	%rd330, %rd158;
	@%p58 bra 	$L__BB7_168;
	setp.lt.f64 	%p59, %fd221, %fd220;
	mov.f64 	%fd341, %fd340;
	mov.u64 	%rd330, %rd329;
	@%p59 bra 	$L__BB7_168;
	setp.lt.s64 	%p60, %rd329, %rd158;
	selp.f64 	%fd341, %fd340, %fd219, %p60;
	min.s64 	%rd330, %rd329, %rd158;
$L__BB7_168:
	mov.b64 	%rd232, %fd341;
	mov.b64 	{%r91, %r96}, %rd232;
	mov.b32 	%r107, 4;
	mov.b32 	%r108, 31;
	mov.b32 	%r109, -1;
	// begin inline asm
	shfl.sync.down.b32 %r90, %r91, %r107, %r108, %r109;
	// end inline asm
	// begin inline asm
	shfl.sync.down.b32 %r95, %r96, %r107, %r108, %r109;
	// end inline asm
	mov.b64 	%rd233, {%r90, %r95};
	mov.b64 	%fd224, %rd233;
	mov.b64 	{%r101, %r106}, %rd330;
	// begin inline asm
	shfl.sync.down.b32 %r100, %r101, %r107, %r108, %r109;
	// end inline asm
	// begin inline asm
	shfl.sync.down.b32 %r105, %r106, %r107, %r108, %r109;
	// end inline asm
	mov.b64 	%rd161, {%r100, %r105};
	setp.gt.s32 	%p61, %r49, 27;
	mov.f64 	%fd342, %fd341;
	mov.u64 	%rd331, %rd330;
	@%p61 bra 	$L__BB7_172;
	abs.f64 	%fd225, %fd341;
	abs.f64 	%fd226, %fd224;
	setp.lt.f64 	%p62, %fd225, %fd226;
	mov.f64 	%fd342, %fd224;
	mov.u64 	%rd331, %rd161;
	@%p62 bra 	$L__BB7_172;
	setp.lt.f64 	%p63, %fd226, %fd225;
	mov.f64 	%fd342, %fd341;
	mov.u64 	%rd331, %rd330;
	@%p63 bra 	$L__BB7_172;
	setp.lt.s64 	%p64, %rd330, %rd161;
	selp.f64 	%fd342, %fd341, %fd224, %p64;
	min.s64 	%rd331, %rd330, %rd161;
$L__BB7_172:
	mov.b64 	%rd234, %fd342;
	mov.b64 	{%r111, %r116}, %rd234;
	mov.b32 	%r127, 8;
	mov.b32 	%r128, 31;
	mov.b32 	%r129, -1;
	// begin inline asm
	shfl.sync.down.b32 %r110, %r111, %r127, %r128, %r129;
	// end inline asm
	// begin inline asm
	shfl.sync.down.b32 %r115, %r116, %r127, %r128, %r129;
	// end inline asm
	mov.b64 	%rd235, {%r110, %r115};
	mov.b64 	%fd229, %rd235;
	mov.b64 	{%r121, %r126}, %rd331;
	// begin inline asm
	shfl.sync.down.b32 %r120, %r121, %r127, %r128, %r129;
	// end inline asm
	// begin inline asm
	shfl.sync.down.b32 %r125, %r126, %r127, %r128, %r129;
	// end inline asm
	mov.b64 	%rd164, {%r120, %r125};
	setp.gt.s32 	%p65, %r49, 23;
	mov.f64 	%fd343, %fd342;
	mov.u64 	%rd332, %rd331;
	@%p65 bra 	$L__BB7_176;
	abs.f64 	%fd230, %fd342;
	abs.f64 	%fd231, %fd229;
	setp.lt.f64 	%p66, %fd230, %fd231;
	mov.f64 	%fd343, %fd229;
	mov.u64 	%rd332, %rd164;
	@%p66 bra 	$L__BB7_176;
	setp.lt.f64 	%p67, %fd231, %fd230;
	mov.f64 	%fd343, %fd342;
	mov.u64 	%rd332, %rd331;
	@%p67 bra 	$L__BB7_176;
	setp.lt.s64 	%p68, %rd331, %rd164;
	selp.f64 	%fd343, %fd342, %fd229, %p68;
	min.s64 	%rd332, %rd331, %rd164;
$L__BB7_176:
	mov.b64 	%rd236, %fd343;
	mov.b64 	{%r131, %r136}, %rd236;
	mov.b32 	%r147, 16;
	mov.b32 	%r148, 31;
	mov.b32 	%r149, -1;
	// begin inline asm
	shfl.sync.down.b32 %r130, %r131, %r147, %r148, %r149;
	// end inline asm
	// begin inline asm
	shfl.sync.down.b32 %r135, %r136, %r147, %r148, %r149;
	// end inline asm
	mov.b64 	%rd237, {%r130, %r135};
	mov.b64 	%fd234, %rd237;
	mov.b64 	{%r141, %r146}, %rd332;
	// begin inline asm
	shfl.sync.down.b32 %r140, %r141, %r147, %r148, %r149;
	// end inline asm
	// begin inline asm
	shfl.sync.down.b32 %r145, %r146, %r147, %r148, %r149;
	// end inline asm
	mov.b64 	%rd167, {%r140, %r145};
	setp.gt.s32 	%p69, %r49, 15;
	mov.f64 	%fd351, %fd343;
	mov.u64 	%rd340, %rd332;
	@%p69 bra 	$L__BB7_180;
	abs.f64 	%fd235, %fd343;
	abs.f64 	%fd236, %fd234;
	setp.lt.f64 	%p70, %fd235, %fd236;
	mov.f64 	%fd351, %fd234;
	mov.u64 	%rd340, %rd167;
	@%p70 bra 	$L__BB7_180;
	setp.lt.f64 	%p71, %fd236, %fd235;
	mov.f64 	%fd351, %fd343;
	mov.u64 	%rd340, %rd332;
	@%p71 bra 	$L__BB7_180;
	setp.lt.s64 	%p72, %rd332, %rd167;
	selp.f64 	%fd351, %fd343, %fd234, %p72;
	min.s64 	%rd340, %rd332, %rd167;
$L__BB7_180:
	setp.ne.s32 	%p73, %r49, 0;
	@%p73 bra 	$L__BB7_182;
	shr.u32 	%r150, %r18, 1;
	and.b32  	%r151, %r150, 496;
	mov.u32 	%r152, _ZN6thrust24THRUST_300001_SM_1000_NS8cuda_cub4core6detail5shmemE;
	add.s32 	%r153, %r152, %r151;
	st.shared.f64 	[%r153+8], %fd351;
	st.shared.u64 	[%r153+16], %rd340;
$L__BB7_182:
	bar.sync 	0;
	setp.ne.s32 	%p74, %r18, 0;
	@%p74 bra 	$L__BB7_204;
	ld.shared.f64 	%fd239, [_ZN6thrust24THRUST_300001_SM_1000_NS8cuda_cub4core6detail5shmemE+24];
	ld.shared.u64 	%rd170, [_ZN6thrust24THRUST_300001_SM_1000_NS8cuda_cub4core6detail5shmemE+32];
	abs.f64 	%fd240, %fd351;
	abs.f64 	%fd241, %fd239;
	setp.lt.f64 	%p75, %fd240, %fd241;
	mov.f64 	%fd345, %fd239;
	mov.u64 	%rd334, %rd170;
	@%p75 bra 	$L__BB7_186;
	setp.lt.f64 	%p76, %fd241, %fd240;
	mov.f64 	%fd345, %fd351;
	mov.u64 	%rd334, %rd340;
	@%p76 bra 	$L__BB7_186;
	setp.lt.s64 	%p77, %rd340, %rd170;
	selp.f64 	%fd345, %fd351, %fd239, %p77;
	min.s64 	%rd334, %rd340, %rd170;
$L__BB7_186:
	ld.shared.f64 	%fd244, [_ZN6thrust24THRUST_300001_SM_1000_NS8cuda_cub4core6detail5shmemE+40];
	ld.shared.u64 	%rd173, [_ZN6thrust24THRUST_300001_SM_1000_NS8cuda_cub4core6detail5shmemE+48];
	abs.f64 	%fd245, %fd345;
	abs.f64 	%fd246, %fd244;
	setp.lt.f64 	%p78, %fd245, %fd246;
	mov.f64 	%fd346, %fd244;
	mov.u64 	%rd335, %rd173;
	@%p78 bra 	$L__BB7_189;
	setp.lt.f64 	%p79, %fd246, %fd245;
	mov.f64 	%fd346, %fd345;
	mov.u64 	%rd335, %rd334;
	@%p79 bra 	$L__BB7_189;
	setp.lt.s64 	%p80, %rd334, %rd173;
	selp.f64 	%fd346, %fd345, %fd244, %p80;
	min.s64 	%rd335, %rd334, %rd173;
$L__BB7_189:
	ld.shared.f64 	%fd249, [_ZN6thrust24THRUST_300001_SM_1000_NS8cuda_cub4core6detail5shmemE+56];
	ld.shared.u64 	%rd176, [_ZN6thrust24THRUST_300001_SM_1000_NS8cuda_cub4core6detail5shmemE+64];
	abs.f64 	%fd250, %fd346;
	abs.f64 	%fd251, %fd249;
	setp.lt.f64 	%p81, %fd250, %fd251;
	mov.f64 	%fd347, %fd249;
	mov.u64 	%rd336, %rd176;
	@%p81 bra 	$L__BB7_192;
	setp.lt.f64 	%p82, %fd251, %fd250;
	mov.f64 	%fd347, %fd346;
	mov.u64 	%rd336, %rd335;
	@%p82 bra 	$L__BB7_192;
	setp.lt.s64 	%p83, %rd335, %rd176;
	selp.f64 	%fd347, %fd346, %fd249, %p83;
	min.s64 	%rd336, %rd335, %rd176;
$L__BB7_192:
	ld.shared.f64 	%fd254, [_ZN6thrust24THRUST_300001_SM_1000_NS8cuda_cub4core6detail5shmemE+72];
	ld.shared.u64 	%rd179, [_ZN6thrust24THRUST_300001_SM_1000_NS8cuda_cub4core6detail5shmemE+80];
	abs.f64 	%fd255, %fd347;
	abs.f64 	%fd256, %fd254;
	setp.lt.f64 	%p84, %fd255, %fd256;
	mov.f64 	%fd348, %fd254;
	mov.u64 	%rd337, %rd179;
	@%p84 bra 	$L__BB7_195;
	setp.lt.f64 	%p85, %fd256, %fd255;
	mov.f64 	%fd348, %fd347;
	mov.u64 	%rd337, %rd336;
	@%p85 bra 	$L__BB7_195;
	setp.lt.s64 	%p86, %rd336, %rd179;
	selp.f64 	%fd348, %fd347, %fd254, %p86;
	min.s64 	%rd337, %rd336, %rd179;
$L__BB7_195:
	ld.shared.f64 	%fd259, [_ZN6thrust24THRUST_300001_SM_1000_NS8cuda_cub4core6detail5shmemE+88];
	ld.shared.u64 	%rd182, [_ZN6thrust24THRUST_300001_SM_1000_NS8cuda_cub4core6detail5shmemE+96];
	abs.f64 	%fd260, %fd348;
	abs.f64 	%fd261, %fd259;
	setp.lt.f64 	%p87, %fd260, %fd261;
	mov.f64 	%fd349, %fd259;
	mov.u64 	%rd338, %rd182;
	@%p87 bra 	$L__BB7_198;
	setp.lt.f64 	%p88, %fd261, %fd260;
	mov.f64 	%fd349, %fd348;
	mov.u64 	%rd338, %rd337;
	@%p88 bra 	$L__BB7_198;
	setp.lt.s64 	%p89, %rd337, %rd182;
	selp.f64 	%fd349, %fd348, %fd259, %p89;
	min.s64 	%rd338, %rd337, %rd182;
$L__BB7_198:
	ld.shared.f64 	%fd264, [_ZN6thrust24THRUST_300001_SM_1000_NS8cuda_cub4core6detail5shmemE+104];
	ld.shared.u64 	%rd185, [_ZN6thrust24THRUST_300001_SM_1000_NS8cuda_cub4core6detail5shmemE+112];
	abs.f64 	%fd265, %fd349;
	abs.f64 	%fd266, %fd264;
	setp.lt.f64 	%p90, %fd265, %fd266;
	mov.f64 	%fd350, %fd264;
	mov.u64 	%rd339, %rd185;
	@%p90 bra 	$L__BB7_201;
	setp.lt.f64 	%p91, %fd266, %fd265;
	mov.f64 	%fd350, %fd349;
	mov.u64 	%rd339, %rd338;
	@%p91 bra 	$L__BB7_201;
	setp.lt.s64 	%p92, %rd338, %rd185;
	selp.f64 	%fd350, %fd349, %fd264, %p92;
	min.s64 	%rd339, %rd338, %rd185;
$L__BB7_201:
	ld.shared.f64 	%fd269, [_ZN6thrust24THRUST_300001_SM_1000_NS8cuda_cub4core6detail5shmemE+120];
	ld.shared.u64 	%rd188, [_ZN6thrust24THRUST_300001_SM_1000_NS8cuda_cub4core6detail5shmemE+128];
	abs.f64 	%fd270, %fd350;
	abs.f64 	%fd271, %fd269;
	setp.lt.f64 	%p93, %fd270, %fd271;
	mov.u64 	%rd340, %rd188;
	mov.f64 	%fd351, %fd269;
	@%p93 bra 	$L__BB7_204;
	setp.lt.f64 	%p94, %fd271, %fd270;
	mov.u64 	%rd340, %rd339;
	mov.f64 	%fd351, %fd350;
	@%p94 bra 	$L__BB7_204;
	setp.lt.s64 	%p95, %rd339, %rd188;
	selp.f64 	%fd351, %fd350, %fd269, %p95;
	min.s64 	%rd340, %rd339, %rd188;
$L__BB7_204:
	mov.u32 	%r381, %tid.x;
	setp.ne.s32 	%p212, %r381, 0;
	@%p212 bra 	$L__BB7_206;
	ld.param.u64 	%rd271, [_ZN6thrust24THRUST_300001_SM_1000_NS8cuda_cub4core6detail13_kernel_agentINS1_8__reduce11ReduceAgentINS0_12zip_iteratorIN4cuda3std3__45tupleIJNS0_10device_ptrIdEENS0_17counting_iteratorIlNS0_11use_defaultESF_SF_EEEEEEEPNSB_IJdlEEESJ_lNS1_9__extrema9arg_max_fIdl10comparatorEEEEJSI_SK_lSO_EEEvDpT0__param_1];
	cvta.to.global.u64 	%rd270, %rd271;
	st.global.f64 	[%rd270], %fd351;
	st.global.u64 	[%rd270+8], %rd340;
$L__BB7_206:
	ret;

}
	// .globl	_ZN6thrust24THRUST_300001_SM_1000_NS8cuda_cub4core6detail13_kernel_agentINS1_8__reduce11ReduceAgentINS0_12zip_iteratorIN4cuda3std3__45tupleIJNS0_10device_ptrIdEENS0_17counting_iteratorIlNS0_11use_defaultESF_SF_EEEEEEEPNSB_IJdlEEESJ_lNS1_9__extrema9arg_max_fIdl10comparatorEEEEJSI_SK_lN3cub18CUB_300001_SM_100013GridEvenShareIlEENSR_9GridQueueIyEESO_EEEvDpT0_
.visible .entry _ZN6thrust24THRUST_300001_SM_1000_NS8cuda_cub4core6detail13_kernel_agentINS1_8__reduce11ReduceAgentINS0_12zip_iteratorIN4cuda3std3__45tupleIJNS0_10device_ptrIdEENS0_17counting_iteratorIlNS0_11use_defaultESF_SF_EEEEEEEPNSB_IJdlEEESJ_lNS1_9__extrema9arg_max_fIdl10comparatorEEEEJSI_SK_lN3cub18CUB_300001_SM_100013GridEvenShareIlEENSR_9GridQueueIyEESO_EEEvDpT0_(
	.param .align 8 .b8 _ZN6thrust24THRUST_300001_SM_1000_NS8cuda_cub4core6detail13_kernel_agentINS1_8__reduce11ReduceAgentINS0_12zip_iteratorIN4cuda3std3__45tupleIJNS0_10device_ptrIdEENS0_17counting_iteratorIlNS0_11use_defaultESF_SF_EEEEEEEPNSB_IJdlEEESJ_lNS1_9__extrema9arg_max_fIdl10comparatorEEEEJSI_SK_lN3cub18CUB_300001_SM_100013GridEvenShareIlEENSR_9GridQueueIyEESO_EEEvDpT0__param_0[16],
	.param .u64 .ptr .align 1 _ZN6thrust24THRUST_300001_SM_1000_NS8cuda_cub4core6detail13_kernel_agentINS1_8__reduce11ReduceAgentINS0_12zip_iteratorIN4cuda3std3__45tupleIJNS0_10device_ptrIdEENS0_17counting_iteratorIlNS0_11use_defaultESF_SF_EEEEEEEPNSB_IJdlEEESJ_lNS1_9__extrema9arg_max_fIdl10comparatorEEEEJSI_SK_lN3cub18CUB_300001_SM_100013GridEvenShareIlEENSR_9GridQueueIyEESO_EEEvDpT0__param_1,
	.param .u64 _ZN6thrust24THRUST_300001_SM_1000_NS8cuda_cub4core6detail13_kernel_agentINS1_8__reduce11ReduceAgentINS0_12zip_iteratorIN4cuda3std3__45tupleIJNS0_10device_ptrIdEENS0_17counting_iteratorIlNS0_11use_defaultESF_SF_EEEEEEEPNSB_IJdlEEESJ_lNS1_9__extrema9arg_max_fIdl10comparatorEEEEJSI_SK_lN3cub18CUB_300001_SM_100013GridEvenShareIlEENSR_9GridQueueIyEESO_EEEvDpT0__param_2,
	.param .align 8 .b8 _ZN6thrust24THRUST_300001_SM_1000_NS8cuda_cub4core6detail13_kernel_agentINS1_8__reduce11ReduceAgentINS0_12zip_iteratorIN4cuda3std3__45tupleIJNS0_10device_ptrIdEENS0_17counting_iteratorIlNS0_11use_defaultESF_SF_EEEEEEEPNSB_IJdlEEESJ_lNS1_9__extrema9arg_max_fIdl10comparatorEEEEJSI_SK_lN3cub18CUB_300001_SM_100013GridEvenShareIlEENSR_9GridQueueIyEESO_EEEvDpT0__param_3[72],
	.param .align 8 .b8 _ZN6thrust24THRUST_300001_SM_1000_NS8cuda_cub4core6detail13_kernel_agentINS1_8__reduce11ReduceAgentINS0_12zip_iteratorIN4cuda3std3__45tupleIJNS0_10device_ptrIdEENS0_17counting_iteratorIlNS0_11use_defaultESF_SF_EEEEEEEPNSB_IJdlEEESJ_lNS1_9__extrema9arg_max_fIdl10comparatorEEEEJSI_SK_lN3cub18CUB_300001_SM_100013GridEvenShareIlEENSR_9GridQueueIyEESO_EEEvDpT0__param_4[8],
	.param .align 1 .b8 _ZN6thrust24THRUST_300001_SM_1000_NS8cuda_cub4core6detail13_kernel_agentINS1_8__reduce11ReduceAgentINS0_12zip_iteratorIN4cuda3std3__45tupleIJNS0_10device_ptrIdEENS0_17counting_iteratorIlNS0_11use_defaultESF_SF_EEEEEEEPNSB_IJdlEEESJ_lNS1_9__extrema9arg_max_fIdl10comparatorEEEEJSI_SK_lN3cub18CUB_300001_SM_100013GridEvenShareIlEENSR_9GridQueueIyEESO_EEEvDpT0__param_5[1]
)
.maxntid 256
{
	.reg .pred 	%p<215>;
	.reg .b32 	%r<399>;
	.reg .b64 	%rd<356>;
	.reg .b64 	%fd<352>;

	ld.param.u64 	%rd196, [_ZN6thrust24THRUST_300001_SM_1000_NS8cuda_cub4core6detail13_kernel_agentINS1_8__reduce11ReduceAgentINS0_12zip_iteratorIN4cuda3std3__45tupleIJNS0_10device_ptrIdEENS0_17counting_iteratorIlNS0_11use_defaultESF_SF_EEEEEEEPNSB_IJdlEEESJ_lNS1_9__extrema9arg_max_fIdl10comparatorEEEEJSI_SK_lN3cub18CUB_300001_SM_100013GridEvenShareIlEENSR_9GridQueueIyEESO_EEEvDpT0__param_0+8];
	ld.param.u64 	%rd195, [_ZN6thrust24THRUST_300001_SM_1000_NS8cuda_cub4core6detail13_kernel_agentINS1_8__reduce11ReduceAgentINS0_12zip_iteratorIN4cuda3std3__45tupleIJNS0_10device_ptrIdEENS0_17counting_iteratorIlNS0_11use_defaultESF_SF_EEEEEEEPNSB_IJdlEEESJ_lNS1_9__extrema9arg_max_fIdl10comparatorEEEEJSI_SK_lN3cub18CUB_300001_SM_100013GridEvenShareIlEENSR_9GridQueueIyEESO_EEEvDpT0__param_0];
	ld.param.u64 	%rd199, [_ZN6thrust24THRUST_300001_SM_1000_NS8cuda_cub4core6detail13_kernel_agentINS1_8__reduce11ReduceAgentINS0_12zip_iteratorIN4cuda3std3__45tupleIJNS0_10device_ptrIdEENS0_17counting_iteratorIlNS0_11use_defaultESF_SF_EEEEEEEPNSB_IJdlEEESJ_lNS1_9__extrema9arg_max_fIdl10comparatorEEEEJSI_SK_lN3cub18CUB_300001_SM_100013GridEvenShareIlEENSR_9GridQueueIyEESO_EEEvDpT0__param_4];
	ld.param.u64 	%rd198, [_ZN6thrust24THRUST_300001_SM_1000_NS8cuda_cub4core6detail13_kernel_agentINS1_8__reduce11ReduceAgentINS0_12zip_iteratorIN4cuda3std3__45tupleIJNS0_10device_ptrIdEENS0_17counting_iteratorIlNS0_11use_defaultESF_SF_EEEEEEEPNSB_IJdlEEESJ_lNS1_9__extrema9arg_max_fIdl10comparatorEEEEJSI_SK_lN3cub18CUB_300001_SM_100013GridEvenShareIlEENSR_9GridQueueIyEESO_EEEvDpT0__param_2];
	cvta.to.global.u64 	%rd1, %rd199;
	cvta.to.global.u64 	%rd2, %rd195;
	mov.u32 	%r1, %ctaid.x;
	mul.lo.s32 	%r33, %r1, 1280;
	cvt.u64.u32 	%rd4, %r33;
	mov.u32 	%r34, %nctaid.x;
	mul.lo.s32 	%r35, %r34, 1280;
	cvt.u64.u32 	%rd5, %r35;
	add.s64 	%rd200, %rd4, 1280;
	setp.le.s64 	%p1, %rd200, %rd198;
	@%p1 bra 	$L__BB8_121;
	cvt.u32.u64 	%r159, %rd4;
	cvt.u32.u64 	%r2, %rd198;
	sub.s32 	%r3, %r2, %r159;
	mov.u32 	%r4, %tid.x;
	setp.ge.s32 	%p98, %r4, %r3;
	mov.f64 	%fd298, 0d0000000000000000;
	mov.b64 	%rd298, 0;
	mov.u32 	%r393, %r4;
	@%p98 bra 	$L__BB8_3;
	cvt.u64.u32 	%rd246, %r4;
	add.s64 	%rd247, %rd4, %rd246;
	shl.b64 	%rd248, %rd247, 3;
	add.s64 	%rd249, %rd2, %rd248;
	add.s64 	%rd298, %rd196, %rd247;
	ld.global.f64 	%fd298, [%rd249];
	add.s32 	%r393, %r4, 256;
$L__BB8_3:
	setp.ge.s32 	%p99, %r393, %r3;
	@%p99 bra 	$L__BB8_25;
	not.b32 	%r161, %r393;
	add.s32 	%r162, %r161, %r2;
	sub.s32 	%r7, %r162, %r159;
	and.b32  	%r163, %r7, 768;
	setp.eq.s32 	%p100, %r163, 768;
	@%p100 bra 	$L__BB8_10;
	cvt.u64.u32 	%rd251, %r393;
	add.s64 	%rd252, %rd251, %rd4;
	add.s64 	%rd289, %rd252, %rd196;
	shl.b64 	%rd253, %rd252, 3;
	add.s64 	%rd288, %rd2, %rd253;
	shr.u32 	%r164, %r7, 8;
	add.s32 	%r165, %r164, 1;
	and.b32  	%r166, %r165, 3;
	neg.s32 	%r391, %r166;
$L__BB8_6:
	.pragma "nounroll";
	mov.u64 	%rd12, %rd298;
	mov.f64 	%fd3, %fd298;
	ld.global.f64 	%fd4, [%rd288];
	abs.f64 	%fd5, %fd3;
	abs.f64 	%fd6, %fd4;
	setp.lt.f64 	%p101, %fd5, %fd6;
	mov.u64 	%rd298, %rd289;
	mov.f64 	%fd298, %fd4;
	@%p101 bra 	$L__BB8_9;
	setp.lt.f64 	%p102, %fd6, %fd5;
	mov.u64 	%rd298, %rd12;
	mov.f64 	%fd298, %fd3;
	@%p102 bra 	$L__BB8_9;
	setp.lt.s64 	%p103, %rd12, %rd289;
	min.s64 	%rd298, %rd12, %rd289;
	selp.f64 	%fd298, %fd3, %fd4, %p103;
$L__BB8_9:
	add.s32 	%r393, %r393, 256;
	add.s64 	%rd289, %rd289, 256;
	add.s64 	%rd288, %rd288, 2048;
	add.s32 	%r391, %r391, 1;
	setp.ne.s32 	%p104, %r391, 0;
	@%p104 bra 	$L__BB8_6;
$L__BB8_10:
	setp.lt.u32 	%p105, %r7, 768;
	@%p105 bra 	$L__BB8_25;
	add.s32 	%r394, %r393, 512;
$L__BB8_12:
	mov.u32 	%r15, %r394;
	add.s32 	%r167, %r15, -512;
	cvt.s64.s32 	%rd254, %r167;
	add.s64 	%rd255, %rd254, %rd4;
	shl.b64 	%rd256, %rd255, 3;
	add.s64 	%rd20, %rd2, %rd256;
	add.s64 	%rd21, %rd255, %rd196;
	ld.global.f64 	%fd12, [%rd20];
	abs.f64 	%fd13, %fd298;
	abs.f64 	%fd14, %fd12;
	setp.lt.f64 	%p106, %fd13, %fd14;
	mov.u64 	%rd295, %rd21;
	mov.f64 	%fd295, %fd12;
	@%p106 bra 	$L__BB8_15;
	setp.lt.f64 	%p107, %fd14, %fd13;
	mov.u64 	%rd295, %rd298;
	mov.f64 	%fd295, %fd298;
	@%p107 bra 	$L__BB8_15;
	setp.lt.s64 	%p108, %rd298, %rd21;
	min.s64 	%rd295, %rd298, %rd21;
	selp.f64 	%fd295, %fd298, %fd12, %p108;
$L__BB8_15:
	add.s32 	%r168, %r15, -256;
	cvt.s64.s32 	%rd257, %r168;
	add.s64 	%rd258, %rd257, %rd4;
	add.s64 	%rd24, %rd258, %rd196;
	ld.global.f64 	%fd17, [%rd20+2048];
	abs.f64 	%fd18, %fd295;
	abs.f64 	%fd19, %fd17;
	setp.lt.f64 	%p109, %fd18, %fd19;
	mov.u64 	%rd296, %rd24;
	mov.f64 	%fd296, %fd17;
	@%p109 bra 	$L__BB8_18;
	setp.lt.f64 	%p110, %fd19, %fd18;
	mov.u64 	%rd296, %rd295;
	mov.f64 	%fd296, %fd295;
	@%p110 bra 	$L__BB8_18;
	setp.lt.s64 	%p111, %rd295, %rd24;
	min.s64 	%rd296, %rd295, %rd24;
	selp.f64 	%fd296, %fd295, %fd17, %p111;
$L__BB8_18:
	cvt.s64.s32 	%rd259, %r15;
	add.s64 	%rd260, %rd259, %rd4;
	add.s64 	%rd27, %rd260, %rd196;
	ld.global.f64 	%fd22, [%rd20+4096];
	abs.f64 	%fd23, %fd296;
	abs.f64 	%fd24, %fd22;
	setp.lt.f64 	%p112, %fd23, %fd24;
	mov.u64 	%rd297, %rd27;
	mov.f64 	%fd297, %fd22;
	@%p112 bra 	$L__BB8_21;
	setp.lt.f64 	%p113, %fd24, %fd23;
	mov.u64 	%rd297, %rd296;
	mov.f64 	%fd297, %fd296;
	@%p113 bra 	$L__BB8_21;
	setp.lt.s64 	%p114, %rd296, %rd27;
	min.s64 	%rd297, %rd296, %rd27;
	selp.f64 	%fd297, %fd296, %fd22, %p114;
$L__BB8_21:
	add.s32 	%r169, %r15, 256;
	cvt.s64.s32 	%rd261, %r169;
	add.s64 	%rd262, %rd261, %rd4;
	add.s64 	%rd30, %rd262, %rd196;
	ld.global.f64 	%fd27, [%rd20+6144];
	abs.f64 	%fd28, %fd297;
	abs.f64 	%fd29, %fd27;
	setp.lt.f64 	%p115, %fd28, %fd29;
	mov.u64 	%rd298, %rd30;
	mov.f64 	%fd298, %fd27;
	@%p115 bra 	$L__BB8_24;
	setp.lt.f64 	%p116, %fd29, %fd28;
	mov.u64 	%rd298, %rd297;
	mov.f64 	%fd298, %fd297;
	@%p116 bra 	$L__BB8_24;
	setp.lt.s64 	%p117, %rd297, %rd30;
	min.s64 	%rd298, %rd297, %rd30;
	selp.f64 	%fd298, %fd297, %fd27, %p117;
$L__BB8_24:
	add.s32 	%r394, %r15, 1024;
	add.s32 	%r170, %r15, 512;
	setp.lt.s32 	%p118, %r170, %r3;
	@%p118 bra 	$L__BB8_12;
$L__BB8_25:
	setp.lt.s32 	%p119, %r3, 256;
	@%p119 bra 	$L__BB8_70;
	// begin inline asm
	mov.u32 %r284, %laneid;
	// end inline asm
	mov.b64 	%rd273, %fd298;
	mov.b64 	{%r286, %r291}, %rd273;
	mov.b32 	%r302, 1;
	mov.b32 	%r303, 31;
	mov.b32 	%r304, -1;
	// begin inline asm
	shfl.sync.down.b32 %r285, %r286, %r302, %r303, %r304;
	// end inline asm
	// begin inline asm
	shfl.sync.down.b32 %r290, %r291, %r302, %r303, %r304;
	// end inline asm
	mov.b64 	%rd274, {%r285, %r290};
	mov.b64 	%fd33, %rd274;
	mov.b64 	{%r296, %r301}, %rd298;
	// begin inline asm
	shfl.sync.down.b32 %r295, %r296, %r302, %r303, %r304;
	// end inline asm
	// begin inline asm
	shfl.sync.down.b32 %r300, %r301, %r302, %r303, %r304;
	// end inline asm
	mov.b64 	%rd34, {%r295, %r300};
	setp.gt.s32 	%p171, %r284, 30;
	mov.u64 	%rd300, %rd298;
	mov.f64 	%fd300, %fd298;
	@%p171 bra 	$L__BB8_30;
	abs.f64 	%fd34, %fd298;
	abs.f64 	%fd35, %fd33;
	setp.lt.f64 	%p172, %fd34, %fd35;
	mov.u64 	%rd300, %rd34;
	mov.f64 	%fd300, %fd33;
	@%p172 bra 	$L__BB8_30;
	setp.lt.f64 	%p173, %fd35, %fd34;
	mov.u64 	%rd300, %rd298;
	mov.f64 	%fd300, %fd298;
	@%p173 bra 	$L__BB8_30;
	setp.lt.s64 	%p174, %rd298, %rd34;
	min.s64 	%rd300, %rd298, %rd34;
	selp.f64 	%fd300, %fd298, %fd33, %p174;
$L__BB8_30:
	mov.b64 	%rd275, %fd300;
	mov.b64 	{%r306, %r311}, %rd275;
	mov.b32 	%r322, 2;
	mov.b32 	%r323, 31;
	mov.b32 	%r324, -1;
	// begin inline asm
	shfl.sync.down.b32 %r305, %r306, %r322, %r323, %r324;
	// end inline asm
	// begin inline asm
	shfl.sync.down.b32 %r310, %r311, %r322, %r323, %r324;
	// end inline asm
	mov.b64 	%rd276, {%r305, %r310};
	mov.b64 	%fd38, %rd276;
	mov.b64 	{%r316, %r321}, %rd300;
	// begin inline asm
	shfl.sync.down.b32 %r315, %r316, %r322, %r323, %r324;
	// end inline asm
	// begin inline asm
	shfl.sync.down.b32 %r320, %r321, %r322, %r323, %r324;
	// end inline asm
	mov.b64 	%rd37, {%r315, %r320};
	setp.gt.s32 	%p175, %r284, 29;
	mov.u64 	%rd301, %rd300;
	mov.f64 	%fd301, %fd300;
	@%p175 bra 	$L__BB8_34;
	abs.f64 	%fd39, %fd300;
	abs.f64 	%fd40, %fd38;
	setp.lt.f64 	%p176, %fd39, %fd40;
	mov.u64 	%rd301, %rd37;
	mov.f64 	%fd301, %fd38;
	@%p176 bra 	$L__BB8_34;
	setp.lt.f64 	%p177, %fd40, %fd39;
	mov.u64 	%rd301, %rd300;
	mov.f64 	%fd301, %fd300;
	@%p177 bra 	$L__BB8_34;
	setp.lt.s64 	%p178, %rd300, %rd37;
	min.s64 	%rd301, %rd300, %rd37;
	selp.f64 	%fd301, %fd300, %fd38, %p178;
$L__BB8_34:
	mov.b64 	%rd277, %fd301;
	mov.b64 	{%r326, %r331}, %rd277;
	mov.b32 	%r342, 4;
	mov.b32 	%r343, 31;
	mov.b32 	%r344, -1;
	// begin inline asm
	shfl.sync.down.b32 %r325, %r326, %r342, %r343, %r344;
	// end inline asm
	// begin inline asm
	shfl.sync.down.b32 %r330, %r331, %r342, %r343, %r344;
	// end inline asm
	mov.b64 	%rd278, {%r325, %r330};
	mov.b64 	%fd43, %rd278;
	mov.b64 	{%r336, %r341}, %rd301;
	// begin inline asm
	shfl.sync.down.b32 %r335, %r336, %r342, %r343, %r344;
	// end inline asm
	// begin inline asm
	shfl.sync.down.b32 %r340, %r341, %r342, %r343, %r344;
	// end inline asm
	mov.b64 	%rd40, {%r335, %r340};
	setp.gt.s32 	%p179, %r284, 27;
	mov.u64 	%rd302, %rd301;
	mov.f64 	%fd302, %fd301;
	@%p179 bra 	$L__BB8_38;
	abs.f64 	%fd44, %fd301;
	abs.f64 	%fd45, %fd43;
	setp.lt.f64 	%p180, %fd44, %fd45;
	mov.u64 	%rd302, %rd40;
	mov.f64 	%fd302, %fd43;
	@%p180 bra 	$L__BB8_38;
	setp.lt.f64 	%p181, %fd45, %fd44;
	mov.u64 	%rd302, %rd301;
	mov.f64 	%fd302, %fd301;
	@%p181 bra 	$L__BB8_38;
	setp.lt.s64 	%p182, %rd301, %rd40;
	min.s64 	%rd302, %rd301, %rd40;
	selp.f64 	%fd302, %fd301, %fd43, %p182;
$L__BB8_38:
	mov.b64 	%rd279, %fd302;
	mov.b64 	{%r346, %r351}, %rd279;
	mov.b32 	%r362, 8;
	mov.b32 	%r363, 31;
	mov.b32 	%r364, -1;
	// begin inline asm
	shfl.sync.down.b32 %r345, %r346, %r362, %r363, %r364;
	// end inline asm
	// begin inline asm
	shfl.sync.down.b32 %r350, %r351, %r362, %r363, %r364;
	// end inline asm
	mov.b64 	%rd280, {%r345, %r350};
	mov.b64 	%fd48, %rd280;
	mov.b64 	{%r356, %r361}, %rd302;
	// begin inline asm
	shfl.sync.down.b32 %r355, %r356, %r362, %r363, %r364;
	// end inline asm
	// begin inline asm
	shfl.sync.down.b32 %r360, %r361, %r362, %r363, %r364;
	// end inline asm
	mov.b64 	%rd43, {%r355, %r360};
	setp.gt.s32 	%p183, %r284, 23;
	mov.u64 	%rd303, %rd302;
	mov.f64 	%fd303, %fd302;
	@%p183 bra 	$L__BB8_42;
	abs.f64 	%fd49, %fd302;
	abs.f64 	%fd50, %fd48;
	setp.lt.f64 	%p184, %fd49, %fd50;
	mov.u64 	%rd303, %rd43;
	mov.f64 	%fd303, %fd48;
	@%p184 bra 	$L__BB8_42;
	setp.lt.f64 	%p185, %fd50, %fd49;
	mov.u64 	%rd303, %rd302;
	mov.f64 	%fd303, %fd302;
	@%p185 bra 	$L__BB8_42;
	setp.lt.s64 	%p186, %rd302, %rd43;
	min.s64 	%rd303, %rd302, %rd43;
	selp.f64 	%fd303, %fd302, %fd48, %p186;
$L__BB8_42:
	mov.b64 	%rd281, %fd303;
	mov.b64 	{%r366, %r371}, %rd281;
	mov.b32 	%r382, 16;
	mov.b32 	%r383, 31;
	mov.b32 	%r384, -1;
	// begin inline asm
	shfl.sync.down.b32 %r365, %r366, %r382, %r383, %r384;
	// end inline asm
	// begin inline asm
	shfl.sync.down.b32 %r370, %r371, %r382, %r383, %r384;
	// end inline asm
	mov.b64 	%rd282, {%r365, %r370};
	mov.b64 	%fd53, %rd282;
	mov.b64 	{%r376, %r381}, %rd303;
	// begin inline asm
	shfl.sync.down.b32 %r375, %r376, %r382, %r383, %r384;
	// end inline asm
	// begin inline asm
	shfl.sync.down.b32 %r380, %r381, %r382, %r383, %r384;
	// end inline asm
	mov.b64 	%rd46, {%r375, %r380};
	setp.gt.s32 	%p187, %r284, 15;
	mov.u64 	%rd355, %rd303;
	mov.f64 	%fd351, %fd303;
	@%p187 bra 	$L__BB8_46;
	abs.f64 	%fd54, %fd303;
	abs.f64 	%fd55, %fd53;
	setp.lt.f64 	%p188, %fd54, %fd55;
	mov.u64 	%rd355, %rd46;
	mov.f64 	%fd351, %fd53;
	@%p188 bra 	$L__BB8_46;
	setp.lt.f64 	%p189, %fd55, %fd54;
	mov.u64 	%rd355, %rd303;
	mov.f64 	%fd351, %fd303;
	@%p189 bra 	$L__BB8_46;
	setp.lt.s64 	%p190, %rd303, %rd46;
	min.s64 	%rd355, %rd303, %rd46;
	selp.f64 	%fd351, %fd303, %fd53, %p190;
$L__BB8_46:
	setp.ne.s32 	%p191, %r284, 0;
	@%p191 bra 	$L__BB8_48;
	shr.u32 	%r385, %r4, 1;
	and.b32  	%r386, %r385, 496;
	mov.u32 	%r387, _ZN6thrust24THRUST_300001_SM_1000_NS8cuda_cub4core6detail5shmemE;
	add.s32 	%r388, %r387, %r386;
	st.shared.f64 	[%r388+8], %fd351;
	st.shared.u64 	[%r388+16], %rd355;
$L__BB8_48:
	bar.sync 	0;
	setp.ne.s32 	%p192, %r4, 0;
	@%p192 bra 	$L__BB8_208;
	ld.shared.f64 	%fd58, [_ZN6thrust24THRUST_300001_SM_1000_NS8cuda_cub4core6detail5shmemE+24];
	ld.shared.u64 	%rd49, [_ZN6thrust24THRUST_300001_SM_1000_NS8cuda_cub4core6detail5shmemE+32];
	abs.f64 	%fd59, %fd351;
	abs.f64 	%fd60, %fd58;
	setp.lt.f64 	%p193, %fd59, %fd60;
	mov.u64 	%rd305, %rd49;
	mov.f64 	%fd305, %fd58;
	@%p193 bra 	$L__BB8_52;
	setp.lt.f64 	%p194, %fd60, %fd59;
	mov.u64 	%rd305, %rd355;
	mov.f64 	%fd305, %fd351;
	@%p194 bra 	$L__BB8_52;
	setp.lt.s64 	%p195, %rd355, %rd49;
	min.s64 	%rd305, %rd355, %rd49;
	selp.f64 	%fd305, %fd351, %fd58, %p195;
$L__BB8_52:
	ld.shared.f64 	%fd63, [_ZN6thrust24THRUST_300001_SM_1000_NS8cuda_cub4core6detail5shmemE+40];
	ld.shared.u64 	%rd52, [_ZN6thrust24THRUST_300001_SM_1000_NS8cuda_cub4core6detail5shmemE+48];
	abs.f64 	%fd64, %fd305;
	abs.f64 	%fd65, %fd63;
	setp.lt.f64 	%p196, %fd64, %fd65;
	mov.u64 	%rd306, %rd52;
	mov.f64 	%fd306, %fd63;
	@%p196 bra 	$L__BB8_55;
	setp.lt.f64 	%p197, %fd65, %fd64;
	mov.u64 	%rd306, %rd305;
	mov.f64 	%fd306, %fd305;
	@%p197 bra 	$L__BB8_55;
	setp.lt.s64 	%p198, %rd305, %rd52;
	min.s64 	%rd306, %rd305, %rd52;
	selp.f64 	%fd306, %fd305, %fd63, %p198;
$L__BB8_55:
	ld.shared.f64 	%fd68, [_ZN6thrust24THRUST_300001_SM_1000_NS8cuda_cub4core6detail5shmemE+56];
	ld.shared.u64 	%rd55, [_ZN6thrust24THRUST_300001_SM_1000_NS8cuda_cub4core6detail5shmemE+64];
	abs.f64 	%fd69, %fd306;
	abs.f64 	%fd70, %fd68;
	setp.lt.f64 	%p199, %fd69, %fd70;
	mov.u64 	%rd307, %rd55;
	mov.f64 	%fd307, %fd68;
	@%p199 bra 	$L__BB8_58;
	setp.lt.f64 	%p200, %fd70, %fd69;
	mov.u64 	%rd307, %rd306;
	mov.f64 	%fd307, %fd306;
	@%p200 bra 	$L__BB8_58;
	setp.lt.s64 	%p201, %rd306, %rd55;
	min.s64 	%rd307, %rd306, %rd55;
	selp.f64 	%fd307, %fd306, %fd68, %p201;
$L__BB8_58:
	ld.shared.f64 	%fd73, [_ZN6thrust24THRUST_300001_SM_1000_NS8cuda_cub4core6detail5shmemE+72];
	ld.shared.u64 	%rd58, [_ZN6thrust24THRUST_300001_SM_1000_NS8cuda_cub4core6detail5shmemE+80];
	abs.f64 	%fd74, %fd307;
	abs.f64 	%fd75, %fd73;
	setp.lt.f64 	%p202, %fd74, %fd75;
	mov.u64 	%rd308, %rd58;
	mov.f64 	%fd308, %fd73;
	@%p202 bra 	$L__BB8_61;
	setp.lt.f64 	%p203, %fd75, %fd74;
	mov.u64 	%rd308, %rd307;
	mov.f64 	%fd308, %fd307;
	@%p203 bra 	$L__BB8_61;
	setp.lt.s64 	%p204, %rd307, %rd58;
	min.s64 	%rd308, %rd307, %rd58;
	selp.f64 	%fd308, %fd307, %fd73, %p204;
$L__BB8_61:
	ld.shared.f64 	%fd78, [_ZN6thrust24THRUST_300001_SM_1000_NS8cuda_cub4core6detail5shmemE+88];
	ld.shared.u64 	%rd61, [_ZN6thrust24THRUST_300001_SM_1000_NS8cuda_cub4core6detail5shmemE+96];
	abs.f64 	%fd79, %fd308;
	abs.f64 	%fd80, %fd78;
	setp.lt.f64 	%p205, %fd79, %fd80;
	mov.u64 	%rd309, %rd61;
	mov.f64 	%fd309, %fd78;
	@%p205 bra 	$L__BB8_64;
	setp.lt.f64 	%p206, %fd80, %fd79;
	mov.u64 	%rd309, %rd308;
	mov.f64 	%fd309, %fd308;
	@%p206 bra 	$L__BB8_64;
	setp.lt.s64 	%p207, %rd308, %rd61;
	min.s64 	%rd309, %rd308, %rd61;
	selp.f64 	%fd309, %fd308, %fd78, %p207;
$L__BB8_64:
	ld.shared.f64 	%fd83, [_ZN6thrust24THRUST_300001_SM_1000_NS8cuda_cub4core6detail5shmemE+104];
	ld.shared.u64 	%rd64, [_ZN6thrust24THRUST_300001_SM_1000_NS8cuda_cub4core6detail5shmemE+112];
	abs.f64 	%fd84, %fd309;
	abs.f64 	%fd85, %fd83;
	setp.lt.f64 	%p208, %fd84, %fd85;
	mov.u64 	%rd310, %rd64;
	mov.f64 	%fd310, %fd83;
	@%p208 bra 	$L__BB8_67;
	setp.lt.f64 	%p209, %fd85, %fd84;
	mov.u64 	%rd310, %rd309;
	mov.f64 	%fd310, %fd309;
	@%p209 bra 	$L__BB8_67;
	setp.lt.s64 	%p210, %rd309, %rd64;
	min.s64 	%rd310, %rd309, %rd64;
	selp.f64 	%fd310, %fd309, %fd83, %p210;
$L__BB8_67:
	ld.shared.f64 	%fd88, [_ZN6thrust24THRUST_300001_SM_1000_NS8cuda_cub4core6detail5shmemE+120];
	ld.shared.u64 	%rd67, [_ZN6thrust24THRUST_300001_SM_1000_NS8cuda_cub4core6detail5shmemE+128];
	abs.f64 	%fd89, %fd310;
	abs.f64 	%fd90, %fd88;
	setp.lt.f64 	%p211, %fd89, %fd90;
	mov.u64 	%rd355, %rd67;
	mov.f64 	%fd351, %fd88;
	@%p211 bra 	$L__BB8_208;
	setp.lt.f64 	%p212, %fd90, %fd89;
	mov.u64 	%rd355, %rd310;
	mov.f64 	%fd351, %fd310;
	@%p212 bra 	$L__BB8_208;
	setp.lt.s64 	%p213, %rd310, %rd67;
	min.s64 	%rd355, %rd310, %rd67;
	selp.f64 	%fd351, %fd310, %fd88, %p213;
	bra.uni 	$L__BB8_208;
$L__BB8_70:
	// begin inline asm
	mov.u32 %r171, %laneid;
	// end inline asm
	and.b32  	%r192, %r4, 992;
	add.s32 	%r193, %r192, 32;
	setp.gt.s32 	%p120, %r193, %r3;
	not.b32 	%r194, %r192;
	add.s32 	%r195, %r3, %r194;
	selp.b32 	%r190, %r195, 31, %p120;
	mov.b64 	%rd263, %fd298;
	mov.b64 	{%r173, %r178}, %rd263;
	mov.b32 	%r189, 1;
	mov.b32 	%r191, -1;
	// begin inline asm
	shfl.sync.down.b32 %r172, %r173, %r189, %r190, %r191;
	// end inline asm
	// begin inline asm
	shfl.sync.down.b32 %r177, %r178, %r189, %r190, %r191;
	// end inline asm
	mov.b64 	%rd264, {%r172, %r177};
	mov.b64 	%fd92, %rd264;
	mov.b64 	{%r183, %r188}, %rd298;
	// begin inline asm
	shfl.sync.down.b32 %r182, %r183, %r189, %r190, %r191;
	// end inline asm
	// begin inline asm
	shfl.sync.down.b32 %r187, %r188, %r189, %r190, %r191;
	// end inline asm
	mov.b64 	%rd69, {%r182, %r187};
	setp.ge.s32 	%p121, %r171, %r190;
	mov.u64 	%rd311, %rd298;
	mov.f64 	%fd311, %fd298;
	@%p121 bra 	$L__BB8_74;
	abs.f64 	%fd93, %fd298;
	abs.f64 	%fd94, %fd92;
	setp.lt.f64 	%p122, %fd93, %fd94;
	mov.u64 	%rd311, %rd69;
	mov.f64 	%fd311, %fd92;
	@%p122 bra 	$L__BB8_74;
	setp.lt.f64 	%p123, %fd94, %fd93;
	mov.u64 	%rd311, %rd298;
	mov.f64 	%fd311, %fd298;
	@%p123 bra 	$L__BB8_74;
	setp.lt.s64 	%p124, %rd298, %rd69;
	min.s64 	%rd311, %rd298, %rd69;
	selp.f64 	%fd311, %fd298, %fd92, %p124;
$L__BB8_74:
	mov.b64 	%rd265, %fd311;
	mov.b64 	{%r197, %r202}, %rd265;
	mov.b32 	%r213, 2;
	mov.b32 	%r215, -1;
	// begin inline asm
	shfl.sync.down.b32 %r196, %r197, %r213, %r190, %r215;
	// end inline asm
	// begin inline asm
	shfl.sync.down.b32 %r201, %r202, %r213, %r190, %r215;
	// end inline asm
	mov.b64 	%rd266, {%r196, %r201};
	mov.b64 	%fd97, %rd266;
	mov.b64 	{%r207, %r212}, %rd311;
	// begin inline asm
	shfl.sync.down.b32 %r206, %r207, %r213, %r190, %r215;
	// end inline asm
	// begin inline asm
	shfl.sync.down.b32 %r211, %r212, %r213, %r190, %r215;
	// end inline asm
	mov.b64 	%rd72, {%r206, %r211};
	add.s32 	%r216, %r171, 2;
	setp.gt.s32 	%p125, %r216, %r190;
	mov.u64 	%rd312, %rd311;
	mov.f64 	%fd312, %fd311;
	@%p125 bra 	$L__BB8_78;
	abs.f64 	%fd98, %fd311;
	abs.f64 	%fd99, %fd97;
	setp.lt.f64 	%p126, %fd98, %fd99;
	mov.u64 	%rd312, %rd72;
	mov.f64 	%fd312, %fd97;
	@%p126 bra 	$L__BB8_78;
	setp.lt.f64 	%p127, %fd99, %fd98;
	mov.u64 	%rd312, %rd311;
	mov.f64 	%fd312, %fd311;
	@%p127 bra 	$L__BB8_78;
	setp.lt.s64 	%p128, %rd311, %rd72;
	min.s64 	%rd312, %rd311, %rd72;
	selp.f64 	%fd312, %fd311, %fd97, %p128;
$L__BB8_78:
	mov.b64 	%rd267, %fd312;
	mov.b64 	{%r218, %r223}, %rd267;
	mov.b32 	%r234, 4;
	mov.b32 	%r236, -1;
	// begin inline asm
	shfl.sync.down.b32 %r217, %r218, %r234, %r190, %r236;
	// end inline asm
	// begin inline asm
	shfl.sync.down.b32 %r222, %r223, %r234, %r190, %r236;
	// end inline asm
	mov.b64 	%rd268, {%r217, %r222};
	mov.b64 	%fd102, %rd268;
	mov.b64 	{%r228, %r233}, %rd312;
	// begin inline asm
	shfl.sync.down.b32 %r227, %r228, %r234, %r190, %r236;
	// end inline asm
	// begin inline asm
	shfl.sync.down.b32 %r232, %r233, %r234, %r190, %r236;
	// end inline asm
	mov.b64 	%rd75, {%r227, %r232};
	add.s32 	%r237, %r171, 4;
	setp.gt.s32 	%p129, %r237, %r190;
	mov.u64 	%rd313, %rd312;
	mov.f64 	%fd313, %fd312;
	@%p129 bra 	$L__BB8_82;
	abs.f64 	%fd103, %fd312;
	abs.f64 	%fd104, %fd102;
	setp.lt.f64 	%p130, %fd103, %fd104;
	mov.u64 	%rd313, %rd75;
	mov.f64 	%fd313, %fd102;
	@%p130 bra 	$L__BB8_82;
	setp.lt.f64 	%p131, %fd104, %fd103;
	mov.u64 	%rd313, %rd312;
	mov.f64 	%fd313, %fd312;
	@%p131 bra 	$L__BB8_82;
	setp.lt.s64 	%p132, %rd312, %rd75;
	min.s64 	%rd313, %rd312, %rd75;
	selp.f64 	%fd313, %fd312, %fd102, %p132;
$L__BB8_82:
	mov.b64 	%rd269, %fd313;
	mov.b64 	{%r239, %r244}, %rd269;
	mov.b32 	%r255, 8;
	mov.b32 	%r257, -1;
	// begin inline asm
	shfl.sync.down.b32 %r238, %r239, %r255, %r190, %r257;
	// end inline asm
	// begin inline asm
	shfl.sync.down.b32 %r243, %r244, %r255, %r190, %r257;
	// end inline asm
	mov.b64 	%rd270, {%r238, %r243};
	mov.b64 	%fd107, %rd270;
	mov.b64 	{%r249, %r254}, %rd313;
	// begin inline asm
	shfl.sync.down.b32 %r248, %r249, %r255, %r190, %r257;
	// end inline asm
	// begin inline asm
	shfl.sync.down.b32 %r253, %r254, %r255, %r190, %r257;
	// end inline asm
	mov.b64 	%rd78, {%r248, %r253};
	add.s32 	%r258, %r171, 8;
	setp.gt.s32 	%p133, %r258, %r190;
	mov.u64 	%rd314, %rd313;
	mov.f64 	%fd314, %fd313;
	@%p133 bra 	$L__BB8_86;
	abs.f64 	%fd108, %fd313;
	abs.f64 	%fd109, %fd107;
	setp.lt.f64 	%p134, %fd108, %fd109;
	mov.u64 	%rd314, %rd78;
	mov.f64 	%fd314, %fd107;
	@%p134 bra 	$L__BB8_86;
	setp.lt.f64 	%p135, %fd109, %fd108;
	mov.u64 	%rd314, %rd313;
	mov.f64 	%fd314, %fd313;
	@%p135 bra 	$L__BB8_86;
	setp.lt.s64 	%p136, %rd313, %rd78;
	min.s64 	%rd314, %rd313, %rd78;
	selp.f64 	%fd314, %fd313, %fd107, %p136;
$L__BB8_86:
	mov.b64 	%rd271, %fd314;
	mov.b64 	{%r260, %r265}, %rd271;
	mov.b32 	%r276, 16;
	mov.b32 	%r278, -1;
	// begin inline asm
	shfl.sync.down.b32 %r259, %r260, %r276, %r190, %r278;
	// end inline asm
	// begin inline asm
	shfl.sync.down.b32 %r264, %r265, %r276, %r190, %r278;
	// end inline asm
	mov.b64 	%rd272, {%r259, %r264};
	mov.b64 	%fd112, %rd272;
	mov.b64 	{%r270, %r275}, %rd314;
	// begin inline asm
	shfl.sync.down.b32 %r269, %r270, %r276, %r190, %r278;
	// end inline asm
	// begin inline asm
	shfl.sync.down.b32 %r274, %r275, %r276, %r190, %r278;
	// end inline asm
	mov.b64 	%rd81, {%r269, %r274};
	add.s32 	%r279, %r171, 16;
	setp.gt.s32 	%p137, %r279, %r190;
	mov.u64 	%rd355, %rd314;
	mov.f64 	%fd351, %fd314;
	@%p137 bra 	$L__BB8_90;
	abs.f64 	%fd113, %fd314;
	abs.f64 	%fd114, %fd112;
	setp.lt.f64 	%p138, %fd113, %fd114;
	mov.u64 	%rd355, %rd81;
	mov.f64 	%fd351, %fd112;
	@%p138 bra 	$L__BB8_90;
	setp.lt.f64 	%p139, %fd114, %fd113;
	mov.u64 	%rd355, %rd314;
	mov.f64 	%fd351, %fd314;
	@%p139 bra 	$L__BB8_90;
	setp.lt.s64 	%p140, %rd314, %rd81;
	min.s64 	%rd355, %rd314, %rd81;
	selp.f64 	%fd351, %fd314, %fd112, %p140;
$L__BB8_90:
	setp.ne.s32 	%p141, %r171, 0;
	@%p141 bra 	$L__BB8_92;
	shr.u32 	%r280, %r4, 1;
	and.b32  	%r281, %r280, 496;
	mov.u32 	%r282, _ZN6thrust24THRUST_300001_SM_1000_NS8cuda_cub4core6detail5shmemE;
	add.s32 	%r283, %r282, %r281;
	st.shared.f64 	[%r283+8], %fd351;
	st.shared.u64 	[%r283+16], %rd355;
$L__BB8_92:
	bar.sync 	0;
	setp.ne.s32 	%p142, %r4, 0;
	@%p142 bra 	$L__BB8_208;
	setp.lt.s32 	%p143, %r3, 33;
	mov.f64 	%fd316, %fd351;
	mov.u64 	%rd316, %rd355;
	@%p143 bra 	$L__BB8_97;
	ld.shared.f64 	%fd117, [_ZN6thrust24THRUST_300001_SM_1000_NS8cuda_cub4core6detail5shmemE+24];
	ld.shared.u64 	%rd84, [_ZN6thrust24THRUST_300001_SM_1000_NS8cuda_cub4core6detail5shmemE+32];
	abs.f64 	%fd118, %fd351;
	abs.f64 	%fd119, %fd117;
	setp.lt.f64 	%p144, %fd118, %fd119;
	mov.f64 	%fd316, %fd117;
	mov.u64 	%rd316, %rd84;
	@%p144 bra 	$L__BB8_97;
	setp.lt.f64 	%p145, %fd119, %fd118;
	mov.f64 	%fd316, %fd351;
	mov.u64 	%rd316, %rd355;
	@%p145 bra 	$L__BB8_97;
	setp.lt.s64 	%p146, %rd355, %rd84;
	selp.f64 	%fd316, %fd351, %fd117, %p146;
	min.s64 	%rd316, %rd355, %rd84;
$L__BB8_97:
	setp.lt.s32 	%p147, %r3, 65;
	mov.f64 	%fd317, %fd316;
	mov.u64 	%rd317, %rd316;
	@%p147 bra 	$L__BB8_101;
	ld.shared.f64 	%fd122, [_ZN6thrust24THRUST_300001_SM_1000_NS8cuda_cub4core6detail5shmemE+40];
	ld.shared.u64 	%rd87, [_ZN6thrust24THRUST_300001_SM_1000_NS8cuda_cub4core6detail5shmemE+48];
	abs.f64 	%fd123, %fd316;
	abs.f64 	%fd124, %fd122;
	setp.lt.f64 	%p148, %fd123, %fd124;
	mov.f64 	%fd317, %fd122;
	mov.u64 	%rd317, %rd87;
	@%p148 bra 	$L__BB8_101;
	setp.lt.f64 	%p149, %fd124, %fd123;
	mov.f64 	%fd317, %fd316;
	mov.u64 	%rd317, %rd316;
	@%p149 bra 	$L__BB8_101;
	setp.lt.s64 	%p150, %rd316, %rd87;
	selp.f64 	%fd317, %fd316, %fd122, %p150;
	min.s64 	%rd317, %rd316, %rd87;
$L__BB8_101:
	setp.lt.s32 	%p151, %r3, 97;
	mov.f64 	%fd318, %fd317;
	mov.u64 	%rd318, %rd317;
	@%p151 bra 	$L__BB8_105;
	ld.shared.f64 	%fd127, [_ZN6thrust24THRUST_300001_SM_1000_NS8cuda_cub4core6detail5shmemE+56];
	ld.shared.u64 	%rd90, [_ZN6thrust24THRUST_300001_SM_1000_NS8cuda_cub4core6detail5shmemE+64];
	abs.f64 	%fd128, %fd317;
	abs.f64 	%fd129, %fd127;
	setp.lt.f64 	%p152, %fd128, %fd129;
	mov.f64 	%fd318, %fd127;
	mov.u64 	%rd318, %rd90;
	@%p152 bra 	$L__BB8_105;
	setp.lt.f64 	%p153, %fd129, %fd128;
	mov.f64 	%fd318, %fd317;
	mov.u64 	%rd318, %rd317;
	@%p153 bra 	$L__BB8_105;
	setp.lt.s64 	%p154, %rd317, %rd90;
	selp.f64 	%fd318, %fd317, %fd127, %p154;
	min.s64 	%rd318, %rd317, %rd90;
$L__BB8_105:
	setp.lt.s32 	%p155, %r3, 129;
	mov.f64 	%fd319, %fd318;
	mov.u64 	%rd319, %rd318;
	@%p155 bra 	$L__BB8_109;
	ld.shared.f64 	%fd132, [_ZN6thrust24THRUST_300001_SM_1000_NS8cuda_cub4core6detail5shmemE+72];
	ld.shared.u64 	%rd93, [_ZN6thrust24THRUST_300001_SM_1000_NS8cuda_cub4core6detail5shmemE+80];
	abs.f64 	%fd133, %fd318;
	abs.f64 	%fd134, %fd132;
	setp.lt.f64 	%p156, %fd133, %fd134;
	mov.f64 	%fd319, %fd132;
	mov.u64 	%rd319, %rd93;
	@%p156 bra 	$L__BB8_109;
	setp.lt.f64 	%p157, %fd134, %fd133;
	mov.f64 	%fd319, %fd318;
	mov.u64 	%rd319, %rd318;
	@%p157 bra 	$L__BB8_109;
	setp.lt.s64 	%p158, %rd318, %rd93;
	selp.f64 	%fd319, %fd318, %fd132, %p158;
	min.s64 	%rd319, %rd318, %rd93;
$L__BB8_109:
	setp.lt.s32 	%p159, %r3, 161;
	mov.f64 	%fd320, %fd319;
	mov.u64 	%rd320, %rd319;
	@%p159 bra 	$L__BB8_113;
	ld.shared.f64 	%fd137, [_ZN6thrust24THRUST_300001_SM_1000_NS8cuda_cub4core6detail5shmemE+88];
	ld.shared.u64 	%rd96, [_ZN6thrust24THRUST_300001_SM_1000_NS8cuda_cub4core6detail5shmemE+96];
	abs.f64 	%fd138, %fd319;
	abs.f64 	%fd139, %fd137;
	setp.lt.f64 	%p160, %fd138, %fd139;
	mov.f64 	%fd320, %fd137;
	mov.u64 	%rd320, %rd96;
	@%p160 bra 	$L__BB8_113;
	setp.lt.f64 	%p161, %fd139, %fd138;
	mov.f64 	%fd320, %fd319;
	mov.u64 	%rd320, %rd319;
	@%p161 bra 	$L__BB8_113;
	setp.lt.s64 	%p162, %rd319, %rd96;
	selp.f64 	%fd320, %fd319, %fd137, %p162;
	min.s64 	%rd320, %rd319, %rd96;
$L__BB8_113:
	setp.lt.s32 	%p163, %r3, 193;
	mov.f64 	%fd321, %fd320;
	mov.u64 	%rd321, %rd320;
	@%p163 bra 	$L__BB8_117;
	ld.shared.f64 	%fd142, [_ZN6thrust24THRUST_300001_SM_1000_NS8cuda_cub4core6detail5shmemE+104];
	ld.shared.u64 	%rd99, [_ZN6thrust24THRUST_300001_SM_1000_NS8cuda_cub4core6detail5shmemE+112];
	abs.f64 	%fd143, %fd320;
	abs.f64 	%fd144, %fd142;
	setp.lt.f64 	%p164, %fd143, %fd144;
	mov.f64 	%fd321, %fd142;
	mov.u64 	%rd321, %rd99;
	@%p164 bra 	$L__BB8_117;
	setp.lt.f64 	%p165, %fd144, %fd143;
	mov.f64 	%fd321, %fd320;
	mov.u64 	%rd321, %rd320;
	@%p165 bra 	$L__BB8_117;
	setp.lt.s64 	%p166, %rd320, %rd99;
	selp.f64 	%fd321, %fd320, %fd142, %p166;
	min.s64 	%rd321, %rd320, %rd99;
$L__BB8_117:
	setp.lt.s32 	%p167, %r3, 225;
	mov.u64 	%rd355, %rd321;
	mov.f64 	%fd351, %fd321;
	@%p167 bra 	$L__BB8_208;
	ld.shared.f64 	%fd147, [_ZN6thrust24THRUST_300001_SM_1000_NS8cuda_cub4core6detail5shmemE+120];
	ld.shared.u64 	%rd102, [_ZN6thrust24THRUST_300001_SM_1000_NS8cuda_cub4core6detail5shmemE+128];
	abs.f64 	%fd148, %fd321;
	abs.f64 	%fd149, %fd147;
	setp.lt.f64 	%p168, %fd148, %fd149;
	mov.u64 	%rd355, %rd102;
	mov.f64 	%fd351, %fd147;
	@%p168 bra 	$L__BB8_208;
	setp.lt.f64 	%p169, %fd149, %fd148;
	mov.u64 	%rd355, %rd321;
	mov.f64 	%fd351, %fd321;
	@%p169 bra 	$L__BB8_208;
	setp.lt.s64 	%p170, %rd321, %rd102;
	selp.f64 	%fd351, %fd321, %fd147, %p170;
	min.s64 	%rd355, %rd321, %rd102;
	bra.uni 	$L__BB8_208;
$L__BB8_121:
	mov.u32 	%r20, %tid.x;
	add.s64 	%rd104, %rd196, %rd4;
	cvt.u64.u32 	%rd105, %r20;
	add.s64 	%rd201, %rd105, %rd4;
	cvta.to.global.u64 	%rd202, %rd195;
	shl.b64 	%rd203, %rd201, 3;
	add.s64 	%rd204, %rd202, %rd203;
	ld.global.f64 	%fd274, [%rd204];
	add.s32 	%r36, %r20, 256;
	cvt.u64.u32 	%rd205, %r36;
	ld.global.f64 	%fd275, [%rd204+2048];
	add.s32 	%r37, %r20, 512;
	cvt.u64.u32 	%rd206, %r37;
	ld.global.f64 	%fd276, [%rd204+4096];
	add.s32 	%r38, %r20, 768;
	cvt.u64.u32 	%rd207, %r38;
	ld.global.f64 	%fd277, [%rd204+6144];
	or.b32  	%r39, %r20, 1024;
	cvt.u64.u32 	%rd106, %r39;
	add.s64 	%rd343, %rd104, %rd106;
	ld.global.f64 	%fd339, [%rd204+8192];
	abs.f64 	%fd278, %fd274;
	abs.f64 	%fd279, %fd275;
	setp.geu.f64 	%p2, %fd278, %fd279;
	selp.f64 	%fd280, %fd274, %fd275, %p2;
	selp.b64 	%rd208, %rd105, %rd205, %p2;
	abs.f64 	%fd281, %fd280;
	abs.f64 	%fd282, %fd276;
	setp.geu.f64 	%p3, %fd281, %fd282;
	selp.f64 	%fd283, %fd280, %fd276, %p3;
	selp.b64 	%rd209, %rd208, %rd206, %p3;
	abs.f64 	%fd284, %fd283;
	abs.f64 	%fd285, %fd277;
	setp.geu.f64 	%p4, %fd284, %fd285;
	selp.f64 	%fd152, %fd283, %fd277, %p4;
	selp.b64 	%rd108, %rd209, %rd207, %p4;
	abs.f64 	%fd153, %fd152;
	abs.f64 	%fd154, %fd339;
	setp.lt.f64 	%p5, %fd153, %fd154;
	@%p5 bra 	$L__BB8_123;
	setp.lt.f64 	%p6, %fd154, %fd153;
	setp.lt.u64 	%p7, %rd108, %rd106;
	or.pred  	%p8, %p6, %p7;
	selp.f64 	%fd339, %fd152, %fd339, %p8;
	add.s64 	%rd212, %rd104, %rd108;
	selp.b64 	%rd343, %rd212, %rd343, %p8;
$L__BB8_123:
	setp.le.u64 	%p9, %rd198, %rd5;
	@%p9 bra 	$L__BB8_164;
	setp.ne.s32 	%p10, %r20, 0;
	@%p10 bra 	$L__BB8_126;
	atom.global.add.u64 	%rd213, [%rd1+8], 1280;
	add.s64 	%rd214, %rd213, %rd5;
	st.shared.u64 	[_ZN6thrust24THRUST_300001_SM_1000_NS8cuda_cub4core6detail5shmemE+152], %rd214;
$L__BB8_126:
	bar.sync 	0;
	ld.shared.u64 	%rd331, [_ZN6thrust24THRUST_300001_SM_1000_NS8cuda_cub4core6detail5shmemE+152];
	add.s64 	%rd215, %rd331, 1280;
	setp.gt.s64 	%p11, %rd215, %rd198;
	@%p11 bra 	$L__BB8_141;
	mov.f64 	%fd323, %fd339;
	mov.u64 	%rd324, %rd343;
$L__BB8_128:
	add.s64 	%rd216, %rd331, %rd105;
	cvta.to.global.u64 	%rd217, %rd195;
	shl.b64 	%rd218, %rd216, 3;
	add.s64 	%rd219, %rd217, %rd218;
	add.s64 	%rd325, %rd216, %rd196;
	ld.global.f64 	%fd324, [%rd219];
	add.s64 	%rd326, %rd325, 256;
	ld.global.f64 	%fd325, [%rd219+2048];
	add.s64 	%rd327, %rd325, 512;
	ld.global.f64 	%fd326, [%rd219+4096];
	add.s64 	%rd328, %rd325, 768;
	ld.global.f64 	%fd327, [%rd219+6144];
	add.s64 	%rd343, %rd325, 1024;
	ld.global.f64 	%fd339, [%rd219+8192];
	abs.f64 	%fd163, %fd323;
	abs.f64 	%fd164, %fd324;
	setp.lt.f64 	%p12, %fd163, %fd164;
	@%p12 bra 	$L__BB8_130;
	setp.lt.f64 	%p13, %fd164, %fd163;
	setp.lt.s64 	%p14, %rd324, %rd325;
	or.pred  	%p15, %p13, %p14;
	selp.f64 	%fd324, %fd323, %fd324, %p15;
	selp.b64 	%rd325, %rd324, %rd325, %p15;
$L__BB8_130:
	abs.f64 	%fd167, %fd324;
	abs.f64 	%fd168, %fd325;
	setp.lt.f64 	%p16, %fd167, %fd168;
	@%p16 bra 	$L__BB8_132;
	setp.lt.f64 	%p17, %fd168, %fd167;
	setp.lt.s64 	%p18, %rd325, %rd326;
	or.pred  	%p19, %p17, %p18;
	selp.f64 	%fd325, %fd324, %fd325, %p19;
	selp.b64 	%rd326, %rd325, %rd326, %p19;
$L__BB8_132:
	abs.f64 	%fd171, %fd325;
	abs.f64 	%fd172, %fd326;
	setp.lt.f64 	%p20, %fd171, %fd172;
	@%p20 bra 	$L__BB8_134;
	setp.lt.f64 	%p21, %fd172, %fd171;
	setp.lt.s64 	%p22, %rd326, %rd327;
	or.pred  	%p23, %p21, %p22;
	selp.f64 	%fd326, %fd325, %fd326, %p23;
	selp.b64 	%rd327, %rd326, %rd327, %p23;
$L__BB8_134:
	abs.f64 	%fd175, %fd326;
	abs.f64 	%fd176, %fd327;
	setp.lt.f64 	%p24, %fd175, %fd176;
	@%p24 bra 	$L__BB8_136;
	setp.lt.f64 	%p25, %fd176, %fd175;
	setp.lt.s64 	%p26, %rd327, %rd328;
	or.pred  	%p27, %p25, %p26;
	selp.f64 	%fd327, %fd326, %fd327, %p27;
	selp.b64 	%rd328, %rd327, %rd328, %p27;
$L__BB8_136:
	abs.f64 	%fd179, %fd327;
	abs.f64 	%fd180, %fd339;
	setp.lt.f64 	%p28, %fd179, %fd180;
	@%p28 bra 	$L__BB8_138;
	setp.lt.f64 	%p29, %fd180, %fd179;
	setp.lt.s64 	%p30, %rd328, %rd343;
	or.pred  	%p31, %p29, %p30;
	selp.f64 	%fd339, %fd327, %fd339, %p31;
	selp.b64 	%rd343, %rd328, %rd343, %p31;
$L__BB8_138:
	setp.ne.s32 	%p32, %r20, 0;
	bar.sync 	0;
	@%p32 bra 	$L__BB8_140;
	atom.global.add.u64 	%rd220, [%rd1+8], 1280;
	add.s64 	%rd221, %rd220, %rd5;
	st.shared.u64 	[_ZN6thrust24THRUST_300001_SM_1000_NS8cuda_cub4core6detail5shmemE+152], %rd221;
$L__BB8_140:
	bar.sync 	0;
	ld.shared.u64 	%rd331, [_ZN6thrust24THRUST_300001_SM_1000_NS8cuda_cub4core6detail5shmemE+152];
	add.s64 	%rd222, %rd331, 1280;
	setp.le.s64 	%p33, %rd222, %rd198;
	mov.f64 	%fd323, %fd339;
	mov.u64 	%rd324, %rd343;
	@%p33 bra 	$L__BB8_128;
$L__BB8_141:
	setp.le.s64 	%p34, %rd198, %rd331;
	@%p34 bra 	$L__BB8_164;
	cvt.u32.u64 	%r40, %rd331;
	cvt.u32.u64 	%r41, %rd198;
	sub.s32 	%r21, %r41, %r40;
	setp.ge.s32 	%p35, %r20, %r21;
	@%p35 bra 	$L__BB8_164;
	cvta.to.global.u64 	%rd132, %rd195;
	not.b32 	%r43, %r20;
	add.s32 	%r44, %r43, %r41;
	sub.s32 	%r22, %r44, %r40;
	and.b32  	%r46, %r22, 768;
	setp.eq.s32 	%p36, %r46, 768;
	mov.u32 	%r397, %r20;
	@%p36 bra 	$L__BB8_149;
	add.s64 	%rd224, %rd331, %rd105;
	add.s64 	%rd333, %rd224, %rd196;
	shl.b64 	%rd225, %rd224, 3;
	add.s64 	%rd332, %rd132, %rd225;
	shr.u32 	%r47, %r22, 8;
	add.s32 	%r48, %r47, 1;
	and.b32  	%r49, %r48, 3;
	neg.s32 	%r395, %r49;
	mov.u32 	%r397, %r20;
$L__BB8_145:
	.pragma "nounroll";
	mov.u64 	%rd137, %rd343;
	mov.f64 	%fd184, %fd339;
	ld.global.f64 	%fd185, [%rd332];
	abs.f64 	%fd186, %fd184;
	abs.f64 	%fd187, %fd185;
	setp.lt.f64 	%p37, %fd186, %fd187;
	mov.f64 	%fd339, %fd185;
	mov.u64 	%rd343, %rd333;
	@%p37 bra 	$L__BB8_148;
	setp.lt.f64 	%p38, %fd187, %fd186;
	mov.f64 	%fd339, %fd184;
	mov.u64 	%rd343, %rd137;
	@%p38 bra 	$L__BB8_148;
	setp.lt.s64 	%p39, %rd137, %rd333;
	selp.f64 	%fd339, %fd184, %fd185, %p39;
	min.s64 	%rd343, %rd137, %rd333;
$L__BB8_148:
	add.s32 	%r397, %r397, 256;
	add.s64 	%rd333, %rd333, 256;
	add.s64 	%rd332, %rd332, 2048;
	add.s32 	%r395, %r395, 1;
	setp.ne.s32 	%p40, %r395, 0;
	@%p40 bra 	$L__BB8_145;
$L__BB8_149:
	setp.lt.u32 	%p41, %r22, 768;
	@%p41 bra 	$L__BB8_164;
	add.s32 	%r398, %r397, 512;
$L__BB8_151:
	mov.u32 	%r30, %r398;
	add.s32 	%r50, %r30, -512;
	cvt.u64.u32 	%rd226, %r50;
	add.s64 	%rd227, %rd331, %rd226;
	shl.b64 	%rd228, %rd227, 3;
	add.s64 	%rd145, %rd132, %rd228;
	add.s64 	%rd146, %rd227, %rd196;
	ld.global.f64 	%fd193, [%rd145];
	abs.f64 	%fd194, %fd339;
	abs.f64 	%fd195, %fd193;
	setp.lt.f64 	%p42, %fd194, %fd195;
	mov.f64 	%fd335, %fd193;
	mov.u64 	%rd339, %rd146;
	@%p42 bra 	$L__BB8_154;
	setp.lt.f64 	%p43, %fd195, %fd194;
	mov.f64 	%fd335, %fd339;
	mov.u64 	%rd339, %rd343;
	@%p43 bra 	$L__BB8_154;
	setp.lt.s64 	%p44, %rd343, %rd146;
	selp.f64 	%fd335, %fd339, %fd193, %p44;
	min.s64 	%rd339, %rd343, %rd146;
$L__BB8_154:
	add.s32 	%r51, %r30, -256;
	cvt.u64.u32 	%rd229, %r51;
	add.s64 	%rd230, %rd331, %rd229;
	add.s64 	%rd149, %rd230, %rd196;
	ld.global.f64 	%fd198, [%rd145+2048];
	abs.f64 	%fd199, %fd335;
	abs.f64 	%fd200, %fd198;
	setp.lt.f64 	%p45, %fd199, %fd200;
	mov.f64 	%fd336, %fd198;
	mov.u64 	%rd340, %rd149;
	@%p45 bra 	$L__BB8_157;
	setp.lt.f64 	%p46, %fd200, %fd199;
	mov.f64 	%fd336, %fd335;
	mov.u64 	%rd340, %rd339;
	@%p46 bra 	$L__BB8_157;
	setp.lt.s64 	%p47, %rd339, %rd149;
	selp.f64 	%fd336, %fd335, %fd198, %p47;
	min.s64 	%rd340, %rd339, %rd149;
$L__BB8_157:
	cvt.u64.u32 	%rd231, %r30;
	add.s64 	%rd232, %rd331, %rd231;
	add.s64 	%rd152, %rd232, %rd196;
	ld.global.f64 	%fd203, [%rd145+4096];
	abs.f64 	%fd204, %fd336;
	abs.f64 	%fd205, %fd203;
	setp.lt.f64 	%p48, %fd204, %fd205;
	mov.f64 	%fd337, %fd203;
	mov.u64 	%rd341, %rd152;
	@%p48 bra 	$L__BB8_160;
	setp.lt.f64 	%p49, %fd205, %fd204;
	mov.f64 	%fd337, %fd336;
	mov.u64 	%rd341, %rd340;
	@%p49 bra 	$L__BB8_160;
	setp.lt.s64 	%p50, %rd340, %rd152;
	selp.f64 	%fd337, %fd336, %fd203, %p50;
	min.s64 	%rd341, %rd340, %rd152;
$L__BB8_160:
	add.s32 	%r52, %r30, 256;
	cvt.u64.u32 	%rd233, %r52;
	add.s64 	%rd234, %rd331, %rd233;
	add.s64 	%rd155, %rd234, %rd196;
	ld.global.f64 	%fd208, [%rd145+6144];
	abs.f64 	%fd209, %fd337;
	abs.f64 	%fd210, %fd208;
	setp.lt.f64 	%p51, %fd209, %fd210;
	mov.f64 	%fd339, %fd208;
	mov.u64 	%rd343, %rd155;
	@%p51 bra 	$L__BB8_163;
	setp.lt.f64 	%p52, %fd210, %fd209;
	mov.f64 	%fd339, %fd337;
	mov.u64 	%rd343, %rd341;
	@%p52 bra 	$L__BB8_163;
	setp.lt.s64 	%p53, %rd341, %rd155;
	selp.f64 	%fd339, %fd337, %fd208, %p53;
	min.s64 	%rd343, %rd341, %rd155;
$L__BB8_163:
	add.s32 	%r398, %r30, 1024;
	add.s32 	%r53, %r30, 512;
	setp.lt.s32 	%p54, %r53, %r21;
	@%p54 bra 	$L__BB8_151;
$L__BB8_164:
	// begin inline asm
	mov.u32 %r54, %laneid;
	// end inline asm
	mov.b64 	%rd235, %fd339;
	mov.b64 	{%r56, %r61}, %rd235;
	mov.b32 	%r72, 1;
	mov.b32 	%r73, 31;
	mov.b32 	%r74, -1;
	// begin inline asm
	shfl.sync.down.b32 %r55, %r56, %r72, %r73, %r74;
	// end inline asm
	// begin inline asm
	shfl.sync.down.b32 %r60, %r61, %r72, %r73, %r74;
	// end inline asm
	mov.b64 	%rd236, {%r55, %r60};
	mov.b64 	%fd214, %rd236;
	mov.b64 	{%r66, %r71}, %rd343;
	// begin inline asm
	shfl.sync.down.b32 %r65, %r66, %r72, %r73, %r74;
	// end inline asm
	// begin inline asm
	shfl.sync.down.b32 %r70, %r71, %r72, %r73, %r74;
	// end inline asm
	mov.b64 	%rd159, {%r65, %r70};
	setp.gt.s32 	%p55, %r54, 30;
	mov.f64 	%fd340, %fd339;
	mov.u64 	%rd344, %rd343;
	@%p55 bra 	$L__BB8_168;
	abs.f64 	%fd215, %fd339;
	abs.f64 	%fd216, %fd214;
	setp.lt.f64 	%p56, %fd215, %fd216;
	mov.f64 	%fd340, %fd214;
	mov.u64 	%rd344, %rd159;
	@%p56 bra 	$L__BB8_168;
	setp.lt.f64 	%p57, %fd216, %fd215;
	mov.f64 	%fd340, %fd339;
	mov.u64 	%rd344, %rd343;
	@%p57 bra 	$L__BB8_168;
	setp.lt.s64 	%p58, %rd343, %rd159;
	selp.f64 	%fd340, %fd339, %fd214, %p58;
	min.s64 	%rd344, %rd343, %rd159;
$L__BB8_168:
	mov.b64 	%rd237, %fd340;
	mov.b64 	{%r76, %r81}, %rd237;
	mov.b32 	%r92, 2;
	mov.b32 	%r93, 31;
	mov.b32 	%r94, -1;
	// begin inline asm
	shfl.sync.down.b32 %r75, %r76, %r92, %r93, %r94;
	// end inline asm
	// begin inline asm
	shfl.sync.down.b32 %r80, %r81, %r92, %r93, %r94;
	// end inline asm
	mov.b64 	%rd238, {%r75, %r80};
	mov.b64 	%fd219, %rd238;
	mov.b64 	{%r86, %r91}, %rd344;
	// begin inline asm
	shfl.sync.down.b32 %r85, %r86, %r92, %r93, %r94;
	// end inline asm
	// begin inline asm
	shfl.sync.down.b32 %r90, %r91, %r92, %r93, %r94;
	// end inline asm
	mov.b64 	%rd162, {%r85, %r90};
	setp.gt.s32 	%p59, %r54, 29;
	mov.f64 	%fd341, %fd340;
	mov.u64 	%rd345, %rd344;
	@%p59 bra 	$L__BB8_172;
	abs.f64 	%fd220, %fd340;
	abs.f64 	%fd221, %fd219;
	setp.lt.f64 	%p60, %fd220, %fd221;
	mov.f64 	%fd341, %fd219;
	mov.u64 	%rd345, %rd162;
	@%p60 bra 	$L__BB8_172;
	setp.lt.f64 	%p61, %fd221, %fd220;
	mov.f64 	%fd341, %fd340;
	mov.u64 	%rd345, %rd344;
	@%p61 bra 	$L__BB8_172;
	setp.lt.s64 	%p62, %rd344, %rd162;
	selp.f64 	%fd341, %fd340, %fd219, %p62;
	min.s64 	%rd345, %rd344, %rd162;
$L__BB8_172:
	mov.b64 	%rd239, %fd341;
	mov.b64 	{%r96, %r101}, %rd239;
	mov.b32 	%r112, 4;
	mov.b32 	%r113, 31;
	mov.b32 	%r114, -1;
	// begin inline asm
	shfl.sync.down.b32 %r95, %r96, %r112, %r113, %r114;
	// end inline asm
	// begin inline asm
	shfl.sync.down.b32 %r100, %r101, %r112, %r113, %r114;
	// end inline asm
	mov.b64 	%rd240, {%r95, %r100};
	mov.b64 	%fd224, %rd240;
	mov.b64 	{%r106, %r111}, %rd345;
	// begin inline asm
	shfl.sync.down.b32 %r105, %r106, %r112, %r113, %r114;
	// end inline asm
	// begin inline asm
	shfl.sync.down.b32 %r110, %r111, %r112, %r113, %r114;
	// end inline asm
	mov.b64 	%rd165, {%r105, %r110};
	setp.gt.s32 	%p63, %r54, 27;
	mov.f64 	%fd342, %fd341;
	mov.u64 	%rd346, %rd345;
	@%p63 bra 	$L__BB8_176;
	abs.f64 	%fd225, %fd341;
	abs.f64 	%fd226, %fd224;
	setp.lt.f64 	%p64, %fd225, %fd226;
	mov.f64 	%fd342, %fd224;
	mov.u64 	%rd346, %rd165;
	@%p64 bra 	$L__BB8_176;
	setp.lt.f64 	%p65, %fd226, %fd225;
	mov.f64 	%fd342, %fd341;
	mov.u64 	%rd346, %rd345;
	@%p65 bra 	$L__BB8_176;
	setp.lt.s64 	%p66, %rd345, %rd165;
	selp.f64 	%fd342, %fd341, %fd224, %p66;
	min.s64 	%rd346, %rd345, %rd165;
$L__BB8_176:
	mov.b64 	%rd241, %fd342;
	mov.b64 	{%r116, %r121}, %rd241;
	mov.b32 	%r132, 8;
	mov.b32 	%r133, 31;
	mov.b32 	%r134, -1;
	// begin inline asm
	shfl.sync.down.b32 %r115, %r116, %r132, %r133, %r134;
	// end inline asm
	// begin inline asm
	shfl.sync.down.b32 %r120, %r121, %r132, %r133, %r134;
	// end inline asm
	mov.b64 	%rd242, {%r115, %r120};
	mov.b64 	%fd229, %rd242;
	mov.b64 	{%r126, %r131}, %rd346;
	// begin inline asm
	shfl.sync.down.b32 %r125, %r126, %r132, %r133, %r134;
	// end inline asm
	// begin inline asm
	shfl.sync.down.b32 %r130, %r131, %r132, %r133, %r134;
	// end inline asm
	mov.b64 	%rd168, {%r125, %r130};
	setp.gt.s32 	%p67, %r54, 23;
	mov.f64 	%fd343, %fd342;
	mov.u64 	%rd347, %rd346;
	@%p67 bra 	$L__BB8_180;
	abs.f64 	%fd230, %fd342;
	abs.f64 	%fd231, %fd229;
	setp.lt.f64 	%p68, %fd230, %fd231;
	mov.f64 	%fd343, %fd229;
	mov.u64 	%rd347, %rd168;
	@%p68 bra 	$L__BB8_180;
	setp.lt.f64 	%p69, %fd231, %fd230;
	mov.f64 	%fd343, %fd342;
	mov.u64 	%rd347, %rd346;
	@%p69 bra 	$L__BB8_180;
	setp.lt.s64 	%p70, %rd346, %rd168;
	selp.f64 	%fd343, %fd342, %fd229, %p70;
	min.s64 	%rd347, %rd346, %rd168;
$L__BB8_180:
	mov.b64 	%rd243, %fd343;
	mov.b64 	{%r136, %r141}, %rd243;
	mov.b32 	%r152, 16;
	mov.b32 	%r153, 31;
	mov.b32 	%r154, -1;
	// begin inline asm
	shfl.sync.down.b32 %r135, %r136, %r152, %r153, %r154;
	// end inline asm
	// begin inline asm
	shfl.sync.down.b32 %r140, %r141, %r152, %r153, %r154;
	// end inline asm
	mov.b64 	%rd244, {%r135, %r140};
	mov.b64 	%fd234, %rd244;
	mov.b64 	{%r146, %r151}, %rd347;
	// begin inline asm
	shfl.sync.down.b32 %r145, %r146, %r152, %r153, %r154;
	// end inline asm
	// begin inline asm
	shfl.sync.down.b32 %r150, %r151, %r152, %r153, %r154;
	// end inline asm
	mov.b64 	%rd171, {%r145, %r150};
	setp.gt.s32 	%p71, %r54, 15;
	mov.f64 	%fd351, %fd343;
	mov.u64 	%rd355, %rd347;
	@%p71 bra 	$L__BB8_184;
	abs.f64 	%fd235, %fd343;
	abs.f64 	%fd236, %fd234;
	setp.lt.f64 	%p72, %fd235, %fd236;
	mov.f64 	%fd351, %fd234;
	mov.u64 	%rd355, %rd171;
	@%p72 bra 	$L__BB8_184;
	setp.lt.f64 	%p73, %fd236, %fd235;
	mov.f64 	%fd351, %fd343;
	mov.u64 	%rd355, %rd347;
	@%p73 bra 	$L__BB8_184;
	setp.lt.s64 	%p74, %rd347, %rd171;
	selp.f64 	%fd351, %fd343, %fd234, %p74;
	min.s64 	%rd355, %rd347, %rd171;
$L__BB8_184:
	setp.ne.s32 	%p75, %r54, 0;
	@%p75 bra 	$L__BB8_186;
	shr.u32 	%r155, %r20, 1;
	and.b32  	%r156, %r155, 496;
	mov.u32 	%r157, _ZN6thrust24THRUST_300001_SM_1000_NS8cuda_cub4core6detail5shmemE;
	add.s32 	%r158, %r157, %r156;
	st.shared.f64 	[%r158+8], %fd351;
	st.shared.u64 	[%r158+16], %rd355;
$L__BB8_186:
	bar.sync 	0;
	setp.ne.s32 	%p76, %r20, 0;
	@%p76 bra 	$L__BB8_208;
	ld.shared.f64 	%fd239, [_ZN6thrust24THRUST_300001_SM_1000_NS8cuda_cub4core6detail5shmemE+24];
	ld.shared.u64 	%rd174, [_ZN6thrust24THRUST_300001_SM_1000_NS8cuda_cub4core6detail5shmemE+32];
	abs.f64 	%fd240, %fd351;
	abs.f64 	%fd241, %fd239;
	setp.lt.f64 	%p77, %fd240, %fd241;
	mov.f64 	%fd345, %fd239;
	mov.u64 	%rd349, %rd174;
	@%p77 bra 	$L__BB8_190;
	setp.lt.f64 	%p78, %fd241, %fd240;
	mov.f64 	%fd345, %fd351;
	mov.u64 	%rd349, %rd355;
	@%p78 bra 	$L__BB8_190;
	setp.lt.s64 	%p79, %rd355, %rd174;
	selp.f64 	%fd345, %fd351, %fd239, %p79;
	min.s64 	%rd349, %rd355, %rd174;
$L__BB8_190:
	ld.shared.f64 	%fd244, [_ZN6thrust24THRUST_300001_SM_1000_NS8cuda_cub4core6detail5shmemE+40];
	ld.shared.u64 	%rd177, [_ZN6thrust24THRUST_300001_SM_1000_NS8cuda_cub4core6detail5shmemE+48];
	abs.f64 	%fd245, %fd345;
	abs.f64 	%fd246, %fd244;
	setp.lt.f64 	%p80, %fd245, %fd246;
	mov.f64 	%fd346, %fd244;
	mov.u64 	%rd350, %rd177;
	@%p80 bra 	$L__BB8_193;
	setp.lt.f64 	%p81, %fd246, %fd245;
	mov.f64 	%fd346, %fd345;
	mov.u64 	%rd350, %rd349;
	@%p81 bra 	$L__BB8_193;
	setp.lt.s64 	%p82, %rd349, %rd177;
	selp.f64 	%fd346, %fd345, %fd244, %p82;
	min.s64 	%rd350, %rd349, %rd177;
$L__BB8_193:
	ld.shared.f64 	%fd249, [_ZN6thrust24THRUST_300001_SM_1000_NS8cuda_cub4core6detail5shmemE+56];
	ld.shared.u64 	%rd180, [_ZN6thrust24THRUST_300001_SM_1000_NS8cuda_cub4core6detail5shmemE+64];
	abs.f64 	%fd250, %fd346;
	abs.f64 	%fd251, %fd249;
	setp.lt.f64 	%p83, %fd250, %fd251;
	mov.f64 	%fd347, %fd249;
	mov.u64 	%rd351, %rd180;
	@%p83 bra 	$L__BB8_196;
	setp.lt.f64 	%p84, %fd251, %fd250;
	mov.f64 	%fd347, %fd346;
	mov.u64 	%rd351, %rd350;
	@%p84 bra 	$L__BB8_196;
	setp.lt.s64 	%p85, %rd350, %rd180;
	selp.f64 	%fd347, %fd346, %fd249, %p85;
	min.s64 	%rd351, %rd350, %rd180;
$L__BB8_196:
	ld.shared.f64 	%fd254, [_ZN6thrust24THRUST_300001_SM_1000_NS8cuda_cub4core6detail5shmemE+72];
	ld.shared.u64 	%rd183, [_ZN6thrust24THRUST_300001_SM_1000_NS8cuda_cub4core6detail5shmemE+80];
	abs.f64 	%fd255, %fd347;
	abs.f64 	%fd256, %fd254;
	setp.lt.f64 	%p86, %fd255, %fd256;
	mov.f64 	%fd348, %fd254;
	mov.u64 	%rd352, %rd183;
	@%p86 bra 	$L__BB8_199;
	setp.lt.f64 	%p87, %fd256, %fd255;
	mov.f64 	%fd348, %fd347;
	mov.u64 	%rd352, %rd351;
	@%p87 bra 	$L__BB8_199;
	setp.lt.s64 	%p88, %rd351, %rd183;
	selp.f64 	%fd348, %fd347, %fd254, %p88;
	min.s64 	%rd352, %rd351, %rd183;
$L__BB8_199:
	ld.shared.f64 	%fd259, [_ZN6thrust24THRUST_300001_SM_1000_NS8cuda_cub4core6detail5shmemE+88];
	ld.shared.u64 	%rd186, [_ZN6thrust24THRUST_300001_SM_1000_NS8cuda_cub4core6detail5shmemE+96];
	abs.f64 	%fd260, %fd348;
	abs.f64 	%fd261, %fd259;
	setp.lt.f64 	%p89, %fd260, %fd261;
	mov.f64 	%fd349, %fd259;
	mov.u64 	%rd353, %rd186;
	@%p89 bra 	$L__BB8_202;
	setp.lt.f64 	%p90, %fd261, %fd260;
	mov.f64 	%fd349, %fd348;
	mov.u64 	%rd353, %rd352;
	@%p90 bra 	$L__BB8_202;
	setp.lt.s64 	%p91, %rd352, %rd186;
	selp.f64 	%fd349, %fd348, %fd259, %p91;
	min.s64 	%rd353, %rd352, %rd186;
$L__BB8_202:
	ld.shared.f64 	%fd264, [_ZN6thrust24THRUST_300001_SM_1000_NS8cuda_cub4core6detail5shmemE+104];
	ld.shared.u64 	%rd189, [_ZN6thrust24THRUST_300001_SM_1000_NS8cuda_cub4core6detail5shmemE+112];
	abs.f64 	%fd265, %fd349;
	abs.f64 	%fd266, %fd264;
	setp.lt.f64 	%p92, %fd265, %fd266;
	mov.f64 	%fd350, %fd264;
	mov.u64 	%rd354, %rd189;
	@%p92 bra 	$L__BB8_205;
	setp.lt.f64 	%p93, %fd266, %fd265;
	mov.f64 	%fd350, %fd349;
	mov.u64 	%rd354, %rd353;
	@%p93 bra 	$L__BB8_205;
	setp.lt.s64 	%p94, %rd353, %rd189;
	selp.f64 	%fd350, %fd349, %fd264, %p94;
	min.s64 	%rd354, %rd353, %rd189;
$L__BB8_205:
	ld.shared.f64 	%fd269, [_ZN6thrust24THRUST_300001_SM_1000_NS8cuda_cub4core6detail5shmemE+120];
	ld.shared.u64 	%rd192, [_ZN6thrust24THRUST_300001_SM_1000_NS8cuda_cub4core6detail5shmemE+128];
	abs.f64 	%fd270, %fd350;
	abs.f64 	%fd271, %fd269;
	setp.lt.f64 	%p95, %fd270, %fd271;
	mov.u64 	%rd355, %rd192;
	mov.f64 	%fd351, %fd269;
	@%p95 bra 	$L__BB8_208;
	setp.lt.f64 	%p96, %fd271, %fd270;
	mov.u64 	%rd355, %rd354;
	mov.f64 	%fd351, %fd350;
	@%p96 bra 	$L__BB8_208;
	setp.lt.s64 	%p97, %rd354, %rd192;
	selp.f64 	%fd351, %fd350, %fd269, %p97;
	min.s64 	%rd355, %rd354, %rd192;
$L__BB8_208:
	mov.u32 	%r389, %tid.x;
	setp.ne.s32 	%p214, %r389, 0;
	@%p214 bra 	$L__BB8_210;
	ld.param.u64 	%rd286, [_ZN6thrust24THRUST_300001_SM_1000_NS8cuda_cub4core6detail13_kernel_agentINS1_8__reduce11ReduceAgentINS0_12zip_iteratorIN4cuda3std3__45tupleIJNS0_10device_ptrIdEENS0_17counting_iteratorIlNS0_11use_defaultESF_SF_EEEEEEEPNSB_IJdlEEESJ_lNS1_9__extrema9arg_max_fIdl10comparatorEEEEJSI_SK_lN3cub18CUB_300001_SM_100013GridEvenShareIlEENSR_9GridQueueIyEESO_EEEvDpT0__param_1];
	cvta.to.global.u64 	%rd283, %rd286;
	mul.wide.u32 	%rd284, %r1, 16;
	add.s64 	%rd285, %rd283, %rd284;
	st.global.f64 	[%rd285], %fd351;
	st.global.u64 	[%rd285+8], %rd355;
$L__BB8_210:
	ret;

}
	// .globl	_ZN6thrust24THRUST_300001_SM_1000_NS8cuda_cub4core6detail13_kernel_agentINS1_8__reduce10DrainAgentIlEEJN3cub18CUB_300001_SM_10009GridQueueIyEElEEEvDpT0_
.visible .entry _ZN6thrust24THRUST_300001_SM_1000_NS8cuda_cub4core6detail13_kernel_agentINS1_8__reduce10DrainAgentIlEEJN3cub18CUB_300001_SM_10009GridQueueIyEElEEEvDpT0_(
	.param .align 8 .b8 _ZN6thrust24THRUST_300001_SM_1000_NS8cuda_cub4core6detail13_kernel_agentINS1_8__reduce10DrainAgentIlEEJN3cub18CUB_300001_SM_10009GridQueueIyEElEEEvDpT0__param_0[8],
	.param .u64 _ZN6thrust24THRUST_300001_SM_1000_NS8cuda_cub4core6detail13_kernel_agentINS1_8__reduce10DrainAgentIlEEJN3cub18CUB_300001_SM_10009GridQueueIyEElEEEvDpT0__param_1
)
.maxntid 1
{
	.reg .b64 	%rd<5>;

	ld.param.u64 	%rd1, [_ZN6thrust24THRUST_300001_SM_1000_NS8cuda_cub4core6detail13_kernel_agentINS1_8__reduce10DrainAgentIlEEJN3cub18CUB_300001_SM_10009GridQueueIyEElEEEvDpT0__param_0];
	ld.param.u64 	%rd2, [_ZN6thrust24THRUST_300001_SM_1000_NS8cuda_cub4core6detail13_kernel_agentINS1_8__reduce10DrainAgentIlEEJN3cub18CUB_300001_SM_10009GridQueueIyEElEEEvDpT0__param_1];
	cvta.to.global.u64 	%rd3, %rd1;
	st.global.u64 	[%rd3], %rd2;
	mov.b64 	%rd4, 0;
	st.global.u64 	[%rd3+8], %rd4;
	ret;

}
	// .globl	_ZN6thrust24THRUST_300001_SM_1000_NS8cuda_cub4core6detail13_kernel_agentINS1_8__reduce11ReduceAgentIPN4cuda3std3__45tupleIJdlEEESC_SB_lNS1_9__extrema9arg_max_fIdl10comparatorEEEEJSC_SC_iSG_EEEvDpT0_
.visible .entry _ZN6thrust24THRUST_300001_SM_1000_NS8cuda_cub4core6detail13_kernel_agentINS1_8__reduce11ReduceAgentIPN4cuda3std3__45tupleIJdlEEESC_SB_lNS1_9__extrema9arg_max_fIdl10comparatorEEEEJSC_SC_iSG_EEEvDpT0_(
	.param .u64 .ptr .align 1 _ZN6thrust24THRUST_300001_SM_1000_NS8cuda_cub4core6detail13_kernel_agentINS1_8__reduce11ReduceAgentIPN4cuda3std3__45tupleIJdlEEESC_SB_lNS1_9__extrema9arg_max_fIdl10comparatorEEEEJSC_SC_iSG_EEEvDpT0__param_0,
	.param .u64 .ptr .align 1 _ZN6thrust24THRUST_300001_SM_1000_NS8cuda_cub4core6detail13_kernel_agentINS1_8__reduce11ReduceAgentIPN4cuda3std3__45tupleIJdlEEESC_SB_lNS1_9__extrema9arg_max_fIdl10comparatorEEEEJSC_SC_iSG_EEEvDpT0__param_1,
	.param .u32 _ZN6thrust24THRUST_300001_SM_1000_NS8cuda_cub4core6detail13_kernel_agentINS1_8__reduce11ReduceAgentIPN4cuda3std3__45tupleIJdlEEESC_SB_lNS1_9__extrema9arg_max_fIdl10comparatorEEEEJSC_SC_iSG_EEEvDpT0__param_2,
	.param .align 1 .b8 _ZN6thrust24THRUST_300001_SM_1000_NS8cuda_cub4core6detail13_kernel_agentINS1_8__reduce11ReduceAgentIPN4cuda3std3__45tupleIJdlEEESC_SB_lNS1_9__extrema9arg_max_fIdl10comparatorEEEEJSC_SC_iSG_EEEvDpT0__param_3[1]
)
.maxntid 256
{
	.reg .pred 	%p<264>;
	.reg .b32 	%r<374>;
	.reg .b64 	%rd<509>;
	.reg .b64 	%fd<423>;

	ld.param.u64 	%rd236, [_ZN6thrust24THRUST_300001_SM_1000_NS8cuda_cub4core6detail13_kernel_agentINS1_8__reduce11ReduceAgentIPN4cuda3std3__45tupleIJdlEEESC_SB_lNS1_9__extrema9arg_max_fIdl10comparatorEEEEJSC_SC_iSG_EEEvDpT0__param_0];
	ld.param.u32 	%r29, [_ZN6thrust24THRUST_300001_SM_1000_NS8cuda_cub4core6detail13_kernel_agentINS1_8__reduce11ReduceAgentIPN4cuda3std3__45tupleIJdlEEESC_SB_lNS1_9__extrema9arg_max_fIdl10comparatorEEEEJSC_SC_iSG_EEEvDpT0__param_2];
	cvt.s64.s32 	%rd1, %r29;
	setp.eq.s32 	%p1, %r29, 0;
	@%p1 bra 	$L__BB10_234;
	setp.gt.s32 	%p2, %r29, 1279;
	@%p2 bra 	$L__BB10_121;
	mov.u32 	%r1, %tid.x;
	setp.ge.s32 	%p147, %r1, %r29;
	mov.f64 	%fd354, 0d0000000000000000;
	mov.b64 	%rd432, 0;
	mov.u32 	%r368, %r1;
	@%p147 bra 	$L__BB10_4;
	mul.wide.u32 	%rd376, %r1, 16;
	add.s64 	%rd373, %rd236, %rd376;
	// begin inline asm
	ld.global.nc.u64 %rd372, [%rd373];
	// end inline asm
	add.s64 	%rd375, %rd373, 8;
	// begin inline asm
	ld.global.nc.u64 %rd432, [%rd375];
	// end inline asm
	mov.b64 	%fd354, %rd372;
	add.s32 	%r368, %r1, 256;
$L__BB10_4:
	setp.ge.s32 	%p148, %r368, %r29;
	@%p148 bra 	$L__BB10_25;
	not.b32 	%r141, %r368;
	add.s32 	%r4, %r29, %r141;
	and.b32  	%r142, %r4, 768;
	setp.eq.s32 	%p149, %r142, 768;
	@%p149 bra 	$L__BB10_11;
	mul.wide.u32 	%rd378, %r368, 16;
	add.s64 	%rd423, %rd236, %rd378;
	shr.u32 	%r143, %r4, 8;
	add.s32 	%r144, %r143, 1;
	and.b32  	%r145, %r144, 3;
	neg.s32 	%r366, %r145;
$L__BB10_7:
	.pragma "nounroll";
	mov.u64 	%rd6, %rd432;
	mov.f64 	%fd3, %fd354;
	// begin inline asm
	ld.global.nc.u64 %rd379, [%rd423];
	// end inline asm
	add.s64 	%rd382, %rd423, 8;
	// begin inline asm
	ld.global.nc.u64 %rd381, [%rd382];
	// end inline asm
	mov.b64 	%fd4, %rd379;
	abs.f64 	%fd5, %fd3;
	abs.f64 	%fd6, %fd4;
	setp.lt.f64 	%p150, %fd5, %fd6;
	mov.u64 	%rd432, %rd381;
	mov.f64 	%fd354, %fd4;
	@%p150 bra 	$L__BB10_10;
	setp.lt.f64 	%p151, %fd6, %fd5;
	mov.u64 	%rd432, %rd6;
	mov.f64 	%fd354, %fd3;
	@%p151 bra 	$L__BB10_10;
	setp.lt.s64 	%p152, %rd6, %rd381;
	min.s64 	%rd432, %rd6, %rd381;
	selp.f64 	%fd354, %fd3, %fd4, %p152;
$L__BB10_10:
	add.s32 	%r368, %r368, 256;
	add.s64 	%rd423, %rd423, 4096;
	add.s32 	%r366, %r366, 1;
	setp.ne.s32 	%p153, %r366, 0;
	@%p153 bra 	$L__BB10_7;
$L__BB10_11:
	setp.lt.u32 	%p154, %r4, 768;
	@%p154 bra 	$L__BB10_25;
$L__BB10_12:
	mul.wide.s32 	%rd387, %r368, 16;
	add.s64 	%rd384, %rd236, %rd387;
	// begin inline asm
	ld.global.nc.u64 %rd383, [%rd384];
	// end inline asm
	add.s64 	%rd386, %rd384, 8;
	// begin inline asm
	ld.global.nc.u64 %rd385, [%rd386];
	// end inline asm
	mov.b64 	%fd12, %rd383;
	abs.f64 	%fd13, %fd354;
	abs.f64 	%fd14, %fd12;
	setp.lt.f64 	%p155, %fd13, %fd14;
	mov.u64 	%rd429, %rd385;
	mov.f64 	%fd351, %fd12;
	@%p155 bra 	$L__BB10_15;
	setp.lt.f64 	%p156, %fd14, %fd13;
	mov.u64 	%rd429, %rd432;
	mov.f64 	%fd351, %fd354;
	@%p156 bra 	$L__BB10_15;
	setp.lt.s64 	%p157, %rd432, %rd385;
	min.s64 	%rd429, %rd432, %rd385;
	selp.f64 	%fd351, %fd354, %fd12, %p157;
$L__BB10_15:
	add.s64 	%rd389, %rd384, 4096;
	// begin inline asm
	ld.global.nc.u64 %rd388, [%rd389];
	// end inline asm
	add.s64 	%rd391, %rd384, 4104;
	// begin inline asm
	ld.global.nc.u64 %rd390, [%rd391];
	// end inline asm
	mov.b64 	%fd17, %rd388;
	abs.f64 	%fd18, %fd351;
	abs.f64 	%fd19, %fd17;
	setp.lt.f64 	%p158, %fd18, %fd19;
	mov.u64 	%rd430, %rd390;
	mov.f64 	%fd352, %fd17;
	@%p158 bra 	$L__BB10_18;
	setp.lt.f64 	%p159, %fd19, %fd18;
	mov.u64 	%rd430, %rd429;
	mov.f64 	%fd352, %fd351;
	@%p159 bra 	$L__BB10_18;
	setp.lt.s64 	%p160, %rd429, %rd390;
	min.s64 	%rd430, %rd429, %rd390;
	selp.f64 	%fd352, %fd351, %fd17, %p160;
$L__BB10_18:
	add.s64 	%rd393, %rd384, 8192;
	// begin inline asm
	ld.global.nc.u64 %rd392, [%rd393];
	// end inline asm
	add.s64 	%rd395, %rd384, 8200;
	// begin inline asm
	ld.global.nc.u64 %rd394, [%rd395];
	// end inline asm
	mov.b64 	%fd22, %rd392;
	abs.f64 	%fd23, %fd352;
	abs.f64 	%fd24, %fd22;
	setp.lt.f64 	%p161, %fd23, %fd24;
	mov.u64 	%rd431, %rd394;
	mov.f64 	%fd353, %fd22;
	@%p161 bra 	$L__BB10_21;
	setp.lt.f64 	%p162, %fd24, %fd23;
	mov.u64 	%rd431, %rd430;
	mov.f64 	%fd353, %fd352;
	@%p162 bra 	$L__BB10_21;
	setp.lt.s64 	%p163, %rd430, %rd394;
	min.s64 	%rd431, %rd430, %rd394;
	selp.f64 	%fd353, %fd352, %fd22, %p163;
$L__BB10_21:
	add.s64 	%rd397, %rd384, 12288;
	// begin inline asm
	ld.global.nc.u64 %rd396, [%rd397];
	// end inline asm
	add.s64 	%rd399, %rd384, 12296;
	// begin inline asm
	ld.global.nc.u64 %rd398, [%rd399];
	// end inline asm
	mov.b64 	%fd27, %rd396;
	abs.f64 	%fd28, %fd353;
	abs.f64 	%fd29, %fd27;
	setp.lt.f64 	%p164, %fd28, %fd29;
	mov.u64 	%rd432, %rd398;
	mov.f64 	%fd354, %fd27;
	@%p164 bra 	$L__BB10_24;
	setp.lt.f64 	%p165, %fd29, %fd28;
	mov.u64 	%rd432, %rd431;
	mov.f64 	%fd354, %fd353;
	@%p165 bra 	$L__BB10_24;
	setp.lt.s64 	%p166, %rd431, %rd398;
	min.s64 	%rd432, %rd431, %rd398;
	selp.f64 	%fd354, %fd353, %fd27, %p166;
$L__BB10_24:
	add.s32 	%r368, %r368, 1024;
	setp.lt.s32 	%p167, %r368, %r29;
	@%p167 bra 	$L__BB10_12;
$L__BB10_25:
	setp.lt.s32 	%p168, %r29, 256;
	@%p168 bra 	$L__BB10_70;
	// begin inline asm
	mov.u32 %r259, %laneid;
	// end inline asm
	mov.b64 	%rd410, %fd354;
	mov.b64 	{%r261, %r266}, %rd410;
	mov.b32 	%r277, 1;
	mov.b32 	%r278, 31;
	mov.b32 	%r279, -1;
	// begin inline asm
	shfl.sync.down.b32 %r260, %r261, %r277, %r278, %r279;
	// end inline asm
	// begin inline asm
	shfl.sync.down.b32 %r265, %r266, %r277, %r278, %r279;
	// end inline asm
	mov.b64 	%rd411, {%r260, %r265};
	mov.b64 	%fd33, %rd411;
	mov.b64 	{%r271, %r276}, %rd432;
	// begin inline asm
	shfl.sync.down.b32 %r270, %r271, %r277, %r278, %r279;
	// end inline asm
	// begin inline asm
	shfl.sync.down.b32 %r275, %r276, %r277, %r278, %r279;
	// end inline asm
	mov.b64 	%rd28, {%r270, %r275};
	setp.gt.s32 	%p220, %r259, 30;
	mov.u64 	%rd434, %rd432;
	mov.f64 	%fd356, %fd354;
	@%p220 bra 	$L__BB10_30;
	abs.f64 	%fd34, %fd354;
	abs.f64 	%fd35, %fd33;
	setp.lt.f64 	%p221, %fd34, %fd35;
	mov.u64 	%rd434, %rd28;
	mov.f64 	%fd356, %fd33;
	@%p221 bra 	$L__BB10_30;
	setp.lt.f64 	%p222, %fd35, %fd34;
	mov.u64 	%rd434, %rd432;
	mov.f64 	%fd356, %fd354;
	@%p222 bra 	$L__BB10_30;
	setp.lt.s64 	%p223, %rd432, %rd28;
	min.s64 	%rd434, %rd432, %rd28;
	selp.f64 	%fd356, %fd354, %fd33, %p223;
$L__BB10_30:
	mov.b64 	%rd412, %fd356;
	mov.b64 	{%r281, %r286}, %rd412;
	mov.b32 	%r297, 2;
	mov.b32 	%r298, 31;
	mov.b32 	%r299, -1;
	// begin inline asm
	shfl.sync.down.b32 %r280, %r281, %r297, %r298, %r299;
	// end inline asm
	// begin inline asm
	shfl.sync.down.b32 %r285, %r286, %r297, %r298, %r299;
	// end inline asm
	mov.b64 	%rd413, {%r280, %r285};
	mov.b64 	%fd38, %rd413;
	mov.b64 	{%r291, %r296}, %rd434;
	// begin inline asm
	shfl.sync.down.b32 %r290, %r291, %r297, %r298, %r299;
	// end inline asm
	// begin inline asm
	shfl.sync.down.b32 %r295, %r296, %r297, %r298, %r299;
	// end inline asm
	mov.b64 	%rd31, {%r290, %r295};
	setp.gt.s32 	%p224, %r259, 29;
	mov.u64 	%rd435, %rd434;
	mov.f64 	%fd357, %fd356;
	@%p224 bra 	$L__BB10_34;
	abs.f64 	%fd39, %fd356;
	abs.f64 	%fd40, %fd38;
	setp.lt.f64 	%p225, %fd39, %fd40;
	mov.u64 	%rd435, %rd31;
	mov.f64 	%fd357, %fd38;
	@%p225 bra 	$L__BB10_34;
	setp.lt.f64 	%p226, %fd40, %fd39;
	mov.u64 	%rd435, %rd434;
	mov.f64 	%fd357, %fd356;
	@%p226 bra 	$L__BB10_34;
	setp.lt.s64 	%p227, %rd434, %rd31;
	min.s64 	%rd435, %rd434, %rd31;
	selp.f64 	%fd357, %fd356, %fd38, %p227;
$L__BB10_34:
	mov.b64 	%rd414, %fd357;
	mov.b64 	{%r301, %r306}, %rd414;
	mov.b32 	%r317, 4;
	mov.b32 	%r318, 31;
	mov.b32 	%r319, -1;
	// begin inline asm
	shfl.sync.down.b32 %r300, %r301, %r317, %r318, %r319;
	// end inline asm
	// begin inline asm
	shfl.sync.down.b32 %r305, %r306, %r317, %r318, %r319;
	// end inline asm
	mov.b64 	%rd415, {%r300, %r305};
	mov.b64 	%fd43, %rd415;
	mov.b64 	{%r311, %r316}, %rd435;
	// begin inline asm
	shfl.sync.down.b32 %r310, %r311, %r317, %r318, %r319;
	// end inline asm
	// begin inline asm
	shfl.sync.down.b32 %r315, %r316, %r317, %r318, %r319;
	// end inline asm
	mov.b64 	%rd34, {%r310, %r315};
	setp.gt.s32 	%p228, %r259, 27;
	mov.u64 	%rd436, %rd435;
	mov.f64 	%fd358, %fd357;
	@%p228 bra 	$L__BB10_38;
	abs.f64 	%fd44, %fd357;
	abs.f64 	%fd45, %fd43;
	setp.lt.f64 	%p229, %fd44, %fd45;
	mov.u64 	%rd436, %rd34;
	mov.f64 	%fd358, %fd43;
	@%p229 bra 	$L__BB10_38;
	setp.lt.f64 	%p230, %fd45, %fd44;
	mov.u64 	%rd436, %rd435;
	mov.f64 	%fd358, %fd357;
	@%p230 bra 	$L__BB10_38;
	setp.lt.s64 	%p231, %rd435, %rd34;
	min.s64 	%rd436, %rd435, %rd34;
	selp.f64 	%fd358, %fd357, %fd43, %p231;
$L__BB10_38:
	mov.b64 	%rd416, %fd358;
	mov.b64 	{%r321, %r326}, %rd416;
	mov.b32 	%r337, 8;
	mov.b32 	%r338, 31;
	mov.b32 	%r339, -1;
	// begin inline asm
	shfl.sync.down.b32 %r320, %r321, %r337, %r338, %r339;
	// end inline asm
	// begin inline asm
	shfl.sync.down.b32 %r325, %r326, %r337, %r338, %r339;
	// end inline asm
	mov.b64 	%rd417, {%r320, %r325};
	mov.b64 	%fd48, %rd417;
	mov.b64 	{%r331, %r336}, %rd436;
	// begin inline asm
	shfl.sync.down.b32 %r330, %r331, %r337, %r338, %r339;
	// end inline asm
	// begin inline asm
	shfl.sync.down.b32 %r335, %r336, %r337, %r338, %r339;
	// end inline asm
	mov.b64 	%rd37, {%r330, %r335};
	setp.gt.s32 	%p232, %r259, 23;
	mov.u64 	%rd437, %rd436;
	mov.f64 	%fd359, %fd358;
	@%p232 bra 	$L__BB10_42;
	abs.f64 	%fd49, %fd358;
	abs.f64 	%fd50, %fd48;
	setp.lt.f64 	%p233, %fd49, %fd50;
	mov.u64 	%rd437, %rd37;
	mov.f64 	%fd359, %fd48;
	@%p233 bra 	$L__BB10_42;
	setp.lt.f64 	%p234, %fd50, %fd49;
	mov.u64 	%rd437, %rd436;
	mov.f64 	%fd359, %fd358;
	@%p234 bra 	$L__BB10_42;
	setp.lt.s64 	%p235, %rd436, %rd37;
	min.s64 	%rd437, %rd436, %rd37;
	selp.f64 	%fd359, %fd358, %fd48, %p235;
$L__BB10_42:
	mov.b64 	%rd418, %fd359;
	mov.b64 	{%r341, %r346}, %rd418;
	mov.b32 	%r357, 16;
	mov.b32 	%r358, 31;
	mov.b32 	%r359, -1;
	// begin inline asm
	shfl.sync.down.b32 %r340, %r341, %r357, %r358, %r359;
	// end inline asm
	// begin inline asm
	shfl.sync.down.b32 %r345, %r346, %r357, %r358, %r359;
	// end inline asm
	mov.b64 	%rd419, {%r340, %r345};
	mov.b64 	%fd53, %rd419;
	mov.b64 	{%r351, %r356}, %rd437;
	// begin inline asm
	shfl.sync.down.b32 %r350, %r351, %r357, %r358, %r359;
	// end inline asm
	// begin inline asm
	shfl.sync.down.b32 %r355, %r356, %r357, %r358, %r359;
	// end inline asm
	mov.b64 	%rd40, {%r350, %r355};
	setp.gt.s32 	%p236, %r259, 15;
	mov.u64 	%rd508, %rd437;
	mov.f64 	%fd422, %fd359;
	@%p236 bra 	$L__BB10_46;
	abs.f64 	%fd54, %fd359;
	abs.f64 	%fd55, %fd53;
	setp.lt.f64 	%p237, %fd54, %fd55;
	mov.u64 	%rd508, %rd40;
	mov.f64 	%fd422, %fd53;
	@%p237 bra 	$L__BB10_46;
	setp.lt.f64 	%p238, %fd55, %fd54;
	mov.u64 	%rd508, %rd437;
	mov.f64 	%fd422, %fd359;
	@%p238 bra 	$L__BB10_46;
	setp.lt.s64 	%p239, %rd437, %rd40;
	min.s64 	%rd508, %rd437, %rd40;
	selp.f64 	%fd422, %fd359, %fd53, %p239;
$L__BB10_46:
	setp.ne.s32 	%p240, %r259, 0;
	@%p240 bra 	$L__BB10_48;
	shr.u32 	%r360, %r1, 1;
	and.b32  	%r361, %r360, 496;
	mov.u32 	%r362, _ZN6thrust24THRUST_300001_SM_1000_NS8cuda_cub4core6detail5shmemE;
	add.s32 	%r363, %r362, %r361;
	st.shared.f64 	[%r363+8], %fd422;
	st.shared.u64 	[%r363+16], %rd508;
$L__BB10_48:
	bar.sync 	0;
	setp.ne.s32 	%p241, %r1, 0;
	@%p241 bra 	$L__BB10_232;
	ld.shared.f64 	%fd58, [_ZN6thrust24THRUST_300001_SM_1000_NS8cuda_cub4core6detail5shmemE+24];
	ld.shared.u64 	%rd43, [_ZN6thrust24THRUST_300001_SM_1000_NS8cuda_cub4core6detail5shmemE+32];
	abs.f64 	%fd59, %fd422;
	abs.f64 	%fd60, %fd58;
	setp.lt.f64 	%p242, %fd59, %fd60;
	mov.u64 	%rd439, %rd43;
	mov.f64 	%fd361, %fd58;
	@%p242 bra 	$L__BB10_52;
	setp.lt.f64 	%p243, %fd60, %fd59;
	mov.u64 	%rd439, %rd508;
	mov.f64 	%fd361, %fd422;
	@%p243 bra 	$L__BB10_52;
	setp.lt.s64 	%p244, %rd508, %rd43;
	min.s64 	%rd439, %rd508, %rd43;
	selp.f64 	%fd361, %fd422, %fd58, %p244;
$L__BB10_52:
	ld.shared.f64 	%fd63, [_ZN6thrust24THRUST_300001_SM_1000_NS8cuda_cub4core6detail5shmemE+40];
	ld.shared.u64 	%rd46, [_ZN6thrust24THRUST_300001_SM_1000_NS8cuda_cub4core6detail5shmemE+48];
	abs.f64 	%fd64, %fd361;
	abs.f64 	%fd65, %fd63;
	setp.lt.f64 	%p245, %fd64, %fd65;
	mov.u64 	%rd440, %rd46;
	mov.f64 	%fd362, %fd63;
	@%p245 bra 	$L__BB10_55;
	setp.lt.f64 	%p246, %fd65, %fd64;
	mov.u64 	%rd440, %rd439;
	mov.f64 	%fd362, %fd361;
	@%p246 bra 	$L__BB10_55;
	setp.lt.s64 	%p247, %rd439, %rd46;
	min.s64 	%rd440, %rd439, %rd46;
	selp.f64 	%fd362, %fd361, %fd63, %p247;
$L__BB10_55:
	ld.shared.f64 	%fd68, [_ZN6thrust24THRUST_300001_SM_1000_NS8cuda_cub4core6detail5shmemE+56];
	ld.shared.u64 	%rd49, [_ZN6thrust24THRUST_300001_SM_1000_NS8cuda_cub4core6detail5shmemE+64];
	abs.f64 	%fd69, %fd362;
	abs.f64 	%fd70, %fd68;
	setp.lt.f64 	%p248, %fd69, %fd70;
	mov.u64 	%rd441, %rd49;
	mov.f64 	%fd363, %fd68;
	@%p248 bra 	$L__BB10_58;
	setp.lt.f64 	%p249, %fd70, %fd69;
	mov.u64 	%rd441, %rd440;
	mov.f64 	%fd363, %fd362;
	@%p249 bra 	$L__BB10_58;
	setp.lt.s64 	%p250, %rd440, %rd49;
	min.s64 	%rd441, %rd440, %rd49;
	selp.f64 	%fd363, %fd362, %fd68, %p250;
$L__BB10_58:
	ld.shared.f64 	%fd73, [_ZN6thrust24THRUST_300001_SM_1000_NS8cuda_cub4core6detail5shmemE+72];
	ld.shared.u64 	%rd52, [_ZN6thrust24THRUST_300001_SM_1000_NS8cuda_cub4core6detail5shmemE+80];
	abs.f64 	%fd74, %fd363;
	abs.f64 	%fd75, %fd73;
	setp.lt.f64 	%p251, %fd74, %fd75;
	mov.u64 	%rd442, %rd52;
	mov.f64 	%fd364, %fd73;
	@%p251 bra 	$L__BB10_61;
	setp.lt.f64 	%p252, %fd75, %fd74;
	mov.u64 	%rd442, %rd441;
	mov.f64 	%fd364, %fd363;
	@%p252 bra 	$L__BB10_61;
	setp.lt.s64 	%p253, %rd441, %rd52;
	min.s64 	%rd442, %rd441, %rd52;
	selp.f64 	%fd364, %fd363, %fd73, %p253;
$L__BB10_61:
	ld.shared.f64 	%fd78, [_ZN6thrust24THRUST_300001_SM_1000_NS8cuda_cub4core6detail5shmemE+88];
	ld.shared.u64 	%rd55, [_ZN6thrust24THRUST_300001_SM_1000_NS8cuda_cub4core6detail5shmemE+96];
	abs.f64 	%fd79, %fd364;
	abs.f64 	%fd80, %fd78;
	setp.lt.f64 	%p254, %fd79, %fd80;
	mov.u64 	%rd443, %rd55;
	mov.f64 	%fd365, %fd78;
	@%p254 bra 	$L__BB10_64;
	setp.lt.f64 	%p255, %fd80, %fd79;
	mov.u64 	%rd443, %rd442;
	mov.f64 	%fd365, %fd364;
	@%p255 bra 	$L__BB10_64;
	setp.lt.s64 	%p256, %rd442, %rd55;
	min.s64 	%rd443, %rd442, %rd55;
	selp.f64 	%fd365, %fd364, %fd78, %p256;
$L__BB10_64:
	ld.shared.f64 	%fd83, [_ZN6thrust24THRUST_300001_SM_1000_NS8cuda_cub4core6detail5shmemE+104];
	ld.shared.u64 	%rd58, [_ZN6thrust24THRUST_300001_SM_1000_NS8cuda_cub4core6detail5shmemE+112];
	abs.f64 	%fd84, %fd365;
	abs.f64 	%fd85, %fd83;
	setp.lt.f64 	%p257, %fd84, %fd85;
	mov.u64 	%rd444, %rd58;
	mov.f64 	%fd366, %fd83;
	@%p257 bra 	$L__BB10_67;
	setp.lt.f64 	%p258, %fd85, %fd84;
	mov.u64 	%rd444, %rd443;
	mov.f64 	%fd366, %fd365;
	@%p258 bra 	$L__BB10_67;
	setp.lt.s64 	%p259, %rd443, %rd58;
	min.s64 	%rd444, %rd443, %rd58;
	selp.f64 	%fd366, %fd365, %fd83, %p259;
$L__BB10_67:
	ld.shared.f64 	%fd88, [_ZN6thrust24THRUST_300001_SM_1000_NS8cuda_cub4core6detail5shmemE+120];
	ld.shared.u64 	%rd61, [_ZN6thrust24THRUST_300001_SM_1000_NS8cuda_cub4core6detail5shmemE+128];
	abs.f64 	%fd89, %fd366;
	abs.f64 	%fd90, %fd88;
	setp.lt.f64 	%p260, %fd89, %fd90;
	mov.u64 	%rd508, %rd61;
	mov.f64 	%fd422, %fd88;
	@%p260 bra 	$L__BB10_232;
	setp.lt.f64 	%p261, %fd90, %fd89;
	mov.u64 	%rd508, %rd444;
	mov.f64 	%fd422, %fd366;
	@%p261 bra 	$L__BB10_232;
	setp.lt.s64 	%p262, %rd444, %rd61;
	min.s64 	%rd508, %rd444, %rd61;
	selp.f64 	%fd422, %fd366, %fd88, %p262;
	bra.uni 	$L__BB10_232;
$L__BB10_70:
	// begin inline asm
	mov.u32 %r146, %laneid;
	// end inline asm
	and.b32  	%r167, %r1, 992;
	add.s32 	%r168, %r167, 32;
	setp.gt.s32 	%p169, %r168, %r29;
	not.b32 	%r169, %r167;
	add.s32 	%r170, %r29, %r169;
	selp.b32 	%r165, %r170, 31, %p169;
	mov.b64 	%rd400, %fd354;
	mov.b64 	{%r148, %r153}, %rd400;
	mov.b32 	%r164, 1;
	mov.b32 	%r166, -1;
	// begin inline asm
	shfl.sync.down.b32 %r147, %r148, %r164, %r165, %r166;
	// end inline asm
	// begin inline asm
	shfl.sync.down.b32 %r152, %r153, %r164, %r165, %r166;
	// end inline asm
	mov.b64 	%rd401, {%r147, %r152};
	mov.b64 	%fd92, %rd401;
	mov.b64 	{%r158, %r163}, %rd432;
	// begin inline asm
	shfl.sync.down.b32 %r157, %r158, %r164, %r165, %r166;
	// end inline asm
	// begin inline asm
	shfl.sync.down.b32 %r162, %r163, %r164, %r165, %r166;
	// end inline asm
	mov.b64 	%rd63, {%r157, %r162};
	setp.ge.s32 	%p170, %r146, %r165;
	mov.u64 	%rd445, %rd432;
	mov.f64 	%fd367, %fd354;
	@%p170 bra 	$L__BB10_74;
	abs.f64 	%fd93, %fd354;
	abs.f64 	%fd94, %fd92;
	setp.lt.f64 	%p171, %fd93, %fd94;
	mov.u64 	%rd445, %rd63;
	mov.f64 	%fd367, %fd92;
	@%p171 bra 	$L__BB10_74;
	setp.lt.f64 	%p172, %fd94, %fd93;
	mov.u64 	%rd445, %rd432;
	mov.f64 	%fd367, %fd354;
	@%p172 bra 	$L__BB10_74;
	setp.lt.s64 	%p173, %rd432, %rd63;
	min.s64 	%rd445, %rd432, %rd63;
	selp.f64 	%fd367, %fd354, %fd92, %p173;
$L__BB10_74:
	mov.b64 	%rd402, %fd367;
	mov.b64 	{%r172, %r177}, %rd402;
	mov.b32 	%r188, 2;
	mov.b32 	%r190, -1;
	// begin inline asm
	shfl.sync.down.b32 %r171, %r172, %r188, %r165, %r190;
	// end inline asm
	// begin inline asm
	shfl.sync.down.b32 %r176, %r177, %r188, %r165, %r190;
	// end inline asm
	mov.b64 	%rd403, {%r171, %r176};
	mov.b64 	%fd97, %rd403;
	mov.b64 	{%r182, %r187}, %rd445;
	// begin inline asm
	shfl.sync.down.b32 %r181, %r182, %r188, %r165, %r190;
	// end inline asm
	// begin inline asm
	shfl.sync.down.b32 %r186, %r187, %r188, %r165, %r190;
	// end inline asm
	mov.b64 	%rd66, {%r181, %r186};
	add.s32 	%r191, %r146, 2;
	setp.gt.s32 	%p174, %r191, %r165;
	mov.u64 	%rd446, %rd445;
	mov.f64 	%fd368, %fd367;
	@%p174 bra 	$L__BB10_78;
	abs.f64 	%fd98, %fd367;
	abs.f64 	%fd99, %fd97;
	setp.lt.f64 	%p175, %fd98, %fd99;
	mov.u64 	%rd446, %rd66;
	mov.f64 	%fd368, %fd97;
	@%p175 bra 	$L__BB10_78;
	setp.lt.f64 	%p176, %fd99, %fd98;
	mov.u64 	%rd446, %rd445;
	mov.f64 	%fd368, %fd367;
	@%p176 bra 	$L__BB10_78;
	setp.lt.s64 	%p177, %rd445, %rd66;
	min.s64 	%rd446, %rd445, %rd66;
	selp.f64 	%fd368, %fd367, %fd97, %p177;
$L__BB10_78:
	mov.b64 	%rd404, %fd368;
	mov.b64 	{%r193, %r198}, %rd404;
	mov.b32 	%r209, 4;
	mov.b32 	%r211, -1;
	// begin inline asm
	shfl.sync.down.b32 %r192, %r193, %r209, %r165, %r211;
	// end inline asm
	// begin inline asm
	shfl.sync.down.b32 %r197, %r198, %r209, %r165, %r211;
	// end inline asm
	mov.b64 	%rd405, {%r192, %r197};
	mov.b64 	%fd102, %rd405;
	mov.b64 	{%r203, %r208}, %rd446;
	// begin inline asm
	shfl.sync.down.b32 %r202, %r203, %r209, %r165, %r211;
	// end inline asm
	// begin inline asm
	shfl.sync.down.b32 %r207, %r208, %r209, %r165, %r211;
	// end inline asm
	mov.b64 	%rd69, {%r202, %r207};
	add.s32 	%r212, %r146, 4;
	setp.gt.s32 	%p178, %r212, %r165;
	mov.u64 	%rd447, %rd446;
	mov.f64 	%fd369, %fd368;
	@%p178 bra 	$L__BB10_82;
	abs.f64 	%fd103, %fd368;
	abs.f64 	%fd104, %fd102;
	setp.lt.f64 	%p179, %fd103, %fd104;
	mov.u64 	%rd447, %rd69;
	mov.f64 	%fd369, %fd102;
	@%p179 bra 	$L__BB10_82;
	setp.lt.f64 	%p180, %fd104, %fd103;
	mov.u64 	%rd447, %rd446;
	mov.f64 	%fd369, %fd368;
	@%p180 bra 	$L__BB10_82;
	setp.lt.s64 	%p181, %rd446, %rd69;
	min.s64 	%rd447, %rd446, %rd69;
	selp.f64 	%fd369, %fd368, %fd102, %p181;
$L__BB10_82:
	mov.b64 	%rd406, %fd369;
	mov.b64 	{%r214, %r219}, %rd406;
	mov.b32 	%r230, 8;
	mov.b32 	%r232, -1;
	// begin inline asm
	shfl.sync.down.b32 %r213, %r214, %r230, %r165, %r232;
	// end inline asm
	// begin inline asm
	shfl.sync.down.b32 %r218, %r219, %r230, %r165, %r232;
	// end inline asm
	mov.b64 	%rd407, {%r213, %r218};
	mov.b64 	%fd107, %rd407;
	mov.b64 	{%r224, %r229}, %rd447;
	// begin inline asm
	shfl.sync.down.b32 %r223, %r224, %r230, %r165, %r232;
	// end inline asm
	// begin inline asm
	shfl.sync.down.b32 %r228, %r229, %r230, %r165, %r232;
	// end inline asm
	mov.b64 	%rd72, {%r223, %r228};
	add.s32 	%r233, %r146, 8;
	setp.gt.s32 	%p182, %r233, %r165;
	mov.u64 	%rd448, %rd447;
	mov.f64 	%fd370, %fd369;
	@%p182 bra 	$L__BB10_86;
	abs.f64 	%fd108, %fd369;
	abs.f64 	%fd109, %fd107;
	setp.lt.f64 	%p183, %fd108, %fd109;
	mov.u64 	%rd448, %rd72;
	mov.f64 	%fd370, %fd107;
	@%p183 bra 	$L__BB10_86;
	setp.lt.f64 	%p184, %fd109, %fd108;
	mov.u64 	%rd448, %rd447;
	mov.f64 	%fd370, %fd369;
	@%p184 bra 	$L__BB10_86;
	setp.lt.s64 	%p185, %rd447, %rd72;
	min.s64 	%rd448, %rd447, %rd72;
	selp.f64 	%fd370, %fd369, %fd107, %p185;
$L__BB10_86:
	mov.b64 	%rd408, %fd370;
	mov.b64 	{%r235, %r240}, %rd408;
	mov.b32 	%r251, 16;
	mov.b32 	%r253, -1;
	// begin inline asm
	shfl.sync.down.b32 %r234, %r235, %r251, %r165, %r253;
	// end inline asm
	// begin inline asm
	shfl.sync.down.b32 %r239, %r240, %r251, %r165, %r253;
	// end inline asm
	mov.b64 	%rd409, {%r234, %r239};
	mov.b64 	%fd112, %rd409;
	mov.b64 	{%r245, %r250}, %rd448;
	// begin inline asm
	shfl.sync.down.b32 %r244, %r245, %r251, %r165, %r253;
	// end inline asm
	// begin inline asm
	shfl.sync.down.b32 %r249, %r250, %r251, %r165, %r253;
	// end inline asm
	mov.b64 	%rd75, {%r244, %r249};
	add.s32 	%r254, %r146, 16;
	setp.gt.s32 	%p186, %r254, %r165;
	mov.u64 	%rd508, %rd448;
	mov.f64 	%fd422, %fd370;
	@%p186 bra 	$L__BB10_90;
	abs.f64 	%fd113, %fd370;
	abs.f64 	%fd114, %fd112;
	setp.lt.f64 	%p187, %fd113, %fd114;
	mov.u64 	%rd508, %rd75;
	mov.f64 	%fd422, %fd112;
	@%p187 bra 	$L__BB10_90;
	setp.lt.f64 	%p188, %fd114, %fd113;
	mov.u64 	%rd508, %rd448;
	mov.f64 	%fd422, %fd370;
	@%p188 bra 	$L__BB10_90;
	setp.lt.s64 	%p189, %rd448, %rd75;
	min.s64 	%rd508, %rd448, %rd75;
	selp.f64 	%fd422, %fd370, %fd112, %p189;
$L__BB10_90:
	setp.ne.s32 	%p190, %r146, 0;
	@%p190 bra 	$L__BB10_92;
	shr.u32 	%r255, %r1, 1;
	and.b32  	%r256, %r255, 496;
	mov.u32 	%r257, _ZN6thrust24THRUST_300001_SM_1000_NS8cuda_cub4core6detail5shmemE;
	add.s32 	%r258, %r257, %r256;
	st.shared.f64 	[%r258+8], %fd422;
	st.shared.u64 	[%r258+16], %rd508;
$L__BB10_92:
	bar.sync 	0;
	setp.ne.s32 	%p191, %r1, 0;
	@%p191 bra 	$L__BB10_232;
	setp.lt.s32 	%p192, %r29, 33;
	mov.f64 	%fd372, %fd422;
	mov.u64 	%rd450, %rd508;
	@%p192 bra 	$L__BB10_97;
	ld.shared.f64 	%fd117, [_ZN6thrust24THRUST_300001_SM_1000_NS8cuda_cub4core6detail5shmemE+24];
	ld.shared.u64 	%rd78, [_ZN6thrust24THRUST_300001_SM_1000_NS8cuda_cub4core6detail5shmemE+32];
	abs.f64 	%fd118, %fd422;
	abs.f64 	%fd119, %fd117;
	setp.lt.f64 	%p193, %fd118, %fd119;
	mov.f64 	%fd372, %fd117;
	mov.u64 	%rd450, %rd78;
	@%p193 bra 	$L__BB10_97;
	setp.lt.f64 	%p194, %fd119, %fd118;
	mov.f64 	%fd372, %fd422;
	mov.u64 	%rd450, %rd508;
	@%p194 bra 	$L__BB10_97;
	setp.lt.s64 	%p195, %rd508, %rd78;
	min.s64 	%rd450, %rd508, %rd78;
	selp.f64 	%fd372, %fd422, %fd117, %p195;
$L__BB10_97:
	setp.lt.s32 	%p196, %r29, 65;
	mov.f64 	%fd373, %fd372;
	mov.u64 	%rd451, %rd450;
	@%p196 bra 	$L__BB10_101;
	ld.shared.f64 	%fd122, [_ZN6thrust24THRUST_300001_SM_1000_NS8cuda_cub4core6detail5shmemE+40];
	ld.shared.u64 	%rd81, [_ZN6thrust24THRUST_300001_SM_1000_NS8cuda_cub4core6detail5shmemE+48];
	abs.f64 	%fd123, %fd372;
	abs.f64 	%fd124, %fd122;
	setp.lt.f64 	%p197, %fd123, %fd124;
	mov.f64 	%fd373, %fd122;
	mov.u64 	%rd451, %rd81;
	@%p197 bra 	$L__BB10_101;
	setp.lt.f64 	%p198, %fd124, %fd123;
	mov.f64 	%fd373, %fd372;
	mov.u64 	%rd451, %rd450;
	@%p198 bra 	$L__BB10_101;
	setp.lt.s64 	%p199, %rd450, %rd81;
	min.s64 	%rd451, %rd450, %rd81;
	selp.f64 	%fd373, %fd372, %fd122, %p199;
$L__BB10_101:
	setp.lt.s32 	%p200, %r29, 97;
	mov.f64 	%fd374, %fd373;
	mov.u64 	%rd452, %rd451;
	@%p200 bra 	$L__BB10_105;
	ld.shared.f64 	%fd127, [_ZN6thrust24THRUST_300001_SM_1000_NS8cuda_cub4core6detail5shmemE+56];
	ld.shared.u64 	%rd84, [_ZN6thrust24THRUST_300001_SM_1000_NS8cuda_cub4core6detail5shmemE+64];
	abs.f64 	%fd128, %fd373;
	abs.f64 	%fd129, %fd127;
	setp.lt.f64 	%p201, %fd128, %fd129;
	mov.f64 	%fd374, %fd127;
	mov.u64 	%rd452, %rd84;
	@%p201 bra 	$L__BB10_105;
	setp.lt.f64 	%p202, %fd129, %fd128;
	mov.f64 	%fd374, %fd373;
	mov.u64 	%rd452, %rd451;
	@%p202 bra 	$L__BB10_105;
	setp.lt.s64 	%p203, %rd451, %rd84;
	min.s64 	%rd452, %rd451, %rd84;
	selp.f64 	%fd374, %fd373, %fd127, %p203;
$L__BB10_105:
	setp.lt.s32 	%p204, %r29, 129;
	mov.f64 	%fd375, %fd374;
	mov.u64 	%rd453, %rd452;
	@%p204 bra 	$L__BB10_109;
	ld.shared.f64 	%fd132, [_ZN6thrust24THRUST_300001_SM_1000_NS8cuda_cub4core6detail5shmemE+72];
	ld.shared.u64 	%rd87, [_ZN6thrust24THRUST_300001_SM_1000_NS8cuda_cub4core6detail5shmemE+80];
	abs.f64 	%fd133, %fd374;
	abs.f64 	%fd134, %fd132;
	setp.lt.f64 	%p205, %fd133, %fd134;
	mov.f64 	%fd375, %fd132;
	mov.u64 	%rd453, %rd87;
	@%p205 bra 	$L__BB10_109;
	setp.lt.f64 	%p206, %fd134, %fd133;
	mov.f64 	%fd375, %fd374;
	mov.u64 	%rd453, %rd452;
	@%p206 bra 	$L__BB10_109;
	setp.lt.s64 	%p207, %rd452, %rd87;
	min.s64 	%rd453, %rd452, %rd87;
	selp.f64 	%fd375, %fd374, %fd132, %p207;
$L__BB10_109:
	setp.lt.s32 	%p208, %r29, 161;
	mov.f64 	%fd376, %fd375;
	mov.u64 	%rd454, %rd453;
	@%p208 bra 	$L__BB10_113;
	ld.shared.f64 	%fd137, [_ZN6thrust24THRUST_300001_SM_1000_NS8cuda_cub4core6detail5shmemE+88];
	ld.shared.u64 	%rd90, [_ZN6thrust24THRUST_300001_SM_1000_NS8cuda_cub4core6detail5shmemE+96];
	abs.f64 	%fd138, %fd375;
	abs.f64 	%fd139, %fd137;
	setp.lt.f64 	%p209, %fd138, %fd139;
	mov.f64 	%fd376, %fd137;
	mov.u64 	%rd454, %rd90;
	@%p209 bra 	$L__BB10_113;
	setp.lt.f64 	%p210, %fd139, %fd138;
	mov.f64 	%fd376, %fd375;
	mov.u64 	%rd454, %rd453;
	@%p210 bra 	$L__BB10_113;
	setp.lt.s64 	%p211, %rd453, %rd90;
	min.s64 	%rd454, %rd453, %rd90;
	selp.f64 	%fd376, %fd375, %fd137, %p211;
$L__BB10_113:
	setp.lt.s32 	%p212, %r29, 193;
	mov.f64 	%fd377, %fd376;
	mov.u64 	%rd455, %rd454;
	@%p212 bra 	$L__BB10_117;
	ld.shared.f64 	%fd142, [_ZN6thrust24THRUST_300001_SM_1000_NS8cuda_cub4core6detail5shmemE+104];
	ld.shared.u64 	%rd93, [_ZN6thrust24THRUST_300001_SM_1000_NS8cuda_cub4core6detail5shmemE+112];
	abs.f64 	%fd143, %fd376;
	abs.f64 	%fd144, %fd142;
	setp.lt.f64 	%p213, %fd143, %fd144;
	mov.f64 	%fd377, %fd142;
	mov.u64 	%rd455, %rd93;
	@%p213 bra 	$L__BB10_117;
	setp.lt.f64 	%p214, %fd144, %fd143;
	mov.f64 	%fd377, %fd376;
	mov.u64 	%rd455, %rd454;
	@%p214 bra 	$L__BB10_117;
	setp.lt.s64 	%p215, %rd454, %rd93;
	min.s64 	%rd455, %rd454, %rd93;
	selp.f64 	%fd377, %fd376, %fd142, %p215;
$L__BB10_117:
	setp.lt.s32 	%p216, %r29, 225;
	mov.u64 	%rd508, %rd455;
	mov.f64 	%fd422, %fd377;
	@%p216 bra 	$L__BB10_232;
	ld.shared.f64 	%fd147, [_ZN6thrust24THRUST_300001_SM_1000_NS8cuda_cub4core6detail5shmemE+120];
	ld.shared.u64 	%rd96, [_ZN6thrust24THRUST_300001_SM_1000_NS8cuda_cub4core6detail5shmemE+128];
	abs.f64 	%fd148, %fd377;
	abs.f64 	%fd149, %fd147;
	setp.lt.f64 	%p217, %fd148, %fd149;
	mov.u64 	%rd508, %rd96;
	mov.f64 	%fd422, %fd147;
	@%p217 bra 	$L__BB10_232;
	setp.lt.f64 	%p218, %fd149, %fd148;
	mov.u64 	%rd508, %rd455;
	mov.f64 	%fd422, %fd377;
	@%p218 bra 	$L__BB10_232;
	setp.lt.s64 	%p219, %rd455, %rd96;
	min.s64 	%rd508, %rd455, %rd96;
	selp.f64 	%fd422, %fd377, %fd147, %p219;
	bra.uni 	$L__BB10_232;
$L__BB10_121:
	mov.u32 	%r16, %tid.x;
	cvt.u64.u32 	%rd98, %r16;
	mul.wide.u32 	%rd258, %r16, 16;
	add.s64 	%rd239, %rd236, %rd258;
	// begin inline asm
	ld.global.nc.u64 %rd238, [%rd239];
	// end inline asm
	add.s64 	%rd241, %rd239, 8;
	// begin inline asm
	ld.global.nc.u64 %rd240, [%rd241];
	// end inline asm
	mov.b64 	%fd151, %rd238;
	add.s64 	%rd243, %rd239, 4096;
	// begin inline asm
	ld.global.nc.u64 %rd242, [%rd243];
	// end inline asm
	add.s64 	%rd245, %rd239, 4104;
	// begin inline asm
	ld.global.nc.u64 %rd456, [%rd245];
	// end inline asm
	mov.b64 	%fd378, %rd242;
	add.s64 	%rd247, %rd239, 8192;
	// begin inline asm
	ld.global.nc.u64 %rd246, [%rd247];
	// end inline asm
	add.s64 	%rd249, %rd239, 8200;
	// begin inline asm
	ld.global.nc.u64 %rd457, [%rd249];
	// end inline asm
	mov.b64 	%fd379, %rd246;
	add.s64 	%rd251, %rd239, 12288;
	// begin inline asm
	ld.global.nc.u64 %rd250, [%rd251];
	// end inline asm
	add.s64 	%rd253, %rd239, 12296;
	// begin inline asm
	ld.global.nc.u64 %rd458, [%rd253];
	// end inline asm
	mov.b64 	%fd380, %rd250;
	add.s64 	%rd255, %rd239, 16384;
	// begin inline asm
	ld.global.nc.u64 %rd254, [%rd255];
	// end inline asm
	add.s64 	%rd257, %rd239, 16392;
	// begin inline asm
	ld.global.nc.u64 %rd495, [%rd257];
	// end inline asm
	mov.b64 	%fd409, %rd254;
	abs.f64 	%fd156, %fd151;
	abs.f64 	%fd157, %fd378;
	setp.lt.f64 	%p3, %fd156, %fd157;
	@%p3 bra 	$L__BB10_123;
	setp.lt.f64 	%p4, %fd157, %fd156;
	setp.lt.s64 	%p5, %rd240, %rd456;
	or.pred  	%p6, %p4, %p5;
	selp.b64 	%rd456, %rd240, %rd456, %p6;
	selp.f64 	%fd378, %fd151, %fd378, %p6;
$L__BB10_123:
	abs.f64 	%fd160, %fd378;
	abs.f64 	%fd161, %fd379;
	setp.lt.f64 	%p7, %fd160, %fd161;
	@%p7 bra 	$L__BB10_125;
	setp.lt.f64 	%p8, %fd161, %fd160;
	setp.lt.s64 	%p9, %rd456, %rd457;
	or.pred  	%p10, %p8, %p9;
	selp.b64 	%rd457, %rd456, %rd457, %p10;
	selp.f64 	%fd379, %fd378, %fd379, %p10;
$L__BB10_125:
	abs.f64 	%fd164, %fd379;
	abs.f64 	%fd165, %fd380;
	setp.lt.f64 	%p11, %fd164, %fd165;
	@%p11 bra 	$L__BB10_127;
	setp.lt.f64 	%p12, %fd165, %fd164;
	setp.lt.s64 	%p13, %rd457, %rd458;
	or.pred  	%p14, %p12, %p13;
	selp.b64 	%rd458, %rd457, %rd458, %p14;
	selp.f64 	%fd380, %fd379, %fd380, %p14;
$L__BB10_127:
	abs.f64 	%fd168, %fd380;
	abs.f64 	%fd169, %fd409;
	setp.lt.f64 	%p15, %fd168, %fd169;
	@%p15 bra 	$L__BB10_129;
	setp.lt.f64 	%p16, %fd169, %fd168;
	setp.lt.s64 	%p17, %rd458, %rd495;
	or.pred  	%p18, %p16, %p17;
	selp.b64 	%rd495, %rd458, %rd495, %p18;
	selp.f64 	%fd409, %fd380, %fd409, %p18;
$L__BB10_129:
	setp.lt.u32 	%p19, %r29, 2560;
	mov.b64 	%rd474, 1280;
	@%p19 bra 	$L__BB10_165;
	add.s64 	%rd262, %rd1, -2560;
	mul.hi.u64 	%rd263, %rd262, -3689348814741910323;
	shr.u64 	%rd112, %rd263, 10;
	setp.lt.u64 	%p20, %rd262, 1280;
	mov.b64 	%rd474, 1280;
	@%p20 bra 	$L__BB10_153;
	add.s64 	%rd265, %rd112, 1;
	and.b64  	%rd460, %rd265, 36028797018963966;
	shl.b64 	%rd266, %rd98, 4;
	add.s64 	%rd267, %rd266, %rd236;
	add.s64 	%rd461, %rd267, 57352;
	mov.b64 	%rd474, 1280;
$L__BB10_132:
	add.s64 	%rd269, %rd461, -36872;
	// begin inline asm
	ld.global.nc.u64 %rd268, [%rd269];
	// end inline asm
	add.s64 	%rd271, %rd461, -36864;
	// begin inline asm
	ld.global.nc.u64 %rd464, [%rd271];
	// end inline asm
	mov.b64 	%fd383, %rd268;
	add.s64 	%rd273, %rd461, -32776;
	// begin inline asm
	ld.global.nc.u64 %rd272, [%rd273];
	// end inline asm
	add.s64 	%rd275, %rd461, -32768;
	// begin inline asm
	ld.global.nc.u64 %rd465, [%rd275];
	// end inline asm
	mov.b64 	%fd384, %rd272;
	add.s64 	%rd277, %rd461, -28680;
	// begin inline asm
	ld.global.nc.u64 %rd276, [%rd277];
	// end inline asm
	add.s64 	%rd279, %rd461, -28672;
	// begin inline asm
	ld.global.nc.u64 %rd466, [%rd279];
	// end inline asm
	mov.b64 	%fd385, %rd276;
	add.s64 	%rd281, %rd461, -24584;
	// begin inline asm
	ld.global.nc.u64 %rd280, [%rd281];
	// end inline asm
	add.s64 	%rd283, %rd461, -24576;
	// begin inline asm
	ld.global.nc.u64 %rd467, [%rd283];
	// end inline asm
	mov.b64 	%fd386, %rd280;
	add.s64 	%rd285, %rd461, -20488;
	// begin inline asm
	ld.global.nc.u64 %rd284, [%rd285];
	// end inline asm
	add.s64 	%rd287, %rd461, -20480;
	// begin inline asm
	ld.global.nc.u64 %rd468, [%rd287];
	// end inline asm
	mov.b64 	%fd387, %rd284;
	abs.f64 	%fd178, %fd409;
	abs.f64 	%fd179, %fd383;
	setp.lt.f64 	%p21, %fd178, %fd179;
	@%p21 bra 	$L__BB10_134;
	setp.lt.f64 	%p22, %fd179, %fd178;
	setp.lt.s64 	%p23, %rd495, %rd464;
	or.pred  	%p24, %p22, %p23;
	selp.b64 	%rd464, %rd495, %rd464, %p24;
	selp.f64 	%fd383, %fd409, %fd383, %p24;
$L__BB10_134:
	abs.f64 	%fd182, %fd383;
	abs.f64 	%fd183, %fd384;
	setp.lt.f64 	%p25, %fd182, %fd183;
	@%p25 bra 	$L__BB10_136;
	setp.lt.f64 	%p26, %fd183, %fd182;
	setp.lt.s64 	%p27, %rd464, %rd465;
	or.pred  	%p28, %p26, %p27;
	selp.b64 	%rd465, %rd464, %rd465, %p28;
	selp.f64 	%fd384, %fd383, %fd384, %p28;
$L__BB10_136:
	abs.f64 	%fd186, %fd384;
	abs.f64 	%fd187, %fd385;
	setp.lt.f64 	%p29, %fd186, %fd187;
	@%p29 bra 	$L__BB10_138;
	setp.lt.f64 	%p30, %fd187, %fd186;
	setp.lt.s64 	%p31, %rd465, %rd466;
	or.pred  	%p32, %p30, %p31;
	selp.b64 	%rd466, %rd465, %rd466, %p32;
	selp.f64 	%fd385, %fd384, %fd385, %p32;
$L__BB10_138:
	abs.f64 	%fd190, %fd385;
	abs.f64 	%fd191, %fd386;
	setp.lt.f64 	%p33, %fd190, %fd191;
	@%p33 bra 	$L__BB10_140;
	setp.lt.f64 	%p34, %fd191, %fd190;
	setp.lt.s64 	%p35, %rd466, %rd467;
	or.pred  	%p36, %p34, %p35;
	selp.b64 	%rd467, %rd466, %rd467, %p36;
	selp.f64 	%fd386, %fd385, %fd386, %p36;
$L__BB10_140:
	abs.f64 	%fd194, %fd386;
	abs.f64 	%fd195, %fd387;
	setp.lt.f64 	%p37, %fd194, %fd195;
	@%p37 bra 	$L__BB10_142;
	setp.lt.f64 	%p38, %fd195, %fd194;
	setp.lt.s64 	%p39, %rd467, %rd468;
	or.pred  	%p40, %p38, %p39;
	selp.b64 	%rd468, %rd467, %rd468, %p40;
	selp.f64 	%fd387, %fd386, %fd387, %p40;
$L__BB10_142:
	add.s64 	%rd289, %rd461, -16392;
	// begin inline asm
	ld.global.nc.u64 %rd288, [%rd289];
	// end inline asm
	add.s64 	%rd291, %rd461, -16384;
	// begin inline asm
	ld.global.nc.u64 %rd469, [%rd291];
	// end inline asm
	mov.b64 	%fd388, %rd288;
	add.s64 	%rd293, %rd461, -12296;
	// begin inline asm
	ld.global.nc.u64 %rd292, [%rd293];
	// end inline asm
	add.s64 	%rd295, %rd461, -12288;
	// begin inline asm
	ld.global.nc.u64 %rd470, [%rd295];
	// end inline asm
	mov.b64 	%fd389, %rd292;
	add.s64 	%rd297, %rd461, -8200;
	// begin inline asm
	ld.global.nc.u64 %rd296, [%rd297];
	// end inline asm
	add.s64 	%rd299, %rd461, -8192;
	// begin inline asm
	ld.global.nc.u64 %rd471, [%rd299];
	// end inline asm
	mov.b64 	%fd390, %rd296;
	add.s64 	%rd301, %rd461, -4104;
	// begin inline asm
	ld.global.nc.u64 %rd300, [%rd301];
	// end inline asm
	add.s64 	%rd303, %rd461, -4096;
	// begin inline asm
	ld.global.nc.u64 %rd472, [%rd303];
	// end inline asm
	mov.b64 	%fd391, %rd300;
	add.s64 	%rd305, %rd461, -8;
	// begin inline asm
	ld.global.nc.u64 %rd304, [%rd305];
	// end inline asm
	// begin inline asm
	ld.global.nc.u64 %rd495, [%rd461];
	// end inline asm
	mov.b64 	%fd409, %rd304;
	abs.f64 	%fd203, %fd387;
	abs.f64 	%fd204, %fd388;
	setp.lt.f64 	%p41, %fd203, %fd204;
	@%p41 bra 	$L__BB10_144;
	setp.lt.f64 	%p42, %fd204, %fd203;
	setp.lt.s64 	%p43, %rd468, %rd469;
	or.pred  	%p44, %p42, %p43;
	selp.b64 	%rd469, %rd468, %rd469, %p44;
	selp.f64 	%fd388, %fd387, %fd388, %p44;
$L__BB10_144:
	abs.f64 	%fd207, %fd388;
	abs.f64 	%fd208, %fd389;
	setp.lt.f64 	%p45, %fd207, %fd208;
	@%p45 bra 	$L__BB10_146;
	setp.lt.f64 	%p46, %fd208, %fd207;
	setp.lt.s64 	%p47, %rd469, %rd470;
	or.pred  	%p48, %p46, %p47;
	selp.b64 	%rd470, %rd469, %rd470, %p48;
	selp.f64 	%fd389, %fd388, %fd389, %p48;
$L__BB10_146:
	abs.f64 	%fd211, %fd389;
	abs.f64 	%fd212, %fd390;
	setp.lt.f64 	%p49, %fd211, %fd212;
	@%p49 bra 	$L__BB10_148;
	setp.lt.f64 	%p50, %fd212, %fd211;
	setp.lt.s64 	%p51, %rd470, %rd471;
	or.pred  	%p52, %p50, %p51;
	selp.b64 	%rd471, %rd470, %rd471, %p52;
	selp.f64 	%fd390, %fd389, %fd390, %p52;
$L__BB10_148:
	abs.f64 	%fd215, %fd390;
	abs.f64 	%fd216, %fd391;
	setp.lt.f64 	%p53, %fd215, %fd216;
	@%p53 bra 	$L__BB10_150;
	setp.lt.f64 	%p54, %fd216, %fd215;
	setp.lt.s64 	%p55, %rd471, %rd472;
	or.pred  	%p56, %p54, %p55;
	selp.b64 	%rd472, %rd471, %rd472, %p56;
	selp.f64 	%fd391, %fd390, %fd391, %p56;
$L__BB10_150:
	abs.f64 	%fd219, %fd391;
	abs.f64 	%fd220, %fd409;
	setp.lt.f64 	%p57, %fd219, %fd220;
	@%p57 bra 	$L__BB10_152;
	setp.lt.f64 	%p58, %fd220, %fd219;
	setp.lt.s64 	%p59, %rd472, %rd495;
	or.pred  	%p60, %p58, %p59;
	selp.b64 	%rd495, %rd472, %rd495, %p60;
	selp.f64 	%fd409, %fd391, %fd409, %p60;
$L__BB10_152:
	add.s64 	%rd474, %rd474, 2560;
	add.s64 	%rd461, %rd461, 40960;
	add.s64 	%rd460, %rd460, -2;
	setp.ne.s64 	%p61, %rd460, 0;
	@%p61 bra 	$L__BB10_132;
$L__BB10_153:
	and.b64  	%rd308, %rd112, 1;
	setp.eq.b64 	%p62, %rd308, 1;
	@%p62 bra 	$L__BB10_165;
	shl.b64 	%rd329, %rd474, 4;
	mul.wide.u32 	%rd330, %r16, 16;
	add.s64 	%rd331, %rd236, %rd330;
	add.s64 	%rd310, %rd331, %rd329;
	// begin inline asm
	ld.global.nc.u64 %rd309, [%rd310];
	// end inline asm
	add.s64 	%rd312, %rd310, 8;
	// begin inline asm
	ld.global.nc.u64 %rd478, [%rd312];
	// end inline asm
	mov.b64 	%fd395, %rd309;
	add.s64 	%rd314, %rd310, 4096;
	// begin inline asm
	ld.global.nc.u64 %rd313, [%rd314];
	// end inline asm
	add.s64 	%rd316, %rd310, 4104;
	// begin inline asm
	ld.global.nc.u64 %rd479, [%rd316];
	// end inline asm
	mov.b64 	%fd396, %rd313;
	add.s64 	%rd318, %rd310, 8192;
	// begin inline asm
	ld.global.nc.u64 %rd317, [%rd318];
	// end inline asm
	add.s64 	%rd320, %rd310, 8200;
	// begin inline asm
	ld.global.nc.u64 %rd480, [%rd320];
	// end inline asm
	mov.b64 	%fd397, %rd317;
	add.s64 	%rd322, %rd310, 12288;
	// begin inline asm
	ld.global.nc.u64 %rd321, [%rd322];
	// end inline asm
	add.s64 	%rd324, %rd310, 12296;
	// begin inline asm
	ld.global.nc.u64 %rd481, [%rd324];
	// end inline asm
	mov.b64 	%fd398, %rd321;
	add.s64 	%rd326, %rd310, 16384;
	// begin inline asm
	ld.global.nc.u64 %rd325, [%rd326];
	// end inline asm
	add.s64 	%rd328, %rd310, 16392;
	// begin inline asm
	ld.global.nc.u64 %rd482, [%rd328];
	// end inline asm
	mov.b64 	%fd399, %rd325;
	abs.f64 	%fd230, %fd409;
	abs.f64 	%fd231, %fd395;
	setp.lt.f64 	%p63, %fd230, %fd231;
	@%p63 bra 	$L__BB10_156;
	setp.lt.f64 	%p64, %fd231, %fd230;
	setp.lt.s64 	%p65, %rd495, %rd478;
	or.pred  	%p66, %p64, %p65;
	selp.b64 	%rd478, %rd495, %rd478, %p66;
	selp.f64 	%fd395, %fd409, %fd395, %p66;
$L__BB10_156:
	abs.f64 	%fd234, %fd395;
	abs.f64 	%fd235, %fd396;
	setp.lt.f64 	%p67, %fd234, %fd235;
	@%p67 bra 	$L__BB10_158;
	setp.lt.f64 	%p68, %fd235, %fd234;
	setp.lt.s64 	%p69, %rd478, %rd479;
	or.pred  	%p70, %p68, %p69;
	selp.b64 	%rd479, %rd478, %rd479, %p70;
	selp.f64 	%fd396, %fd395, %fd396, %p70;
$L__BB10_158:
	abs.f64 	%fd238, %fd396;
	abs.f64 	%fd239, %fd397;
	setp.lt.f64 	%p71, %fd238, %fd239;
	@%p71 bra 	$L__BB10_160;
	setp.lt.f64 	%p72, %fd239, %fd238;
	setp.lt.s64 	%p73, %rd479, %rd480;
	or.pred  	%p74, %p72, %p73;
	selp.b64 	%rd480, %rd479, %rd480, %p74;
	selp.f64 	%fd397, %fd396, %fd397, %p74;
$L__BB10_160:
	abs.f64 	%fd242, %fd397;
	abs.f64 	%fd243, %fd398;
	setp.lt.f64 	%p75, %fd242, %fd243;
	@%p75 bra 	$L__BB10_162;
	setp.lt.f64 	%p76, %fd243, %fd242;
	setp.lt.s64 	%p77, %rd480, %rd481;
	or.pred  	%p78, %p76, %p77;
	selp.b64 	%rd481, %rd480, %rd481, %p78;
	selp.f64 	%fd398, %fd397, %fd398, %p78;
$L__BB10_162:
	abs.f64 	%fd246, %fd398;
	abs.f64 	%fd247, %fd399;
	setp.lt.f64 	%p79, %fd246, %fd247;
	@%p79 bra 	$L__BB10_164;
	setp.lt.f64 	%p80, %fd247, %fd246;
	setp.lt.s64 	%p81, %rd481, %rd482;
	or.pred  	%p82, %p80, %p81;
	selp.b64 	%rd482, %rd481, %rd482, %p82;
	selp.f64 	%fd399, %fd398, %fd399, %p82;
$L__BB10_164:
	add.s64 	%rd474, %rd474, 1280;
	mov.u64 	%rd495, %rd482;
	mov.f64 	%fd409, %fd399;
$L__BB10_165:
	cvt.s64.s32 	%rd332, %r29;
	setp.ge.s64 	%p83, %rd474, %rd332;
	@%p83 bra 	$L__BB10_188;
	cvt.u32.u64 	%r17, %rd474;
	sub.s32 	%r18, %r29, %r17;
	setp.ge.s32 	%p84, %r16, %r18;
	@%p84 bra 	$L__BB10_188;
	not.b32 	%r30, %r16;
	add.s32 	%r31, %r29, %r30;
	sub.s32 	%r19, %r31, %r17;
	and.b32  	%r32, %r19, 768;
	setp.eq.s32 	%p85, %r32, 768;
	mov.u32 	%r372, %r16;
	@%p85 bra 	$L__BB10_173;
	cvt.u64.u32 	%rd334, %r16;
	add.s64 	%rd335, %rd474, %rd334;
	shl.b64 	%rd336, %rd335, 4;
	add.s64 	%rd485, %rd236, %rd336;
	shr.u32 	%r33, %r19, 8;
	add.s32 	%r34, %r33, 1;
	and.b32  	%r35, %r34, 3;
	neg.s32 	%r370, %r35;
	mov.u32 	%r372, %r16;
$L__BB10_169:
	.pragma "nounroll";
	mov.u64 	%rd176, %rd495;
	mov.f64 	%fd251, %fd409;
	// begin inline asm
	ld.global.nc.u64 %rd337, [%rd485];
	// end inline asm
	add.s64 	%rd340, %rd485, 8;
	// begin inline asm
	ld.global.nc.u64 %rd339, [%rd340];
	// end inline asm
	mov.b64 	%fd252, %rd337;
	abs.f64 	%fd253, %fd251;
	abs.f64 	%fd254, %fd252;
	setp.lt.f64 	%p86, %fd253, %fd254;
	mov.f64 	%fd409, %fd252;
	mov.u64 	%rd495, %rd339;
	@%p86 bra 	$L__BB10_172;
	setp.lt.f64 	%p87, %fd254, %fd253;
	mov.f64 	%fd409, %fd251;
	mov.u64 	%rd495, %rd176;
	@%p87 bra 	$L__BB10_172;
	setp.lt.s64 	%p88, %rd176, %rd339;
	selp.f64 	%fd409, %fd251, %fd252, %p88;
	min.s64 	%rd495, %rd176, %rd339;
$L__BB10_172:
	add.s32 	%r372, %r372, 256;
	add.s64 	%rd485, %rd485, 4096;
	add.s32 	%r370, %r370, 1;
	setp.ne.s32 	%p89, %r370, 0;
	@%p89 bra 	$L__BB10_169;
$L__BB10_173:
	setp.lt.u32 	%p90, %r19, 768;
	@%p90 bra 	$L__BB10_188;
	cvt.u64.u32 	%rd341, %r372;
	add.s64 	%rd342, %rd474, %rd341;
	shl.b64 	%rd343, %rd342, 4;
	add.s64 	%rd344, %rd343, %rd236;
	add.s64 	%rd490, %rd344, 12296;
$L__BB10_175:
	add.s64 	%rd346, %rd490, -12296;
	// begin inline asm
	ld.global.nc.u64 %rd345, [%rd346];
	// end inline asm
	add.s64 	%rd348, %rd490, -12288;
	// begin inline asm
	ld.global.nc.u64 %rd347, [%rd348];
	// end inline asm
	mov.b64 	%fd260, %rd345;
	abs.f64 	%fd261, %fd409;
	abs.f64 	%fd262, %fd260;
	setp.lt.f64 	%p91, %fd261, %fd262;
	mov.f64 	%fd406, %fd260;
	mov.u64 	%rd492, %rd347;
	@%p91 bra 	$L__BB10_178;
	setp.lt.f64 	%p92, %fd262, %fd261;
	mov.f64 	%fd406, %fd409;
	mov.u64 	%rd492, %rd495;
	@%p92 bra 	$L__BB10_178;
	setp.lt.s64 	%p93, %rd495, %rd347;
	selp.f64 	%fd406, %fd409, %fd260, %p93;
	min.s64 	%rd492, %rd495, %rd347;
$L__BB10_178:
	add.s64 	%rd350, %rd490, -8200;
	// begin inline asm
	ld.global.nc.u64 %rd349, [%rd350];
	// end inline asm
	add.s64 	%rd352, %rd490, -8192;
	// begin inline asm
	ld.global.nc.u64 %rd351, [%rd352];
	// end inline asm
	mov.b64 	%fd265, %rd349;
	abs.f64 	%fd266, %fd406;
	abs.f64 	%fd267, %fd265;
	setp.lt.f64 	%p94, %fd266, %fd267;
	mov.f64 	%fd407, %fd265;
	mov.u64 	%rd493, %rd351;
	@%p94 bra 	$L__BB10_181;
	setp.lt.f64 	%p95, %fd267, %fd266;
	mov.f64 	%fd407, %fd406;
	mov.u64 	%rd493, %rd492;
	@%p95 bra 	$L__BB10_181;
	setp.lt.s64 	%p96, %rd492, %rd351;
	selp.f64 	%fd407, %fd406, %fd265, %p96;
	min.s64 	%rd493, %rd492, %rd351;
$L__BB10_181:
	add.s64 	%rd354, %rd490, -4104;
	// begin inline asm
	ld.global.nc.u64 %rd353, [%rd354];
	// end inline asm
	add.s64 	%rd356, %rd490, -4096;
	// begin inline asm
	ld.global.nc.u64 %rd355, [%rd356];
	// end inline asm
	mov.b64 	%fd270, %rd353;
	abs.f64 	%fd271, %fd407;
	abs.f64 	%fd272, %fd270;
	setp.lt.f64 	%p97, %fd271, %fd272;
	mov.f64 	%fd408, %fd270;
	mov.u64 	%rd494, %rd355;
	@%p97 bra 	$L__BB10_184;
	setp.lt.f64 	%p98, %fd272, %fd271;
	mov.f64 	%fd408, %fd407;
	mov.u64 	%rd494, %rd493;
	@%p98 bra 	$L__BB10_184;
	setp.lt.s64 	%p99, %rd493, %rd355;
	selp.f64 	%fd408, %fd407, %fd270, %p99;
	min.s64 	%rd494, %rd493, %rd355;
$L__BB10_184:
	add.s64 	%rd358, %rd490, -8;
	// begin inline asm
	ld.global.nc.u64 %rd357, [%rd358];
	// end inline asm
	// begin inline asm
	ld.global.nc.u64 %rd359, [%rd490];
	// end inline asm
	mov.b64 	%fd275, %rd357;
	abs.f64 	%fd276, %fd408;
	abs.f64 	%fd277, %fd275;
	setp.lt.f64 	%p100, %fd276, %fd277;
	mov.f64 	%fd409, %fd275;
	mov.u64 	%rd495, %rd359;
	@%p100 bra 	$L__BB10_187;
	setp.lt.f64 	%p101, %fd277, %fd276;
	mov.f64 	%fd409, %fd408;
	mov.u64 	%rd495, %rd494;
	@%p101 bra 	$L__BB10_187;
	setp.lt.s64 	%p102, %rd494, %rd359;
	selp.f64 	%fd409, %fd408, %fd275, %p102;
	min.s64 	%rd495, %rd494, %rd359;
$L__BB10_187:
	add.s32 	%r372, %r372, 1024;
	add.s64 	%rd490, %rd490, 16384;
	setp.lt.s32 	%p103, %r372, %r18;
	@%p103 bra 	$L__BB10_175;
$L__BB10_188:
	// begin inline asm
	mov.u32 %r36, %laneid;
	// end inline asm
	mov.b64 	%rd361, %fd409;
	mov.b64 	{%r38, %r43}, %rd361;
	mov.b32 	%r54, 1;
	mov.b32 	%r55, 31;
	mov.b32 	%r56, -1;
	// begin inline asm
	shfl.sync.down.b32 %r37, %r38, %r54, %r55, %r56;
	// end inline asm
	// begin inline asm
	shfl.sync.down.b32 %r42, %r43, %r54, %r55, %r56;
	// end inline asm
	mov.b64 	%rd362, {%r37, %r42};
	mov.b64 	%fd281, %rd362;
	mov.b64 	{%r48, %r53}, %rd495;
	// begin inline asm
	shfl.sync.down.b32 %r47, %r48, %r54, %r55, %r56;
	// end inline asm
	// begin inline asm
	shfl.sync.down.b32 %r52, %r53, %r54, %r55, %r56;
	// end inline asm
	mov.b64 	%rd200, {%r47, %r52};
	setp.gt.s32 	%p104, %r36, 30;
	mov.f64 	%fd411, %fd409;
	mov.u64 	%rd497, %rd495;
	@%p104 bra 	$L__BB10_192;
	abs.f64 	%fd282, %fd409;
	abs.f64 	%fd283, %fd281;
	setp.lt.f64 	%p105, %fd282, %fd283;
	mov.f64 	%fd411, %fd281;
	mov.u64 	%rd497, %rd200;
	@%p105 bra 	$L__BB10_192;
	setp.lt.f64 	%p106, %fd283, %fd282;
	mov.f64 	%fd411, %fd409;
	mov.u64 	%rd497, %rd495;
	@%p106 bra 	$L__BB10_192;
	setp.lt.s64 	%p107, %rd495, %rd200;
	selp.f64 	%fd411, %fd409, %fd281, %p107;
	min.s64 	%rd497, %rd495, %rd200;
$L__BB10_192:
	mov.b64 	%rd363, %fd411;
	mov.b64 	{%r58, %r63}, %rd363;
	mov.b32 	%r74, 2;
	mov.b32 	%r75, 31;
	mov.b32 	%r76, -1;
	// begin inline asm
	shfl.sync.down.b32 %r57, %r58, %r74, %r75, %r76;
	// end inline asm
	// begin inline asm
	shfl.sync.down.b32 %r62, %r63, %r74, %r75, %r76;
	// end inline asm
	mov.b64 	%rd364, {%r57, %r62};
	mov.b64 	%fd286, %rd364;
	mov.b64 	{%r68, %r73}, %rd497;
	// begin inline asm
	shfl.sync.down.b32 %r67, %r68, %r74, %r75, %r76;
	// end inline asm
	// begin inline asm
	shfl.sync.down.b32 %r72, %r73, %r74, %r75, %r76;
	// end inline asm
	mov.b64 	%rd203, {%r67, %r72};
	setp.gt.s32 	%p108, %r36, 29;
	mov.f64 	%fd412, %fd411;
	mov.u64 	%rd498, %rd497;
	@%p108 bra 	$L__BB10_196;
	abs.f64 	%fd287, %fd411;
	abs.f64 	%fd288, %fd286;
	setp.lt.f64 	%p109, %fd287, %fd288;
	mov.f64 	%fd412, %fd286;
	mov.u64 	%rd498, %rd203;
	@%p109 bra 	$L__BB10_196;
	setp.lt.f64 	%p110, %fd288, %fd287;
	mov.f64 	%fd412, %fd411;
	mov.u64 	%rd498, %rd497;
	@%p110 bra 	$L__BB10_196;
	setp.lt.s64 	%p111, %rd497, %rd203;
	selp.f64 	%fd412, %fd411, %fd286, %p111;
	min.s64 	%rd498, %rd497, %rd203;
$L__BB10_196:
	mov.b64 	%rd365, %fd412;
	mov.b64 	{%r78, %r83}, %rd365;
	mov.b32 	%r94, 4;
	mov.b32 	%r95, 31;
	mov.b32 	%r96, -1;
	// begin inline asm
	shfl.sync.down.b32 %r77, %r78, %r94, %r95, %r96;
	// end inline asm
	// begin inline asm
	shfl.sync.down.b32 %r82, %r83, %r94, %r95, %r96;
	// end inline asm
	mov.b64 	%rd366, {%r77, %r82};
	mov.b64 	%fd291, %rd366;
	mov.b64 	{%r88, %r93}, %rd498;
	// begin inline asm
	shfl.sync.down.b32 %r87, %r88, %r94, %r95, %r96;
	// end inline asm
	// begin inline asm
	shfl.sync.down.b32 %r92, %r93, %r94, %r95, %r96;
	// end inline asm
	mov.b64 	%rd206, {%r87, %r92};
	setp.gt.s32 	%p112, %r36, 27;
	mov.f64 	%fd413, %fd412;
	mov.u64 	%rd499, %rd498;
	@%p112 bra 	$L__BB10_200;
	abs.f64 	%fd292, %fd412;
	abs.f64 	%fd293, %fd291;
	setp.lt.f64 	%p113, %fd292, %fd293;
	mov.f64 	%fd413, %fd291;
	mov.u64 	%rd499, %rd206;
	@%p113 bra 	$L__BB10_200;
	setp.lt.f64 	%p114, %fd293, %fd292;
	mov.f64 	%fd413, %fd412;
	mov.u64 	%rd499, %rd498;
	@%p114 bra 	$L__BB10_200;
	setp.lt.s64 	%p115, %rd498, %rd206;
	selp.f64 	%fd413, %fd412, %fd291, %p115;
	min.s64 	%rd499, %rd498, %rd206;
$L__BB10_200:
	mov.b64 	%rd367, %fd413;
	mov.b64 	{%r98, %r103}, %rd367;
	mov.b32 	%r114, 8;
	mov.b32 	%r115, 31;
	mov.b32 	%r116, -1;
	// begin inline asm
	shfl.sync.down.b32 %r97, %r98, %r114, %r115, %r116;
	// end inline asm
	// begin inline asm
	shfl.sync.down.b32 %r102, %r103, %r114, %r115, %r116;
	// end inline asm
	mov.b64 	%rd368, {%r97, %r102};
	mov.b64 	%fd296, %rd368;
	mov.b64 	{%r108, %r113}, %rd499;
	// begin inline asm
	shfl.sync.down.b32 %r107, %r108, %r114, %r115, %r116;
	// end inline asm
	// begin inline asm
	shfl.sync.down.b32 %r112, %r113, %r114, %r115, %r116;
	// end inline asm
	mov.b64 	%rd209, {%r107, %r112};
	setp.gt.s32 	%p116, %r36, 23;
	mov.f64 	%fd414, %fd413;
	mov.u64 	%rd500, %rd499;
	@%p116 bra 	$L__BB10_204;
	abs.f64 	%fd297, %fd413;
	abs.f64 	%fd298, %fd296;
	setp.lt.f64 	%p117, %fd297, %fd298;
	mov.f64 	%fd414, %fd296;
	mov.u64 	%rd500, %rd209;
	@%p117 bra 	$L__BB10_204;
	setp.lt.f64 	%p118, %fd298, %fd297;
	mov.f64 	%fd414, %fd413;
	mov.u64 	%rd500, %rd499;
	@%p118 bra 	$L__BB10_204;
	setp.lt.s64 	%p119, %rd499, %rd209;
	selp.f64 	%fd414, %fd413, %fd296, %p119;
	min.s64 	%rd500, %rd499, %rd209;
$L__BB10_204:
	mov.b64 	%rd369, %fd414;
	mov.b64 	{%r118, %r123}, %rd369;
	mov.b32 	%r134, 16;
	mov.b32 	%r135, 31;
	mov.b32 	%r136, -1;
	// begin inline asm
	shfl.sync.down.b32 %r117, %r118, %r134, %r135, %r136;
	// end inline asm
	// begin inline asm
	shfl.sync.down.b32 %r122, %r123, %r134, %r135, %r136;
	// end inline asm
	mov.b64 	%rd370, {%r117, %r122};
	mov.b64 	%fd301, %rd370;
	mov.b64 	{%r128, %r133}, %rd500;
	// begin inline asm
	shfl.sync.down.b32 %r127, %r128, %r134, %r135, %r136;
	// end inline asm
	// begin inline asm
	shfl.sync.down.b32 %r132, %r133, %r134, %r135, %r136;
	// end inline asm
	mov.b64 	%rd212, {%r127, %r132};
	setp.gt.s32 	%p120, %r36, 15;
	mov.f64 	%fd422, %fd414;
	mov.u64 	%rd508, %rd500;
	@%p120 bra 	$L__BB10_208;
	abs.f64 	%fd302, %fd414;
	abs.f64 	%fd303, %fd301;
	setp.lt.f64 	%p121, %fd302, %fd303;
	mov.f64 	%fd422, %fd301;
	mov.u64 	%rd508, %rd212;
	@%p121 bra 	$L__BB10_208;
	setp.lt.f64 	%p122, %fd303, %fd302;
	mov.f64 	%fd422, %fd414;
	mov.u64 	%rd508, %rd500;
	@%p122 bra 	$L__BB10_208;
	setp.lt.s64 	%p123, %rd500, %rd212;
	selp.f64 	%fd422, %fd414, %fd301, %p123;
	min.s64 	%rd508, %rd500, %rd212;
$L__BB10_208:
	setp.ne.s32 	%p124, %r36, 0;
	@%p124 bra 	$L__BB10_210;
	shr.u32 	%r137, %r16, 1;
	and.b32  	%r138, %r137, 496;
	mov.u32 	%r139, _ZN6thrust24THRUST_300001_SM_1000_NS8cuda_cub4core6detail5shmemE;
	add.s32 	%r140, %r139, %r138;
	st.shared.f64 	[%r140+8], %fd422;
	st.shared.u64 	[%r140+16], %rd508;
$L__BB10_210:
	bar.sync 	0;
	setp.ne.s32 	%p125, %r16, 0;
	@%p125 bra 	$L__BB10_232;
	ld.shared.f64 	%fd306, [_ZN6thrust24THRUST_300001_SM_1000_NS8cuda_cub4core6detail5shmemE+24];
	ld.shared.u64 	%rd215, [_ZN6thrust24THRUST_300001_SM_1000_NS8cuda_cub4core6detail5shmemE+32];
	abs.f64 	%fd307, %fd422;
	abs.f64 	%fd308, %fd306;
	setp.lt.f64 	%p126, %fd307, %fd308;
	mov.f64 	%fd416, %fd306;
	mov.u64 	%rd502, %rd215;
	@%p126 bra 	$L__BB10_214;
	setp.lt.f64 	%p127, %fd308, %fd307;
	mov.f64 	%fd416, %fd422;
	mov.u64 	%rd502, %rd508;
	@%p127 bra 	$L__BB10_214;
	setp.lt.s64 	%p128, %rd508, %rd215;
	selp.f64 	%fd416, %fd422, %fd306, %p128;
	min.s64 	%rd502, %rd508, %rd215;
$L__BB10_214:
	ld.shared.f64 	%fd311, [_ZN6thrust24THRUST_300001_SM_1000_NS8cuda_cub4core6detail5shmemE+40];
	ld.shared.u64 	%rd218, [_ZN6thrust24THRUST_300001_SM_1000_NS8cuda_cub4core6detail5shmemE+48];
	abs.f64 	%fd312, %fd416;
	abs.f64 	%fd313, %fd311;
	setp.lt.f64 	%p129, %fd312, %fd313;
	mov.f64 	%fd417, %fd311;
	mov.u64 	%rd503, %rd218;
	@%p129 bra 	$L__BB10_217;
	setp.lt.f64 	%p130, %fd313, %fd312;
	mov.f64 	%fd417, %fd416;
	mov.u64 	%rd503, %rd502;
	@%p130 bra 	$L__BB10_217;
	setp.lt.s64 	%p131, %rd502, %rd218;
	selp.f64 	%fd417, %fd416, %fd311, %p131;
	min.s64 	%rd503, %rd502, %rd218;
$L__BB10_217:
	ld.shared.f64 	%fd316, [_ZN6thrust24THRUST_300001_SM_1000_NS8cuda_cub4core6detail5shmemE+56];
	ld.shared.u64 	%rd221, [_ZN6thrust24THRUST_300001_SM_1000_NS8cuda_cub4core6detail5shmemE+64];
	abs.f64 	%fd317, %fd417;
	abs.f64 	%fd318, %fd316;
	setp.lt.f64 	%p132, %fd317, %fd318;
	mov.f64 	%fd418, %fd316;
	mov.u64 	%rd504, %rd221;
	@%p132 bra 	$L__BB10_220;
	setp.lt.f64 	%p133, %fd318, %fd317;
	mov.f64 	%fd418, %fd417;
	mov.u64 	%rd504, %rd503;
	@%p133 bra 	$L__BB10_220;
	setp.lt.s64 	%p134, %rd503, %rd221;
	selp.f64 	%fd418, %fd417, %fd316, %p134;
	min.s64 	%rd504, %rd503, %rd221;
$L__BB10_220:
	ld.shared.f64 	%fd321, [_ZN6thrust24THRUST_300001_SM_1000_NS8cuda_cub4core6detail5shmemE+72];
	ld.shared.u64 	%rd224, [_ZN6thrust24THRUST_300001_SM_1000_NS8cuda_cub4core6detail5shmemE+80];
	abs.f64 	%fd322, %fd418;
	abs.f64 	%fd323, %fd321;
	setp.lt.f64 	%p135, %fd322, %fd323;
	mov.f64 	%fd419, %fd321;
	mov.u64 	%rd505, %rd224;
	@%p135 bra 	$L__BB10_223;
	setp.lt.f64 	%p136, %fd323, %fd322;
	mov.f64 	%fd419, %fd418;
	mov.u64 	%rd505, %rd504;
	@%p136 bra 	$L__BB10_223;
	setp.lt.s64 	%p137, %rd504, %rd224;
	selp.f64 	%fd419, %fd418, %fd321, %p137;
	min.s64 	%rd505, %rd504, %rd224;
$L__BB10_223:
	ld.shared.f64 	%fd326, [_ZN6thrust24THRUST_300001_SM_1000_NS8cuda_cub4core6detail5shmemE+88];
	ld.shared.u64 	%rd227, [_ZN6thrust24THRUST_300001_SM_1000_NS8cuda_cub4core6detail5shmemE+96];
	abs.f64 	%fd327, %fd419;
	abs.f64 	%fd328, %fd326;
	setp.lt.f64 	%p138, %fd327, %fd328;
	mov.f64 	%fd420, %fd326;
	mov.u64 	%rd506, %rd227;
	@%p138 bra 	$L__BB10_226;
	setp.lt.f64 	%p139, %fd328, %fd327;
	mov.f64 	%fd420, %fd419;
	mov.u64 	%rd506, %rd505;
	@%p139 bra 	$L__BB10_226;
	setp.lt.s64 	%p140, %rd505, %rd227;
	selp.f64 	%fd420, %fd419, %fd326, %p140;
	min.s64 	%rd506, %rd505, %rd227;
$L__BB10_226:
	ld.shared.f64 	%fd331, [_ZN6thrust24THRUST_300001_SM_1000_NS8cuda_cub4core6detail5shmemE+104];
	ld.shared.u64 	%rd230, [_ZN6thrust24THRUST_300001_SM_1000_NS8cuda_cub4core6detail5shmemE+112];
	abs.f64 	%fd332, %fd420;
	abs.f64 	%fd333, %fd331;
	setp.lt.f64 	%p141, %fd332, %fd333;
	mov.f64 	%fd421, %fd331;
	mov.u64 	%rd507, %rd230;
	@%p141 bra 	$L__BB10_229;
	setp.lt.f64 	%p142, %fd333, %fd332;
	mov.f64 	%fd421, %fd420;
	mov.u64 	%rd507, %rd506;
	@%p142 bra 	$L__BB10_229;
	setp.lt.s64 	%p143, %rd506, %rd230;
	selp.f64 	%fd421, %fd420, %fd331, %p143;
	min.s64 	%rd507, %rd506, %rd230;
$L__BB10_229:
	ld.shared.f64 	%fd336, [_ZN6thrust24THRUST_300001_SM_1000_NS8cuda_cub4core6detail5shmemE+120];
	ld.shared.u64 	%rd233, [_ZN6thrust24THRUST_300001_SM_1000_NS8cuda_cub4core6detail5shmemE+128];
	abs.f64 	%fd337, %fd421;
	abs.f64 	%fd338, %fd336;
	setp.lt.f64 	%p144, %fd337, %fd338;
	mov.u64 	%rd508, %rd233;
	mov.f64 	%fd422, %fd336;
	@%p144 bra 	$L__BB10_232;
	setp.lt.f64 	%p145, %fd338, %fd337;
	mov.u64 	%rd508, %rd507;
	mov.f64 	%fd422, %fd421;
	@%p145 bra 	$L__BB10_232;
	setp.lt.s64 	%p146, %rd507, %rd233;
	selp.f64 	%fd422, %fd421, %fd336, %p146;
	min.s64 	%rd508, %rd507, %rd233;
$L__BB10_232:
	mov.u32 	%r364, %tid.x;
	setp.ne.s32 	%p263, %r364, 0;
	@%p263 bra 	$L__BB10_234;
	ld.param.u64 	%rd421, [_ZN6thrust24THRUST_300001_SM_1000_NS8cuda_cub4core6detail13_kernel_agentINS1_8__reduce11ReduceAgentIPN4cuda3std3__45tupleIJdlEEESC_SB_lNS1_9__extrema9arg_max_fIdl10comparatorEEEEJSC_SC_iSG_EEEvDpT0__param_1];
	cvta.to.global.u64 	%rd420, %rd421;
	st.global.f64 	[%rd420], %fd422;
	st.global.u64 	[%rd420+8], %rd508;
$L__BB10_234:
	ret;

}
	// .globl	_ZN3cub18CUB_300001_SM_10006detail11EmptyKernelIvEEvv
.visible .entry _ZN3cub18CUB_300001_SM_10006detail11EmptyKernelIvEEvv()
{


	ret;

}


// ===== COMPILED SASS (sm_100) =====

	.target	sm_100

	.elftype	@"ET_EXEC"


//--------------------- .note.nv.tkinfo           --------------------------
	.section	.note.nv.tkinfo,"",@"SHT_NOTE"
	.sectionflags	@"SHF_NOTE_NV_TKINFO"
	.tkinfo
        /*0018*/ 	.word	0x00000002
        /*0030*/ 	.string	""
        /*0030*/ 	.string	"ptxas"
        /*0030*/ 	.string	"Cuda compilation tools, release 13.0, V13.0.88"
        /*0030*/ 	.string	"Build cuda_13.0.r13.0/compiler.36424714_0"
        /*0030*/ 	.string	"-arch sm_100 -m 64 "



//--------------------- .note.nv.cuinfo           --------------------------
	.section	.note.nv.cuinfo,"",@"SHT_NOTE"
	.sectionflags	@"SHF_NOTE_NV_CUINFO"
        /*0018*/ 	.short	0x0002
        /*001a*/ 	.short	0x0064
        /*001c*/ 	.short	0x0082
	.zero		2


//--------------------- .nv.info                  --------------------------
	.section	.nv.info,"",@"SHT_CUDA_INFO"
	.align	4


	//----- nvinfo : EIATTR_REGCOUNT
	.align		4
        /*0000*/ 	.byte	0x04, 0x2f
        /*0002*/ 	.short	(.L_46 - .L_45)
	.align		4
.L_45:
        /*0004*/ 	.word	index@(_Z4downPdjjjj)
        /*0008*/ 	.word	0x00000020


	//----- nvinfo : EIATTR_FRAME_SIZE
	.align		4
.L_46:
        /*000c*/ 	.byte	0x04, 0x11
        /*000e*/ 	.short	(.L_48 - .L_47)
	.align		4
.L_47:
        /*0010*/ 	.word	index@($__internal_1_$__cuda_sm20_div_rn_f64_full)
        /*0014*/ 	.word	0x00000000


	//----- nvinfo : EIATTR_FRAME_SIZE
	.align		4
.L_48:
        /*0018*/ 	.byte	0x04, 0x11
        /*001a*/ 	.short	(.L_50 - .L_49)
	.align		4
.L_49:
        /*001c*/ 	.word	index@(_Z4downPdjjjj)
        /*0020*/ 	.word	0x00000000


	//----- nvinfo : EIATTR_REGCOUNT
	.align		4
.L_50:
        /*0024*/ 	.byte	0x04, 0x2f
        /*0026*/ 	.short	(.L_52 - .L_51)
	.align		4
.L_51:
        /*0028*/ 	.word	index@(_Z2upPdjjjjj)
        /*002c*/ 	.word	0x00000020


	//----- nvinfo : EIATTR_FRAME_SIZE
	.align		4
.L_52:
        /*0030*/ 	.byte	0x04, 0x11
        /*0032*/ 	.short	(.L_54 - .L_53)
	.align		4
.L_53:
        /*0034*/ 	.word	index@($__internal_0_$__cuda_sm20_div_rn_f64_full)
        /*0038*/ 	.word	0x00000000


	//----- nvinfo : EIATTR_FRAME_SIZE
	.align		4
.L_54:
        /*003c*/ 	.byte	0x04, 0x11
        /*003e*/ 	.short	(.L_56 - .L_55)
	.align		4
.L_55:
        /*0040*/ 	.word	index@(_Z2upPdjjjjj)
        /*0044*/ 	.word	0x00000000


	//----- nvinfo : EIATTR_REGCOUNT
	.align		4
.L_56:
        /*0048*/ 	.byte	0x04, 0x2f
        /*004a*/ 	.short	(.L_58 - .L_57)
	.align		4
.L_57:
        /*004c*/ 	.word	index@(_Z4swapPdjjjjj)
        /*0050*/ 	.word	0x00000012


	//----- nvinfo : EIATTR_FRAME_SIZE
	.align		4
.L_58:
        /*0054*/ 	.byte	0x04, 0x11
        /*0056*/ 	.short	(.L_60 - .L_59)
	.align		4
.L_59:
        /*0058*/ 	.word	index@(_Z4swapPdjjjjj)
        /*005c*/ 	.word	0x00000000


	//----- nvinfo : EIATTR_REGCOUNT
	.align		4
.L_60:
        /*0060*/ 	.byte	0x04, 0x2f
        /*0062*/ 	.short	(.L_62 - .L_61)
	.align		4
.L_61:
        /*0064*/ 	.word	index@(_ZN6thrust24THRUST_300001_SM_1000_NS8cuda_cub4core6detail13_kernel_agentINS1_8__reduce11ReduceAgentINS0_12zip_iteratorIN4cuda3std3__45tupleIJNS0_10device_ptrIdEENS0_17counting_iteratorIlNS0_11use_defaultESF_SF_EEEEEEEPNSB_IJdlEEESJ_iNS1_9__extrema9arg_max_fIdl10comparatorEEEEJSI_SK_iSO_EEEvDpT0_)
        /*0068*/ 	.word	0x00000020


	//----- nvinfo : EIATTR_FRAME_SIZE
	.align		4
.L_62:
        /*006c*/ 	.byte	0x04, 0x11
        /*006e*/ 	.short	(.L_64 - .L_63)
	.align		4
.L_63:
        /*0070*/ 	.word	index@(_ZN6thrust24THRUST_300001_SM_1000_NS8cuda_cub4core6detail13_kernel_agentINS1_8__reduce11ReduceAgentINS0_12zip_iteratorIN4cuda3std3__45tupleIJNS0_10device_ptrIdEENS0_17counting_iteratorIlNS0_11use_defaultESF_SF_EEEEEEEPNSB_IJdlEEESJ_iNS1_9__extrema9arg_max_fIdl10comparatorEEEEJSI_SK_iSO_EEEvDpT0_)
        /*0074*/ 	.word	0x00000000


	//----- nvinfo : EIATTR_REGCOUNT
	.align		4
.L_64:
        /*0078*/ 	.byte	0x04, 0x2f
        /*007a*/ 	.short	(.L_66 - .L_65)
	.align		4
.L_65:
        /*007c*/ 	.word	index@(_ZN6thrust24THRUST_300001_SM_1000_NS8cuda_cub4core6detail13_kernel_agentINS1_8__reduce11ReduceAgentINS0_12zip_iteratorIN4cuda3std3__45tupleIJNS0_10device_ptrIdEENS0_17counting_iteratorIlNS0_11use_defaultESF_SF_EEEEEEEPNSB_IJdlEEESJ_iNS1_9__extrema9arg_max_fIdl10comparatorEEEEJSI_SK_iN3cub18CUB_300001_SM_100013GridEvenShareIiEENSR_9GridQueueIjEESO_EEEvDpT0_)
        /*0080*/ 	.word	0x00000028


	//----- nvinfo : EIATTR_FRAME_SIZE
	.align		4
.L_66:
        /*0084*/ 	.byte	0x04, 0x11
        /*0086*/ 	.short	(.L_68 - .L_67)
	.align		4
.L_67:
        /*0088*/ 	.word	index@(_ZN6thrust24THRUST_300001_SM_1000_NS8cuda_cub4core6detail13_kernel_agentINS1_8__reduce11ReduceAgentINS0_12zip_iteratorIN4cuda3std3__45tupleIJNS0_10device_ptrIdEENS0_17counting_iteratorIlNS0_11use_defaultESF_SF_EEEEEEEPNSB_IJdlEEESJ_iNS1_9__extrema9arg_max_fIdl10comparatorEEEEJSI_SK_iN3cub18CUB_300001_SM_100013GridEvenShareIiEENSR_9GridQueueIjEESO_EEEvDpT0_)
        /*008c*/ 	.word	0x00000000


	//----- nvinfo : EIATTR_REGCOUNT
	.align		4
.L_68:
        /*0090*/ 	.byte	0x04, 0x2f
        /*0092*/ 	.short	(.L_70 - .L_69)
	.align		4
.L_69:
        /*0094*/ 	.word	index@(_ZN6thrust24THRUST_300001_SM_1000_NS8cuda_cub4core6detail13_kernel_agentINS1_8__reduce10DrainAgentIiEEJN3cub18CUB_300001_SM_10009GridQueueIjEEiEEEvDpT0_)
        /*0098*/ 	.word	0x00000008


	//----- nvinfo : EIATTR_FRAME_SIZE
	.align		4
.L_70:
        /*009c*/ 	.byte	0x04, 0x11
        /*009e*/ 	.short	(.L_72 - .L_71)
	.align		4
.L_71:
        /*00a0*/ 	.word	index@(_ZN6thrust24THRUST_300001_SM_1000_NS8cuda_cub4core6detail13_kernel_agentINS1_8__reduce10DrainAgentIiEEJN3cub18CUB_300001_SM_10009GridQueueIjEEiEEEvDpT0_)
        /*00a4*/ 	.word	0x00000000


	//----- nvinfo : EIATTR_REGCOUNT
	.align		4
.L_72:
        /*00a8*/ 	.byte	0x04, 0x2f
        /*00aa*/ 	.short	(.L_74 - .L_73)
	.align		4
.L_73:
        /*00ac*/ 	.word	index@(_ZN6thrust24THRUST_300001_SM_1000_NS8cuda_cub4core6detail13_kernel_agentINS1_8__reduce11ReduceAgentIPN4cuda3std3__45tupleIJdlEEESC_SB_iNS1_9__extrema9arg_max_fIdl10comparatorEEEEJSC_SC_iSG_EEEvDpT0_)
        /*00b0*/ 	.word	0x00000020


	//----- nvinfo : EIATTR_FRAME_SIZE
	.align		4
.L_74:
        /*00b4*/ 	.byte	0x04, 0x11
        /*00b6*/ 	.short	(.L_76 - .L_75)
	.align		4
.L_75:
        /*00b8*/ 	.word	index@(_ZN6thrust24THRUST_300001_SM_1000_NS8cuda_cub4core6detail13_kernel_agentINS1_8__reduce11ReduceAgentIPN4cuda3std3__45tupleIJdlEEESC_SB_iNS1_9__extrema9arg_max_fIdl10comparatorEEEEJSC_SC_iSG_EEEvDpT0_)
        /*00bc*/ 	.word	0x00000000


	//----- nvinfo : EIATTR_REGCOUNT
	.align		4
.L_76:
        /*00c0*/ 	.byte	0x04, 0x2f
        /*00c2*/ 	.short	(.L_78 - .L_77)
	.align		4
.L_77:
        /*00c4*/ 	.word	index@(_ZN6thrust24THRUST_300001_SM_1000_NS8cuda_cub4core6detail13_kernel_agentINS1_8__reduce11ReduceAgentINS0_12zip_iteratorIN4cuda3std3__45tupleIJNS0_10device_ptrIdEENS0_17counting_iteratorIlNS0_11use_defaultESF_SF_EEEEEEEPNSB_IJdlEEESJ_lNS1_9__extrema9arg_max_fIdl10comparatorEEEEJSI_SK_lSO_EEEvDpT0_)
        /*00c8*/ 	.word	0x00000020


	//----- nvinfo : EIATTR_FRAME_SIZE
	.align		4
.L_78:
        /*00cc*/ 	.byte	0x04, 0x11
        /*00ce*/ 	.short	(.L_80 - .L_79)
	.align		4
.L_79:
        /*00d0*/ 	.word	index@(_ZN6thrust24THRUST_300001_SM_1000_NS8cuda_cub4core6detail13_kernel_agentINS1_8__reduce11ReduceAgentINS0_12zip_iteratorIN4cuda3std3__45tupleIJNS0_10device_ptrIdEENS0_17counting_iteratorIlNS0_11use_defaultESF_SF_EEEEEEEPNSB_IJdlEEESJ_lNS1_9__extrema9arg_max_fIdl10comparatorEEEEJSI_SK_lSO_EEEvDpT0_)
        /*00d4*/ 	.word	0x00000000


	//----- nvinfo : EIATTR_REGCOUNT
	.align		4
.L_80:
        /*00d8*/ 	.byte	0x04, 0x2f
        /*00da*/ 	.short	(.L_82 - .L_81)
	.align		4
.L_81:
        /*00dc*/ 	.word	index@(_ZN6thrust24THRUST_300001_SM_1000_NS8cuda_cub4core6detail13_kernel_agentINS1_8__reduce11ReduceAgentINS0_12zip_iteratorIN4cuda3std3__45tupleIJNS0_10device_ptrIdEENS0_17counting_iteratorIlNS0_11use_defaultESF_SF_EEEEEEEPNSB_IJdlEEESJ_lNS1_9__extrema9arg_max_fIdl10comparatorEEEEJSI_SK_lN3cub18CUB_300001_SM_100013GridEvenShareIlEENSR_9GridQueueIyEESO_EEEvDpT0_)
        /*00e0*/ 	.word	0x00000020


	//----- nvinfo : EIATTR_FRAME_SIZE
	.align		4
.L_82:
        /*00e4*/ 	.byte	0x04, 0x11
        /*00e6*/ 	.short	(.L_84 - .L_83)
	.align		4
.L_83:
        /*00e8*/ 	.word	index@(_ZN6thrust24THRUST_300001_SM_1000_NS8cuda_cub4core6detail13_kernel_agentINS1_8__reduce11ReduceAgentINS0_12zip_iteratorIN4cuda3std3__45tupleIJNS0_10device_ptrIdEENS0_17counting_iteratorIlNS0_11use_defaultESF_SF_EEEEEEEPNSB_IJdlEEESJ_lNS1_9__extrema9arg_max_fIdl10comparatorEEEEJSI_SK_lN3cub18CUB_300001_SM_100013GridEvenShareIlEENSR_9GridQueueIyEESO_EEEvDpT0_)
        /*00ec*/ 	.word	0x00000000


	//----- nvinfo : EIATTR_REGCOUNT
	.align		4
.L_84:
        /*00f0*/ 	.byte	0x04, 0x2f
        /*00f2*/ 	.short	(.L_86 - .L_85)
	.align		4
.L_85:
        /*00f4*/ 	.word	index@(_ZN6thrust24THRUST_300001_SM_1000_NS8cuda_cub4core6detail13_kernel_agentINS1_8__reduce10DrainAgentIlEEJN3cub18CUB_300001_SM_10009GridQueueIyEElEEEvDpT0_)
        /*00f8*/ 	.word	0x00000008


	//----- nvinfo : EIATTR_FRAME_SIZE
	.align		4
.L_86:
        /*00fc*/ 	.byte	0x04, 0x11
        /*00fe*/ 	.short	(.L_88 - .L_87)
	.align		4
.L_87:
        /*0100*/ 	.word	index@(_ZN6thrust24THRUST_300001_SM_1000_NS8cuda_cub4core6detail13_kernel_agentINS1_8__reduce10DrainAgentIlEEJN3cub18CUB_300001_SM_10009GridQueueIyEElEEEvDpT0_)
        /*0104*/ 	.word	0x00000000


	//----- nvinfo : EIATTR_REGCOUNT
	.align		4
.L_88:
        /*0108*/ 	.byte	0x04, 0x2f
        /*010a*/ 	.short	(.L_90 - .L_89)
	.align		4
.L_89:
        /*010c*/ 	.word	index@(_ZN6thrust24THRUST_300001_SM_1000_NS8cuda_cub4core6detail13_kernel_agentINS1_8__reduce11ReduceAgentIPN4cuda3std3__45tupleIJdlEEESC_SB_lNS1_9__extrema9arg_max_fIdl10comparatorEEEEJSC_SC_iSG_EEEvDpT0_)
        /*0110*/ 	.word	0x00000020


	//----- nvinfo : EIATTR_FRAME_SIZE
	.align		4
.L_90:
        /*0114*/ 	.byte	0x04, 0x11
        /*0116*/ 	.short	(.L_92 - .L_91)
	.align		4
.L_91:
        /*0118*/ 	.word	index@(_ZN6thrust24THRUST_300001_SM_1000_NS8cuda_cub4core6detail13_kernel_agentINS1_8__reduce11ReduceAgentIPN4cuda3std3__45tupleIJdlEEESC_SB_lNS1_9__extrema9arg_max_fIdl10comparatorEEEEJSC_SC_iSG_EEEvDpT0_)
        /*011c*/ 	.word	0x00000000


	//----- nvinfo : EIATTR_REGCOUNT
	.align		4
.L_92:
        /*0120*/ 	.byte	0x04, 0x2f
        /*0122*/ 	.short	(.L_94 - .L_93)
	.align		4
.L_93:
        /*0124*/ 	.word	index@(_ZN3cub18CUB_300001_SM_10006detail11EmptyKernelIvEEvv)
        /*0128*/ 	.word	0x00000004


	//----- nvinfo : EIATTR_FRAME_SIZE
	.align		4
.L_94:
        /*012c*/ 	.byte	0x04, 0x11
        /*012e*/ 	.short	(.L_96 - .L_95)
	.align		4
.L_95:
        /*0130*/ 	.word	index@(_ZN3cub18CUB_300001_SM_10006detail11EmptyKernelIvEEvv)
        /*0134*/ 	.word	0x00000000


	//----- nvinfo : EIATTR_MIN_STACK_SIZE
	.align		4
.L_96:
        /*0138*/ 	.byte	0x04, 0x12
        /*013a*/ 	.short	(.L_98 - .L_97)
	.align		4
.L_97:
        /*013c*/ 	.word	index@(_ZN3cub18CUB_300001_SM_10006detail11EmptyKernelIvEEvv)
        /*0140*/ 	.word	0x00000000


	//----- nvinfo : EIATTR_MIN_STACK_SIZE
	.align		4
.L_98:
        /*0144*/ 	.byte	0x04, 0x12
        /*0146*/ 	.short	(.L_100 - .L_99)
	.align		4
.L_99:
        /*0148*/ 	.word	index@(_ZN6thrust24THRUST_300001_SM_1000_NS8cuda_cub4core6detail13_kernel_agentINS1_8__reduce11ReduceAgentIPN4cuda3std3__45tupleIJdlEEESC_SB_lNS1_9__extrema9arg_max_fIdl10comparatorEEEEJSC_SC_iSG_EEEvDpT0_)
        /*014c*/ 	.word	0x00000000


	//----- nvinfo : EIATTR_MIN_STACK_SIZE
	.align		4
.L_100:
        /*0150*/ 	.byte	0x04, 0x12
        /*0152*/ 	.short	(.L_102 - .L_101)
	.align		4
.L_101:
        /*0154*/ 	.word	index@(_ZN6thrust24THRUST_300001_SM_1000_NS8cuda_cub4core6detail13_kernel_agentINS1_8__reduce10DrainAgentIlEEJN3cub18CUB_300001_SM_10009GridQueueIyEElEEEvDpT0_)
        /*0158*/ 	.word	0x00000000


	//----- nvinfo : EIATTR_MIN_STACK_SIZE
	.align		4
.L_102:
        /*015c*/ 	.byte	0x04, 0x12
        /*015e*/ 	.short	(.L_104 - .L_103)
	.align		4
.L_103:
        /*0160*/ 	.word	index@(_ZN6thrust24THRUST_300001_SM_1000_NS8cuda_cub4core6detail13_kernel_agentINS1_8__reduce11ReduceAgentINS0_12zip_iteratorIN4cuda3std3__45tupleIJNS0_10device_ptrIdEENS0_17counting_iteratorIlNS0_11use_defaultESF_SF_EEEEEEEPNSB_IJdlEEESJ_lNS1_9__extrema9arg_max_fIdl10comparatorEEEEJSI_SK_lN3cub18CUB_300001_SM_100013GridEvenShareIlEENSR_9GridQueueIyEESO_EEEvDpT0_)
        /*0164*/ 	.word	0x00000000


	//----- nvinfo : EIATTR_MIN_STACK_SIZE
	.align		4
.L_104:
        /*0168*/ 	.byte	0x04, 0x12
        /*016a*/ 	.short	(.L_106 - .L_105)
	.align		4
.L_105:
        /*016c*/ 	.word	index@(_ZN6thrust24THRUST_300001_SM_1000_NS8cuda_cub4core6detail13_kernel_agentINS1_8__reduce11ReduceAgentINS0_12zip_iteratorIN4cuda3std3__45tupleIJNS0_10device_ptrIdEENS0_17counting_iteratorIlNS0_11use_defaultESF_SF_EEEEEEEPNSB_IJdlEEESJ_lNS1_9__extrema9arg_max_fIdl10comparatorEEEEJSI_SK_lSO_EEEvDpT0_)
        /*0170*/ 	.word	0x00000000


	//----- nvinfo : EIATTR_MIN_STACK_SIZE
	.align		4
.L_106:
        /*0174*/ 	.byte	0x04, 0x12
        /*0176*/ 	.short	(.L_108 - .L_107)
	.align		4
.L_107:
        /*0178*/ 	.word	index@(_ZN6thrust24THRUST_300001_SM_1000_NS8cuda_cub4core6detail13_kernel_agentINS1_8__reduce11ReduceAgentIPN4cuda3std3__45tupleIJdlEEESC_SB_iNS1_9__extrema9arg_max_fIdl10comparatorEEEEJSC_SC_iSG_EEEvDpT0_)
        /*017c*/ 	.word	0x00000000


	//----- nvinfo : EIATTR_MIN_STACK_SIZE
	.align		4
.L_108:
        /*0180*/ 	.byte	0x04, 0x12
        /*0182*/ 	.short	(.L_110 - .L_109)
	.align		4
.L_109:
        /*0184*/ 	.word	index@(_ZN6thrust24THRUST_300001_SM_1000_NS8cuda_cub4core6detail13_kernel_agentINS1_8__reduce10DrainAgentIiEEJN3cub18CUB_300001_SM_10009GridQueueIjEEiEEEvDpT0_)
        /*0188*/ 	.word	0x00000000


	//----- nvinfo : EIATTR_MIN_STACK_SIZE
	.align		4
.L_110:
        /*018c*/ 	.byte	0x04, 0x12
        /*018e*/ 	.short	(.L_112 - .L_111)
	.align		4
.L_111:
        /*0190*/ 	.word	index@(_ZN6thrust24THRUST_300001_SM_1000_NS8cuda_cub4core6detail13_kernel_agentINS1_8__reduce11ReduceAgentINS0_12zip_iteratorIN4cuda3std3__45tupleIJNS0_10device_ptrIdEENS0_17counting_iteratorIlNS0_11use_defaultESF_SF_EEEEEEEPNSB_IJdlEEESJ_iNS1_9__extrema9arg_max_fIdl10comparatorEEEEJSI_SK_iN3cub18CUB_300001_SM_100013GridEvenShareIiEENSR_9GridQueueIjEESO_EEEvDpT0_)
        /*0194*/ 	.word	0x00000000


	//----- nvinfo : EIATTR_MIN_STACK_SIZE
	.align		4
.L_112:
        /*0198*/ 	.byte	0x04, 0x12
        /*019a*/ 	.short	(.L_114 - .L_113)
	.align		4
.L_113:
        /*019c*/ 	.word	index@(_ZN6thrust24THRUST_300001_SM_1000_NS8cuda_cub4core6detail13_kernel_agentINS1_8__reduce11ReduceAgentINS0_12zip_iteratorIN4cuda3std3__45tupleIJNS0_10device_ptrIdEENS0_17counting_iteratorIlNS0_11use_defaultESF_SF_EEEEEEEPNSB_IJdlEEESJ_iNS1_9__extrema9arg_max_fIdl10comparatorEEEEJSI_SK_iSO_EEEvDpT0_)
        /*01a0*/ 	.word	0x00000000


	//----- nvinfo : EIATTR_MIN_STACK_SIZE
	.align		4
.L_114:
        /*01a4*/ 	.byte	0x04, 0x12
        /*01a6*/ 	.short	(.L_116 - .L_115)
	.align		4
.L_115:
        /*01a8*/ 	.word	index@(_Z4swapPdjjjjj)
        /*01ac*/ 	.word	0x00000000


	//----- nvinfo : EIATTR_MIN_STACK_SIZE
	.align		4
.L_116:
        /*01b0*/ 	.byte	0x04, 0x12
        /*01b2*/ 	.short	(.L_118 - .L_117)
	.align		4
.L_117:
        /*01b4*/ 	.word	index@(_Z2upPdjjjjj)
        /*01b8*/ 	.word	0x00000000


	//----- nvinfo : EIATTR_MIN_STACK_SIZE
	.align		4
.L_118:
        /*01bc*/ 	.byte	0x04, 0x12
        /*01be*/ 	.short	(.L_120 - .L_119)
	.align		4
.L_119:
        /*01c0*/ 	.word	index@(_Z4downPdjjjj)
        /*01c4*/ 	.word	0x00000000
.L_120:


//--------------------- .nv.compat                --------------------------
	.section	.nv.compat,"",@"SHT_CUDA_COMPAT_INFO"
	.align	4
        /*0000*/ 	.byte	0x02, 0x09, 0x00, 0x00, 0x02, 0x02, 0x01, 0x00, 0x02, 0x05, 0x05, 0x00, 0x03, 0x07, 0x01, 0x01
        /*0010*/ 	.byte	0x02, 0x03, 0x00, 0x00, 0x02, 0x06, 0x01, 0x00, 0x04, 0x0b, 0x08, 0x00, 0x01, 0x00, 0x00, 0x00
        /*0020*/ 	.byte	0x00, 0x00, 0x00, 0x00


//--------------------- .nv.info._ZN3cub18CUB_300001_SM_10006detail11EmptyKernelIvEEvv --------------------------
	.section	.nv.info._ZN3cub18CUB_300001_SM_10006detail11EmptyKernelIvEEvv,"",@"SHT_CUDA_INFO"
	.sectionflags	@""
	.align	4


	//----- nvinfo : EIATTR_CUDA_API_VERSION
	.align		4
        /*0000*/ 	.byte	0x04, 0x37
        /*0002*/ 	.short	(.L_122 - .L_121)
.L_121:
        /*0004*/ 	.word	0x00000082


	//----- nvinfo : EIATTR_SPARSE_MMA_MASK
	.align		4
.L_122:
        /*0008*/ 	.byte	0x03, 0x50
        /*000a*/ 	.short	0x0000


	//----- nvinfo : EIATTR_MAXREG_COUNT
	.align		4
        /*000c*/ 	.byte	0x03, 0x1b
        /*000e*/ 	.short	0x00ff


	//----- nvinfo : EIATTR_MERCURY_ISA_VERSION
	.align		4
        /*0010*/ 	.byte	0x03, 0x5f
        /*0012*/ 	.short	0x0101


	//----- nvinfo : EIATTR_VRC_CTA_INIT_COUNT
	.align		4
        /*0014*/ 	.byte	0x02, 0x4a
	.zero		1
	.zero		1


	//----- nvinfo : EIATTR_EXIT_INSTR_OFFSETS
	.align		4
        /*0018*/ 	.byte	0x04, 0x1c
        /*001a*/ 	.short	(.L_124 - .L_123)


	//   ....[0]....
.L_123:
        /*001c*/ 	.word	0x00000010


	//----- nvinfo : EIATTR_SW_WAR
	.align		4
.L_124:
        /*0020*/ 	.byte	0x04, 0x36
        /*0022*/ 	.short	(.L_126 - .L_125)
.L_125:
        /*0024*/ 	.word	0x00000008
.L_126:


//--------------------- .nv.info._ZN6thrust24THRUST_300001_SM_1000_NS8cuda_cub4core6detail13_kernel_agentINS1_8__reduce11ReduceAgentIPN4cuda3std3__45tupleIJdlEEESC_SB_lNS1_9__extrema9arg_max_fIdl10comparatorEEEEJSC_SC_iSG_EEEvDpT0_ --------------------------
	.section	.nv.info._ZN6thrust24THRUST_300001_SM_1000_NS8cuda_cub4core6detail13_kernel_agentINS1_8__reduce11ReduceAgentIPN4cuda3std3__45tupleIJdlEEESC_SB_lNS1_9__extrema9arg_max_fIdl10comparatorEEEEJSC_SC_iSG_EEEvDpT0_,"",@"SHT_CUDA_INFO"
	.sectionflags	@""
	.align	4


	//----- nvinfo : EIATTR_CUDA_API_VERSION
	.align		4
        /*0000*/ 	.byte	0x04, 0x37
        /*0002*/ 	.short	(.L_128 - .L_127)
.L_127:
        /*0004*/ 	.word	0x00000082


	//----- nvinfo : EIATTR_KPARAM_INFO
	.align		4
.L_128:
        /*0008*/ 	.byte	0x04, 0x17
        /*000a*/ 	.short	(.L_130 - .L_129)
.L_129:
        /*000c*/ 	.word	0x00000000
        /*0010*/ 	.short	0x0003
        /*0012*/ 	.short	0x0014
        /*0014*/ 	.byte	0x00, 0xf0, 0x05, 0x00


	//----- nvinfo : EIATTR_KPARAM_INFO
	.align		4
.L_130:
        /*0018*/ 	.byte	0x04, 0x17
        /*001a*/ 	.short	(.L_132 - .L_131)
.L_131:
        /*001c*/ 	.word	0x00000000
        /*0020*/ 	.short	0x0002
        /*0022*/ 	.short	0x0010
        /*0024*/ 	.byte	0x00, 0xf0, 0x11, 0x00


	//----- nvinfo : EIATTR_KPARAM_INFO
	.align		4
.L_132:
        /*0028*/ 	.byte	0x04, 0x17
        /*002a*/ 	.short	(.L_134 - .L_133)
.L_133:
        /*002c*/ 	.word	0x00000000
        /*0030*/ 	.short	0x0001
        /*0032*/ 	.short	0x0008
        /*0034*/ 	.byte	0x00, 0xf5, 0x21, 0x00


	//----- nvinfo : EIATTR_KPARAM_INFO
	.align		4
.L_134:
        /*0038*/ 	.byte	0x04, 0x17
        /*003a*/ 	.short	(.L_136 - .L_135)
.L_135:
        /*003c*/ 	.word	0x00000000
        /*0040*/ 	.short	0x0000
        /*0042*/ 	.short	0x0000
        /*0044*/ 	.byte	0x00, 0xf5, 0x21, 0x00


	//----- nvinfo : EIATTR_SPARSE_MMA_MASK
	.align		4
.L_136:
        /*0048*/ 	.byte	0x03, 0x50
        /*004a*/ 	.short	0x0000


	//----- nvinfo : EIATTR_MAXREG_COUNT
	.align		4
        /*004c*/ 	.byte	0x03, 0x1b
        /*004e*/ 	.short	0x00ff


	//----- nvinfo : EIATTR_NUM_BARRIERS
	.align		4
        /*0050*/ 	.byte	0x02, 0x4c
        /*0052*/ 	.byte	0x01
	.zero		1


	//----- nvinfo : EIATTR_MERCURY_ISA_VERSION
	.align		4
        /*0054*/ 	.byte	0x03, 0x5f
        /*0056*/ 	.short	0x0101


	//----- nvinfo : EIATTR_COOP_GROUP_MASK_REGIDS
	.align		4
        /*0058*/ 	.byte	0x04, 0x29
        /*005a*/ 	.short	(.L_138 - .L_137)


	//   ....[0]....
.L_137:
        /*005c*/ 	.word	0xffffffff


	//   ....[1]....
        /*0060*/ 	.word	0xffffffff


	//   ....[2]....
        /*0064*/ 	.word	0xffffffff


	//   ....[3]....
        /*0068*/ 	.word	0xffffffff


	//   ....[4]....
        /*006c*/ 	.word	0xffffffff


	//   ....[5]....
        /*0070*/ 	.word	0xffffffff


	//   ....[6]....
        /*0074*/ 	.word	0xffffffff


	//   ....[7]....
        /*0078*/ 	.word	0xffffffff


	//   ....[8]....
        /*007c*/ 	.word	0xffffffff


	//   ....[9]....
        /*0080*/ 	.word	0xffffffff


	//   ....[10]....
        /*0084*/ 	.word	0xffffffff


	//   ....[11]....
        /*0088*/ 	.word	0xffffffff


	//   ....[12]....
        /*008c*/ 	.word	0xffffffff


	//   ....[13]....
        /*0090*/ 	.word	0xffffffff


	//   ....[14]....
        /*0094*/ 	.word	0xffffffff


	//   ....[15]....
        /*0098*/ 	.word	0xffffffff


	//   ....[16]....
        /*009c*/ 	.word	0xffffffff


	//   ....[17]....
        /*00a0*/ 	.word	0xffffffff


	//   ....[18]....
        /*00a4*/ 	.word	0xffffffff


	//   ....[19]....
        /*00a8*/ 	.word	0xffffffff


	//   ....[20]....
        /*00ac*/ 	.word	0xffffffff


	//   ....[21]....
        /*00b0*/ 	.word	0xffffffff


	//   ....[22]....
        /*00b4*/ 	.word	0xffffffff


	//   ....[23]....
        /*00b8*/ 	.word	0xffffffff


	//   ....[24]....
        /*00bc*/ 	.word	0xffffffff


	//   ....[25]....
        /*00c0*/ 	.word	0xffffffff


	//   ....[26]....
        /*00c4*/ 	.word	0xffffffff


	//   ....[27]....
        /*00c8*/ 	.word	0xffffffff


	//   ....[28]....
        /*00cc*/ 	.word	0xffffffff


	//   ....[29]....
        /*00d0*/ 	.word	0xffffffff


	//   ....[30]....
        /*00d4*/ 	.word	0xffffffff


	//   ....[31]....
        /*00d8*/ 	.word	0xffffffff


	//   ....[32]....
        /*00dc*/ 	.word	0xffffffff


	//   ....[33]....
        /*00e0*/ 	.word	0xffffffff


	//   ....[34]....
        /*00e4*/ 	.word	0xffffffff


	//   ....[35]....
        /*00e8*/ 	.word	0xffffffff


	//   ....[36]....
        /*00ec*/ 	.word	0xffffffff


	//   ....[37]....
        /*00f0*/ 	.word	0xffffffff


	//   ....[38]....
        /*00f4*/ 	.word	0xffffffff


	//   ....[39]....
        /*00f8*/ 	.word	0xffffffff


	//   ....[40]....
        /*00fc*/ 	.word	0xffffffff


	//   ....[41]....
        /*0100*/ 	.word	0xffffffff


	//   ....[42]....
        /*0104*/ 	.word	0xffffffff


	//   ....[43]....
        /*0108*/ 	.word	0xffffffff


	//   ....[44]....
        /*010c*/ 	.word	0xffffffff


	//   ....[45]....
        /*0110*/ 	.word	0xffffffff


	//   ....[46]....
        /*0114*/ 	.word	0xffffffff


	//   ....[47]....
        /*0118*/ 	.word	0xffffffff


	//   ....[48]....
        /*011c*/ 	.word	0xffffffff


	//   ....[49]....
        /*0120*/ 	.word	0xffffffff


	//   ....[50]....
        /*0124*/ 	.word	0xffffffff


	//   ....[51]....
        /*0128*/ 	.word	0xffffffff


	//   ....[52]....
        /*012c*/ 	.word	0xffffffff


	//   ....[53]....
        /*0130*/ 	.word	0xffffffff


	//   ....[54]....
        /*0134*/ 	.word	0xffffffff


	//   ....[55]....
        /*0138*/ 	.word	0xffffffff


	//   ....[56]....
        /*013c*/ 	.word	0xffffffff


	//   ....[57]....
        /*0140*/ 	.word	0xffffffff


	//   ....[58]....
        /*0144*/ 	.word	0xffffffff


	//   ....[59]....
        /*0148*/ 	.word	0xffffffff


	//----- nvinfo : EIATTR_COOP_GROUP_INSTR_OFFSETS
	.align		4
.L_138:
        /*014c*/ 	.byte	0x04, 0x28
        /*014e*/ 	.short	(.L_140 - .L_139)


	//   ....[0]....
.L_139:
        /*0150*/ 	.word	0x00000b70


	//   ....[1]....
        /*0154*/ 	.word	0x00000ba0


	//   ....[2]....
        /*0158*/ 	.word	0x00000bc0


	//   ....[3]....
        /*015c*/ 	.word	0x00000bd0


	//   ....[4]....
        /*0160*/ 	.word	0x00000d60


	//   ....[5]....
        /*0164*/ 	.word	0x00000d90


	//   ....[6]....
        /*0168*/ 	.word	0x00000dc0


	//   ....[7]....
        /*016c*/ 	.word	0x00000de0


	//   ....[8]....
        /*0170*/ 	.word	0x00000f60


	//   ....[9]....
        /*0174*/ 	.word	0x00000f90


	//   ....[10]....
        /*0178*/ 	.word	0x00000fc0


	//   ....[11]....
        /*017c*/ 	.word	0x00000fe0


	//   ....[12]....
        /*0180*/ 	.word	0x00001160


	//   ....[13]....
        /*0184*/ 	.word	0x00001190


	//   ....[14]....
        /*0188*/ 	.word	0x000011c0


	//   ....[15]....
        /*018c*/ 	.word	0x000011e0


	//   ....[16]....
        /*0190*/ 	.word	0x00001360


	//   ....[17]....
        /*0194*/ 	.word	0x00001390


	//   ....[18]....
        /*0198*/ 	.word	0x000013c0


	//   ....[19]....
        /*019c*/ 	.word	0x000013e0


	//   ....[20]....
        /*01a0*/ 	.word	0x00002140


	//   ....[21]....
        /*01a4*/ 	.word	0x00002150


	//   ....[22]....
        /*01a8*/ 	.word	0x00002160


	//   ....[23]....
        /*01ac*/ 	.word	0x00002180


	//   ....[24]....
        /*01b0*/ 	.word	0x00002300


	//   ....[25]....
        /*01b4*/ 	.word	0x00002340


	//   ....[26]....
        /*01b8*/ 	.word	0x00002370


	//   ....[27]....
        /*01bc*/ 	.word	0x00002390


	//   ....[28]....
        /*01c0*/ 	.word	0x00002510


	//   ....[29]....
        /*01c4*/ 	.word	0x00002550


	//   ....[30]....
        /*01c8*/ 	.word	0x00002580


	//   ....[31]....
        /*01cc*/ 	.word	0x000025a0


	//   ....[32]....
        /*01d0*/ 	.word	0x00002720


	//   ....[33]....
        /*01d4*/ 	.word	0x00002760


	//   ....[34]....
        /*01d8*/ 	.word	0x00002790


	//   ....[35]....
        /*01dc*/ 	.word	0x000027b0


	//   ....[36]....
        /*01e0*/ 	.word	0x00002930


	//   ....[37]....
        /*01e4*/ 	.word	0x00002970


	//   ....[38]....
        /*01e8*/ 	.word	0x000029a0


	//   ....[39]....
        /*01ec*/ 	.word	0x000029c0


	//   ....[40]....
        /*01f0*/ 	.word	0x00005760


	//   ....[41]....
        /*01f4*/ 	.word	0x00005790


	//   ....[42]....
        /*01f8*/ 	.word	0x000057b0


	//   ....[43]....
        /*01fc*/ 	.word	0x000057c0


	//   ....[44]....
        /*0200*/ 	.word	0x00005950


	//   ....[45]....
        /*0204*/ 	.word	0x00005980


	//   ....[46]....
        /*0208*/ 	.word	0x000059b0


	//   ....[47]....
        /*020c*/ 	.word	0x000059d0


	//   ....[48]....
        /*0210*/ 	.word	0x00005b50


	//   ....[49]....
        /*0214*/ 	.word	0x00005b80


	//   ....[50]....
        /*0218*/ 	.word	0x00005bb0


	//   ....[51]....
        /*021c*/ 	.word	0x00005bd0


	//   ....[52]....
        /*0220*/ 	.word	0x00005d50


	//   ....[53]....
        /*0224*/ 	.word	0x00005d80


	//   ....[54]....
        /*0228*/ 	.word	0x00005db0


	//   ....[55]....
        /*022c*/ 	.word	0x00005dd0


	//   ....[56]....
        /*0230*/ 	.word	0x00005f50


	//   ....[57]....
        /*0234*/ 	.word	0x00005f80


	//   ....[58]....
        /*0238*/ 	.word	0x00005fb0


	//   ....[59]....
        /*023c*/ 	.word	0x00005fd0


	//----- nvinfo : EIATTR_VRC_CTA_INIT_COUNT
	.align		4
.L_140:
        /*0240*/ 	.byte	0x02, 0x4a
	.zero		1
	.zero		1


	//----- nvinfo : EIATTR_EXIT_INSTR_OFFSETS
	.align		4
        /*0244*/ 	.byte	0x04, 0x1c
        /*0246*/ 	.short	(.L_142 - .L_141)


	//   ....[0]....
.L_141:
        /*0248*/ 	.word	0x00000030


	//   ....[1]....
        /*024c*/ 	.word	0x00006c70


	//   ....[2]....
        /*0250*/ 	.word	0x00006cb0


	//----- nvinfo : EIATTR_MAX_THREADS
	.align		4
.L_142:
        /*0254*/ 	.byte	0x04, 0x05
        /*0256*/ 	.short	(.L_144 - .L_143)
.L_143:
        /*0258*/ 	.word	0x00000100
        /*025c*/ 	.word	0x00000001
        /*0260*/ 	.word	0x00000001


	//----- nvinfo : EIATTR_CRS_STACK_SIZE
	.align		4
.L_144:
        /*0264*/ 	.byte	0x04, 0x1e
        /*0266*/ 	.short	(.L_146 - .L_145)
.L_145:
        /*0268*/ 	.word	0x00000000


	//----- nvinfo : EIATTR_CBANK_PARAM_SIZE
	.align		4
.L_146:
        /*026c*/ 	.byte	0x03, 0x19
        /*026e*/ 	.short	0x0015


	//----- nvinfo : EIATTR_PARAM_CBANK
	.align		4
        /*0270*/ 	.byte	0x04, 0x0a
        /*0272*/ 	.short	(.L_148 - .L_147)
	.align		4
.L_147:
        /*0274*/ 	.word	index@(.nv.constant0._ZN6thrust24THRUST_300001_SM_1000_NS8cuda_cub4core6detail13_kernel_agentINS1_8__reduce11ReduceAgentIPN4cuda3std3__45tupleIJdlEEESC_SB_lNS1_9__extrema9arg_max_fIdl10comparatorEEEEJSC_SC_iSG_EEEvDpT0_)
        /*0278*/ 	.short	0x0380
        /*027a*/ 	.short	0x0015


	//----- nvinfo : EIATTR_SW_WAR
	.align		4
.L_148:
        /*027c*/ 	.byte	0x04, 0x36
        /*027e*/ 	.short	(.L_150 - .L_149)
.L_149:
        /*0280*/ 	.word	0x00000008
.L_150:


//--------------------- .nv.info._ZN6thrust24THRUST_300001_SM_1000_NS8cuda_cub4core6detail13_kernel_agentINS1_8__reduce10DrainAgentIlEEJN3cub18CUB_300001_SM_10009GridQueueIyEElEEEvDpT0_ --------------------------
	.section	.nv.info._ZN6thrust24THRUST_300001_SM_1000_NS8cuda_cub4core6detail13_kernel_agentINS1_8__reduce10DrainAgentIlEEJN3cub18CUB_300001_SM_10009GridQueueIyEElEEEvDpT0_,"",@"SHT_CUDA_INFO"
	.sectionflags	@""
	.align	4


	//----- nvinfo : EIATTR_CUDA_API_VERSION
	.align		4
        /*0000*/ 	.byte	0x04, 0x37
        /*0002*/ 	.short	(.L_152 - .L_151)
.L_151:
        /*0004*/ 	.word	0x00000082


	//----- nvinfo : EIATTR_KPARAM_INFO
	.align		4
.L_152:
        /*0008*/ 	.byte	0x04, 0x17
        /*000a*/ 	.short	(.L_154 - .L_153)
.L_153:
        /*000c*/ 	.word	0x00000000
        /*0010*/ 	.short	0x0001
        /*0012*/ 	.short	0x0008
        /*0014*/ 	.byte	0x00, 0xf0, 0x21, 0x00


	//----- nvinfo : EIATTR_KPARAM_INFO
	.align		4
.L_154:
        /*0018*/ 	.byte	0x04, 0x17
        /*001a*/ 	.short	(.L_156 - .L_155)
.L_155:
        /*001c*/ 	.word	0x00000000
        /*0020*/ 	.short	0x0000
        /*0022*/ 	.short	0x0000
        /*0024*/ 	.byte	0x00, 0xf0, 0x21, 0x00


	//----- nvinfo : EIATTR_SPARSE_MMA_MASK
	.align		4
.L_156:
        /*0028*/ 	.byte	0x03, 0x50
        /*002a*/ 	.short	0x0000


	//----- nvinfo : EIATTR_MAXREG_COUNT
	.align		4
        /*002c*/ 	.byte	0x03, 0x1b
        /*002e*/ 	.short	0x00ff


	//----- nvinfo : EIATTR_MERCURY_ISA_VERSION
	.align		4
        /*0030*/ 	.byte	0x03, 0x5f
        /*0032*/ 	.short	0x0101


	//----- nvinfo : EIATTR_VRC_CTA_INIT_COUNT
	.align		4
        /*0034*/ 	.byte	0x02, 0x4a
	.zero		1
	.zero		1


	//----- nvinfo : EIATTR_EXIT_INSTR_OFFSETS
	.align		4
        /*0038*/ 	.byte	0x04, 0x1c
        /*003a*/ 	.short	(.L_158 - .L_157)


	//   ....[0]....
.L_157:
        /*003c*/ 	.word	0x00000060


	//----- nvinfo : EIATTR_MAX_THREADS
	.align		4
.L_158:
        /*0040*/ 	.byte	0x04, 0x05
        /*0042*/ 	.short	(.L_160 - .L_159)
.L_159:
        /*0044*/ 	.word	0x00000001
        /*0048*/ 	.word	0x00000001
        /*004c*/ 	.word	0x00000001


	//----- nvinfo : EIATTR_CBANK_PARAM_SIZE
	.align		4
.L_160:
        /*0050*/ 	.byte	0x03, 0x19
        /*0052*/ 	.short	0x0010


	//----- nvinfo : EIATTR_PARAM_CBANK
	.align		4
        /*0054*/ 	.byte	0x04, 0x0a
        /*0056*/ 	.short	(.L_162 - .L_161)
	.align		4
.L_161:
        /*0058*/ 	.word	index@(.nv.constant0._ZN6thrust24THRUST_300001_SM_1000_NS8cuda_cub4core6detail13_kernel_agentINS1_8__reduce10DrainAgentIlEEJN3cub18CUB_300001_SM_10009GridQueueIyEElEEEvDpT0_)
        /*005c*/ 	.short	0x0380
        /*005e*/ 	.short	0x0010


	//----- nvinfo : EIATTR_SW_WAR
	.align		4
.L_162:
        /*0060*/ 	.byte	0x04, 0x36
        /*0062*/ 	.short	(.L_164 - .L_163)
.L_163:
        /*0064*/ 	.word	0x00000008
.L_164:


//--------------------- .nv.info._ZN6thrust24THRUST_300001_SM_1000_NS8cuda_cub4core6detail13_kernel_agentINS1_8__reduce11ReduceAgentINS0_12zip_iteratorIN4cuda3std3__45tupleIJNS0_10device_ptrIdEENS0_17counting_iteratorIlNS0_11use_defaultESF_SF_EEEEEEEPNSB_IJdlEEESJ_lNS1_9__extrema9arg_max_fIdl10comparatorEEEEJSI_SK_lN3cub18CUB_300001_SM_100013GridEvenShareIlEENSR_9GridQueueIyEESO_EEEvDpT0_ --------------------------
	.section	.nv.info._ZN6thrust24THRUST_300001_SM_1000_NS8cuda_cub4core6detail13_kernel_agentINS1_8__reduce11ReduceAgentINS0_12zip_iteratorIN4cuda3std3__45tupleIJNS0_10device_ptrIdEENS0_17counting_iteratorIlNS0_11use_defaultESF_SF_EEEEEEEPNSB_IJdlEEESJ_lNS1_9__extrema9arg_max_fIdl10comparatorEEEEJSI_SK_lN3cub18CUB_300001_SM_100013GridEvenShareIlEENSR_9GridQueueIyEESO_EEEvDpT0_,"",@"SHT_CUDA_INFO"
	.sectionflags	@""
	.align	4


	//----- nvinfo : EIATTR_CUDA_API_VERSION
	.align		4
        /*0000*/ 	.byte	0x04, 0x37
        /*0002*/ 	.short	(.L_166 - .L_165)
.L_165:
        /*0004*/ 	.word	0x00000082


	//----- nvinfo : EIATTR_KPARAM_INFO
	.align		4
.L_166:
        /*0008*/ 	.byte	0x04, 0x17
        /*000a*/ 	.short	(.L_168 - .L_167)
.L_167:
        /*000c*/ 	.word	0x00000000
        /*0010*/ 	.short	0x0005
        /*0012*/ 	.short	0x0070
        /*0014*/ 	.byte	0x00, 0xf0, 0x05, 0x00


	//----- nvinfo : EIATTR_KPARAM_INFO
	.align		4
.L_168:
        /*0018*/ 	.byte	0x04, 0x17
        /*001a*/ 	.short	(.L_170 - .L_169)
.L_169:
        /*001c*/ 	.word	0x00000000
        /*0020*/ 	.short	0x0004
        /*0022*/ 	.short	0x0068
        /*0024*/ 	.byte	0x00, 0xf0, 0x21, 0x00


	//----- nvinfo : EIATTR_KPARAM_INFO
	.align		4
.L_170:
        /*0028*/ 	.byte	0x04, 0x17
        /*002a*/ 	.short	(.L_172 - .L_171)
.L_171:
        /*002c*/ 	.word	0x00000000
        /*0030*/ 	.short	0x0003
        /*0032*/ 	.short	0x0020
        /*0034*/ 	.byte	0x00, 0xf0, 0x21, 0x01


	//----- nvinfo : EIATTR_KPARAM_INFO
	.align		4
.L_172:
        /*0038*/ 	.byte	0x04, 0x17
        /*003a*/ 	.short	(.L_174 - .L_173)
.L_173:
        /*003c*/ 	.word	0x00000000
        /*0040*/ 	.short	0x0002
        /*0042*/ 	.short	0x0018
        /*0044*/ 	.byte	0x00, 0xf0, 0x21, 0x00


	//----- nvinfo : EIATTR_KPARAM_INFO
	.align		4
.L_174:
        /*0048*/ 	.byte	0x04, 0x17
        /*004a*/ 	.short	(.L_176 - .L_175)
.L_175:
        /*004c*/ 	.word	0x00000000
        /*0050*/ 	.short	0x0001
        /*0052*/ 	.short	0x0010
        /*0054*/ 	.byte	0x00, 0xf5, 0x21, 0x00


	//----- nvinfo : EIATTR_KPARAM_INFO
	.align		4
.L_176:
        /*0058*/ 	.byte	0x04, 0x17
        /*005a*/ 	.short	(.L_178 - .L_177)
.L_177:
        /*005c*/ 	.word	0x00000000
        /*0060*/ 	.short	0x0000
        /*0062*/ 	.short	0x0000
        /*0064*/ 	.byte	0x00, 0xf0, 0x41, 0x00


	//----- nvinfo : EIATTR_SPARSE_MMA_MASK
	.align		4
.L_178:
        /*0068*/ 	.byte	0x03, 0x50
        /*006a*/ 	.short	0x0000


	//----- nvinfo : EIATTR_MAXREG_COUNT
	.align		4
        /*006c*/ 	.byte	0x03, 0x1b
        /*006e*/ 	.short	0x00ff


	//----- nvinfo : EIATTR_NUM_BARRIERS
	.align		4
        /*0070*/ 	.byte	0x02, 0x4c
        /*0072*/ 	.byte	0x01
	.zero		1


	//----- nvinfo : EIATTR_MERCURY_ISA_VERSION
	.align		4
        /*0074*/ 	.byte	0x03, 0x5f
        /*0076*/ 	.short	0x0101


	//----- nvinfo : EIATTR_COOP_GROUP_MASK_REGIDS
	.align		4
        /*0078*/ 	.byte	0x04, 0x29
        /*007a*/ 	.short	(.L_180 - .L_179)


	//   ....[0]....
.L_179:
        /*007c*/ 	.word	0xffffffff


	//   ....[1]....
        /*0080*/ 	.word	0xffffffff


	//   ....[2]....
        /*0084*/ 	.word	0xffffffff


	//   ....[3]....
        /*0088*/ 	.word	0xffffffff


	//   ....[4]....
        /*008c*/ 	.word	0xffffffff


	//   ....[5]....
        /*0090*/ 	.word	0xffffffff


	//   ....[6]....
        /*0094*/ 	.word	0xffffffff


	//   ....[7]....
        /*0098*/ 	.word	0xffffffff


	//   ....[8]....
        /*009c*/ 	.word	0xffffffff


	//   ....[9]....
        /*00a0*/ 	.word	0xffffffff


	//   ....[10]....
        /*00a4*/ 	.word	0xffffffff


	//   ....[11]....
        /*00a8*/ 	.word	0xffffffff


	//   ....[12]....
        /*00ac*/ 	.word	0xffffffff


	//   ....[13]....
        /*00b0*/ 	.word	0xffffffff


	//   ....[14]....
        /*00b4*/ 	.word	0xffffffff


	//   ....[15]....
        /*00b8*/ 	.word	0xffffffff


	//   ....[16]....
        /*00bc*/ 	.word	0xffffffff


	//   ....[17]....
        /*00c0*/ 	.word	0xffffffff


	//   ....[18]....
        /*00c4*/ 	.word	0xffffffff


	//   ....[19]....
        /*00c8*/ 	.word	0xffffffff


	//   ....[20]....
        /*00cc*/ 	.word	0xffffffff


	//   ....[21]....
        /*00d0*/ 	.word	0xffffffff


	//   ....[22]....
        /*00d4*/ 	.word	0xffffffff


	//   ....[23]....
        /*00d8*/ 	.word	0xffffffff


	//   ....[24]....
        /*00dc*/ 	.word	0xffffffff


	//   ....[25]....
        /*00e0*/ 	.word	0xffffffff


	//   ....[26]....
        /*00e4*/ 	.word	0xffffffff


	//   ....[27]....
        /*00e8*/ 	.word	0xffffffff


	//   ....[28]....
        /*00ec*/ 	.word	0xffffffff


	//   ....[29]....
        /*00f0*/ 	.word	0xffffffff


	//   ....[30]....
        /*00f4*/ 	.word	0xffffffff


	//   ....[31]....
        /*00f8*/ 	.word	0xffffffff


	//   ....[32]....
        /*00fc*/ 	.word	0xffffffff


	//   ....[33]....
        /*0100*/ 	.word	0xffffffff


	//   ....[34]....
        /*0104*/ 	.word	0xffffffff


	//   ....[35]....
        /*0108*/ 	.word	0xffffffff


	//   ....[36]....
        /*010c*/ 	.word	0xffffffff


	//   ....[37]....
        /*0110*/ 	.word	0xffffffff


	//   ....[38]....
        /*0114*/ 	.word	0xffffffff


	//   ....[39]....
        /*0118*/ 	.word	0xffffffff


	//   ....[40]....
        /*011c*/ 	.word	0xffffffff


	//   ....[41]....
        /*0120*/ 	.word	0xffffffff


	//   ....[42]....
        /*0124*/ 	.word	0xffffffff


	//   ....[43]....
        /*0128*/ 	.word	0xffffffff


	//   ....[44]....
        /*012c*/ 	.word	0xffffffff


	//   ....[45]....
        /*0130*/ 	.word	0xffffffff


	//   ....[46]....
        /*0134*/ 	.word	0xffffffff


	//   ....[47]....
        /*0138*/ 	.word	0xffffffff


	//   ....[48]....
        /*013c*/ 	.word	0xffffffff


	//   ....[49]....
        /*0140*/ 	.word	0xffffffff


	//   ....[50]....
        /*0144*/ 	.word	0xffffffff


	//   ....[51]....
        /*0148*/ 	.word	0xffffffff


	//   ....[52]....
        /*014c*/ 	.word	0xffffffff


	//   ....[53]....
        /*0150*/ 	.word	0xffffffff


	//   ....[54]....
        /*0154*/ 	.word	0xffffffff


	//   ....[55]....
        /*0158*/ 	.word	0xffffffff


	//   ....[56]....
        /*015c*/ 	.word	0xffffffff


	//   ....[57]....
        /*0160*/ 	.word	0xffffffff


	//   ....[58]....
        /*0164*/ 	.word	0xffffffff


	//   ....[59]....
        /*0168*/ 	.word	0xffffffff


	//----- nvinfo : EIATTR_COOP_GROUP_INSTR_OFFSETS
	.align		4
.L_180:
        /*016c*/ 	.byte	0x04, 0x28
        /*016e*/ 	.short	(.L_182 - .L_181)


	//   ....[0]....
.L_181:
        /*0170*/ 	.word	0x00000d70


	//   ....[1]....
        /*0174*/ 	.word	0x00000da0


	//   ....[2]....
        /*0178*/ 	.word	0x00000dc0


	//   ....[3]....
        /*017c*/ 	.word	0x00000dd0


	//   ....[4]....
        /*0180*/ 	.word	0x00000f60


	//   ....[5]....
        /*0184*/ 	.word	0x00000f90


	//   ....[6]....
        /*0188*/ 	.word	0x00000fc0


	//   ....[7]....
        /*018c*/ 	.word	0x00000fe0


	//   ....[8]....
        /*0190*/ 	.word	0x00001160


	//   ....[9]....
        /*0194*/ 	.word	0x00001190


	//   ....[10]....
        /*0198*/ 	.word	0x000011c0


	//   ....[11]....
        /*019c*/ 	.word	0x000011e0


	//   ....[12]....
        /*01a0*/ 	.word	0x00001360


	//   ....[13]....
        /*01a4*/ 	.word	0x00001390


	//   ....[14]....
        /*01a8*/ 	.word	0x000013c0


	//   ....[15]....
        /*01ac*/ 	.word	0x000013e0


	//   ....[16]....
        /*01b0*/ 	.word	0x00001560


	//   ....[17]....
        /*01b4*/ 	.word	0x00001590


	//   ....[18]....
        /*01b8*/ 	.word	0x000015c0


	//   ....[19]....
        /*01bc*/ 	.word	0x000015e0


	//   ....[20]....
        /*01c0*/ 	.word	0x00002340


	//   ....[21]....
        /*01c4*/ 	.word	0x00002350


	//   ....[22]....
        /*01c8*/ 	.word	0x00002360


	//   ....[23]....
        /*01cc*/ 	.word	0x00002380


	//   ....[24]....
        /*01d0*/ 	.word	0x00002500


	//   ....[25]....
        /*01d4*/ 	.word	0x00002540


	//   ....[26]....
        /*01d8*/ 	.word	0x00002570


	//   ....[27]....
        /*01dc*/ 	.word	0x00002590


	//   ....[28]....
        /*01e0*/ 	.word	0x00002710


	//   ....[29]....
        /*01e4*/ 	.word	0x00002750


	//   ....[30]....
        /*01e8*/ 	.word	0x00002780


	//   ....[31]....
        /*01ec*/ 	.word	0x000027a0


	//   ....[32]....
        /*01f0*/ 	.word	0x00002920


	//   ....[33]....
        /*01f4*/ 	.word	0x00002960


	//   ....[34]....
        /*01f8*/ 	.word	0x00002990


	//   ....[35]....
        /*01fc*/ 	.word	0x000029b0


	//   ....[36]....
        /*0200*/ 	.word	0x00002b30


	//   ....[37]....
        /*0204*/ 	.word	0x00002b70


	//   ....[38]....
        /*0208*/ 	.word	0x00002ba0


	//   ....[39]....
        /*020c*/ 	.word	0x00002bc0


	//   ....[40]....
        /*0210*/ 	.word	0x000053c0


	//   ....[41]....
        /*0214*/ 	.word	0x000053f0


	//   ....[42]....
        /*0218*/ 	.word	0x00005410


	//   ....[43]....
        /*021c*/ 	.word	0x00005420


	//   ....[44]....
        /*0220*/ 	.word	0x000055b0


	//   ....[45]....
        /*0224*/ 	.word	0x000055e0


	//   ....[46]....
        /*0228*/ 	.word	0x00005610


	//   ....[47]....
        /*022c*/ 	.word	0x00005630


	//   ....[48]....
        /*0230*/ 	.word	0x000057b0


	//   ....[49]....
        /*0234*/ 	.word	0x000057e0


	//   ....[50]....
        /*0238*/ 	.word	0x00005810


	//   ....[51]....
        /*023c*/ 	.word	0x00005830


	//   ....[52]....
        /*0240*/ 	.word	0x000059b0


	//   ....[53]....
        /*0244*/ 	.word	0x000059e0


	//   ....[54]....
        /*0248*/ 	.word	0x00005a10


	//   ....[55]....
        /*024c*/ 	.word	0x00005a30


	//   ....[56]....
        /*0250*/ 	.word	0x00005bb0


	//   ....[57]....
        /*0254*/ 	.word	0x00005be0


	//   ....[58]....
        /*0258*/ 	.word	0x00005c10


	//   ....[59]....
        /*025c*/ 	.word	0x00005c30


	//----- nvinfo : EIATTR_VRC_CTA_INIT_COUNT
	.align		4
.L_182:
        /*0260*/ 	.byte	0x02, 0x4a
	.zero		1
	.zero		1


	//----- nvinfo : EIATTR_EXIT_INSTR_OFFSETS
	.align		4
        /*0264*/ 	.byte	0x04, 0x1c
        /*0266*/ 	.short	(.L_184 - .L_183)


	//   ....[0]....
.L_183:
        /*0268*/ 	.word	0x000068d0


	//   ....[1]....
        /*026c*/ 	.word	0x00006920


	//----- nvinfo : EIATTR_MAX_THREADS
	.align		4
.L_184:
        /*0270*/ 	.byte	0x04, 0x05
        /*0272*/ 	.short	(.L_186 - .L_185)
.L_185:
        /*0274*/ 	.word	0x00000100
        /*0278*/ 	.word	0x00000001
        /*027c*/ 	.word	0x00000001


	//----- nvinfo : EIATTR_CRS_STACK_SIZE
	.align		4
.L_186:
        /*0280*/ 	.byte	0x04, 0x1e
        /*0282*/ 	.short	(.L_188 - .L_187)
.L_187:
        /*0284*/ 	.word	0x00000000


	//----- nvinfo : EIATTR_CBANK_PARAM_SIZE
	.align		4
.L_188:
        /*0288*/ 	.byte	0x03, 0x19
        /*028a*/ 	.short	0x0071


	//----- nvinfo : EIATTR_PARAM_CBANK
	.align		4
        /*028c*/ 	.byte	0x04, 0x0a
        /*028e*/ 	.short	(.L_190 - .L_189)
	.align		4
.L_189:
        /*0290*/ 	.word	index@(.nv.constant0._ZN6thrust24THRUST_300001_SM_1000_NS8cuda_cub4core6detail13_kernel_agentINS1_8__reduce11ReduceAgentINS0_12zip_iteratorIN4cuda3std3__45tupleIJNS0_10device_ptrIdEENS0_17counting_iteratorIlNS0_11use_defaultESF_SF_EEEEEEEPNSB_IJdlEEESJ_lNS1_9__extrema9arg_max_fIdl10comparatorEEEEJSI_SK_lN3cub18CUB_300001_SM_100013GridEvenShareIlEENSR_9GridQueueIyEESO_EEEvDpT0_)
        /*0294*/ 	.short	0x0380
        /*0296*/ 	.short	0x0071


	//----- nvinfo : EIATTR_SW_WAR
	.align		4
.L_190:
        /*0298*/ 	.byte	0x04, 0x36
        /*029a*/ 	.short	(.L_192 - .L_191)
.L_191:
        /*029c*/ 	.word	0x00000008
.L_192:


//--------------------- .nv.info._ZN6thrust24THRUST_300001_SM_1000_NS8cuda_cub4core6detail13_kernel_agentINS1_8__reduce11ReduceAgentINS0_12zip_iteratorIN4cuda3std3__45tupleIJNS0_10device_ptrIdEENS0_17counting_iteratorIlNS0_11use_defaultESF_SF_EEEEEEEPNSB_IJdlEEESJ_lNS1_9__extrema9arg_max_fIdl10comparatorEEEEJSI_SK_lSO_EEEvDpT0_ --------------------------
	.section	.nv.info._ZN6thrust24THRUST_300001_SM_1000_NS8cuda_cub4core6detail13_kernel_agentINS1_8__reduce11ReduceAgentINS0_12zip_iteratorIN4cuda3std3__45tupleIJNS0_10device_ptrIdEENS0_17counting_iteratorIlNS0_11use_defaultESF_SF_EEEEEEEPNSB_IJdlEEESJ_lNS1_9__extrema9arg_max_fIdl10comparatorEEEEJSI_SK_lSO_EEEvDpT0_,"",@"SHT_CUDA_INFO"
	.sectionflags	@""
	.align	4


	//----- nvinfo : EIATTR_CUDA_API_VERSION
	.align		4
        /*0000*/ 	.byte	0x04, 0x37
        /*0002*/ 	.short	(.L_194 - .L_193)
.L_193:
        /*0004*/ 	.word	0x00000082


	//----- nvinfo : EIATTR_KPARAM_INFO
	.align		4
.L_194:
        /*0008*/ 	.byte	0x04, 0x17
        /*000a*/ 	.short	(.L_196 - .L_195)
.L_195:
        /*000c*/ 	.word	0x00000000
        /*0010*/ 	.short	0x0003
        /*0012*/ 	.short	0x0020
        /*0014*/ 	.byte	0x00, 0xf0, 0x05, 0x00


	//----- nvinfo : EIATTR_KPARAM_INFO
	.align		4
.L_196:
        /*0018*/ 	.byte	0x04, 0x17
        /*001a*/ 	.short	(.L_198 - .L_197)
.L_197:
        /*001c*/ 	.word	0x00000000
        /*0020*/ 	.short	0x0002
        /*0022*/ 	.short	0x0018
        /*0024*/ 	.byte	0x00, 0xf0, 0x21, 0x00


	//----- nvinfo : EIATTR_KPARAM_INFO
	.align		4
.L_198:
        /*0028*/ 	.byte	0x04, 0x17
        /*002a*/ 	.short	(.L_200 - .L_199)
.L_199:
        /*002c*/ 	.word	0x00000000
        /*0030*/ 	.short	0x0001
        /*0032*/ 	.short	0x0010
        /*0034*/ 	.byte	0x00, 0xf5, 0x21, 0x00


	//----- nvinfo : EIATTR_KPARAM_INFO
	.align		4
.L_200:
        /*0038*/ 	.byte	0x04, 0x17
        /*003a*/ 	.short	(.L_202 - .L_201)
.L_201:
        /*003c*/ 	.word	0x00000000
        /*0040*/ 	.short	0x0000
        /*0042*/ 	.short	0x0000
        /*0044*/ 	.byte	0x00, 0xf0, 0x41, 0x00


	//----- nvinfo : EIATTR_SPARSE_MMA_MASK
	.align		4
.L_202:
        /*0048*/ 	.byte	0x03, 0x50
        /*004a*/ 	.short	0x0000


	//----- nvinfo : EIATTR_MAXREG_COUNT
	.align		4
        /*004c*/ 	.byte	0x03, 0x1b
        /*004e*/ 	.short	0x00ff


	//----- nvinfo : EIATTR_NUM_BARRIERS
	.align		4
        /*0050*/ 	.byte	0x02, 0x4c
        /*0052*/ 	.byte	0x01
	.zero		1


	//----- nvinfo : EIATTR_MERCURY_ISA_VERSION
	.align		4
        /*0054*/ 	.byte	0x03, 0x5f
        /*0056*/ 	.short	0x0101


	//----- nvinfo : EIATTR_COOP_GROUP_MASK_REGIDS
	.align		4
        /*0058*/ 	.byte	0x04, 0x29
        /*005a*/ 	.short	(.L_204 - .L_203)


	//   ....[0]....
.L_203:
        /*005c*/ 	.word	0xffffffff


	//   ....[1]....
        /*0060*/ 	.word	0xffffffff


	//   ....[2]....
        /*0064*/ 	.word	0xffffffff


	//   ....[3]....
        /*0068*/ 	.word	0xffffffff


	//   ....[4]....
        /*006c*/ 	.word	0xffffffff


	//   ....[5]....
        /*0070*/ 	.word	0xffffffff


	//   ....[6]....
        /*0074*/ 	.word	0xffffffff


	//   ....[7]....
        /*0078*/ 	.word	0xffffffff


	//   ....[8]....
        /*007c*/ 	.word	0xffffffff


	//   ....[9]....
        /*0080*/ 	.word	0xffffffff


	//   ....[10]....
        /*0084*/ 	.word	0xffffffff


	//   ....[11]....
        /*0088*/ 	.word	0xffffffff


	//   ....[12]....
        /*008c*/ 	.word	0xffffffff


	//   ....[13]....
        /*0090*/ 	.word	0xffffffff


	//   ....[14]....
        /*0094*/ 	.word	0xffffffff


	//   ....[15]....
        /*0098*/ 	.word	0xffffffff


	//   ....[16]....
        /*009c*/ 	.word	0xffffffff


	//   ....[17]....
        /*00a0*/ 	.word	0xffffffff


	//   ....[18]....
        /*00a4*/ 	.word	0xffffffff


	//   ....[19]....
        /*00a8*/ 	.word	0xffffffff


	//   ....[20]....
        /*00ac*/ 	.word	0xffffffff


	//   ....[21]....
        /*00b0*/ 	.word	0xffffffff


	//   ....[22]....
        /*00b4*/ 	.word	0xffffffff


	//   ....[23]....
        /*00b8*/ 	.word	0xffffffff


	//   ....[24]....
        /*00bc*/ 	.word	0xffffffff


	//   ....[25]....
        /*00c0*/ 	.word	0xffffffff


	//   ....[26]....
        /*00c4*/ 	.word	0xffffffff


	//   ....[27]....
        /*00c8*/ 	.word	0xffffffff


	//   ....[28]....
        /*00cc*/ 	.word	0xffffffff


	//   ....[29]....
        /*00d0*/ 	.word	0xffffffff


	//   ....[30]....
        /*00d4*/ 	.word	0xffffffff


	//   ....[31]....
        /*00d8*/ 	.word	0xffffffff


	//   ....[32]....
        /*00dc*/ 	.word	0xffffffff


	//   ....[33]....
        /*00e0*/ 	.word	0xffffffff


	//   ....[34]....
        /*00e4*/ 	.word	0xffffffff


	//   ....[35]....
        /*00e8*/ 	.word	0xffffffff


	//   ....[36]....
        /*00ec*/ 	.word	0xffffffff


	//   ....[37]....
        /*00f0*/ 	.word	0xffffffff


	//   ....[38]....
        /*00f4*/ 	.word	0xffffffff


	//   ....[39]....
        /*00f8*/ 	.word	0xffffffff


	//   ....[40]....
        /*00fc*/ 	.word	0xffffffff


	//   ....[41]....
        /*0100*/ 	.word	0xffffffff


	//   ....[42]....
        /*0104*/ 	.word	0xffffffff


	//   ....[43]....
        /*0108*/ 	.word	0xffffffff


	//   ....[44]....
        /*010c*/ 	.word	0xffffffff


	//   ....[45]....
        /*0110*/ 	.word	0xffffffff


	//   ....[46]....
        /*0114*/ 	.word	0xffffffff


	//   ....[47]....
        /*0118*/ 	.word	0xffffffff


	//   ....[48]....
        /*011c*/ 	.word	0xffffffff


	//   ....[49]....
        /*0120*/ 	.word	0xffffffff


	//   ....[50]....
        /*0124*/ 	.word	0xffffffff


	//   ....[51]....
        /*0128*/ 	.word	0xffffffff


	//   ....[52]....
        /*012c*/ 	.word	0xffffffff


	//   ....[53]....
        /*0130*/ 	.word	0xffffffff


	//   ....[54]....
        /*0134*/ 	.word	0xffffffff


	//   ....[55]....
        /*0138*/ 	.word	0xffffffff


	//   ....[56]....
        /*013c*/ 	.word	0xffffffff


	//   ....[57]....
        /*0140*/ 	.word	0xffffffff


	//   ....[58]....
        /*0144*/ 	.word	0xffffffff


	//   ....[59]....
        /*0148*/ 	.word	0xffffffff


	//----- nvinfo : EIATTR_COOP_GROUP_INSTR_OFFSETS
	.align		4
.L_204:
        /*014c*/ 	.byte	0x04, 0x28
        /*014e*/ 	.short	(.L_206 - .L_205)


	//   ....[0]....
.L_205:
        /*0150*/ 	.word	0x00000cb0


	//   ....[1]....
        /*0154*/ 	.word	0x00000ce0


	//   ....[2]....
        /*0158*/ 	.word	0x00000d00


	//   ....[3]....
        /*015c*/ 	.word	0x00000d10


	//   ....[4]....
        /*0160*/ 	.word	0x00000ea0


	//   ....[5]....
        /*0164*/ 	.word	0x00000ed0


	//   ....[6]....
        /*0168*/ 	.word	0x00000f00


	//   ....[7]....
        /*016c*/ 	.word	0x00000f20


	//   ....[8]....
        /*0170*/ 	.word	0x000010a0


	//   ....[9]....
        /*0174*/ 	.word	0x000010d0


	//   ....[10]....
        /*0178*/ 	.word	0x00001100


	//   ....[11]....
        /*017c*/ 	.word	0x00001120


	//   ....[12]....
        /*0180*/ 	.word	0x000012a0


	//   ....[13]....
        /*0184*/ 	.word	0x000012d0


	//   ....[14]....
        /*0188*/ 	.word	0x00001300


	//   ....[15]....
        /*018c*/ 	.word	0x00001320


	//   ....[16]....
        /*0190*/ 	.word	0x000014a0


	//   ....[17]....
        /*0194*/ 	.word	0x000014e0


	//   ....[18]....
        /*0198*/ 	.word	0x00001510


	//   ....[19]....
        /*019c*/ 	.word	0x00001520


	//   ....[20]....
        /*01a0*/ 	.word	0x00002280


	//   ....[21]....
        /*01a4*/ 	.word	0x00002290


	//   ....[22]....
        /*01a8*/ 	.word	0x000022a0


	//   ....[23]....
        /*01ac*/ 	.word	0x000022c0


	//   ....[24]....
        /*01b0*/ 	.word	0x00002440


	//   ....[25]....
        /*01b4*/ 	.word	0x00002480


	//   ....[26]....
        /*01b8*/ 	.word	0x000024b0


	//   ....[27]....
        /*01bc*/ 	.word	0x000024d0


	//   ....[28]....
        /*01c0*/ 	.word	0x00002650


	//   ....[29]....
        /*01c4*/ 	.word	0x00002690


	//   ....[30]....
        /*01c8*/ 	.word	0x000026c0


	//   ....[31]....
        /*01cc*/ 	.word	0x000026e0


	//   ....[32]....
        /*01d0*/ 	.word	0x00002860


	//   ....[33]....
        /*01d4*/ 	.word	0x000028a0


	//   ....[34]....
        /*01d8*/ 	.word	0x000028d0


	//   ....[35]....
        /*01dc*/ 	.word	0x000028f0


	//   ....[36]....
        /*01e0*/ 	.word	0x00002a70


	//   ....[37]....
        /*01e4*/ 	.word	0x00002ab0


	//   ....[38]....
        /*01e8*/ 	.word	0x00002ae0


	//   ....[39]....
        /*01ec*/ 	.word	0x00002b00


	//   ....[40]....
        /*01f0*/ 	.word	0x00004f40


	//   ....[41]....
        /*01f4*/ 	.word	0x00004f70


	//   ....[42]....
        /*01f8*/ 	.word	0x00004f90


	//   ....[43]....
        /*01fc*/ 	.word	0x00004fa0


	//   ....[44]....
        /*0200*/ 	.word	0x00005130


	//   ....[45]....
        /*0204*/ 	.word	0x00005160


	//   ....[46]....
        /*0208*/ 	.word	0x00005190


	//   ....[47]....
        /*020c*/ 	.word	0x000051b0


	//   ....[48]....
        /*0210*/ 	.word	0x00005330


	//   ....[49]....
        /*0214*/ 	.word	0x00005360


	//   ....[50]....
        /*0218*/ 	.word	0x00005390


	//   ....[51]....
        /*021c*/ 	.word	0x000053b0


	//   ....[52]....
        /*0220*/ 	.word	0x00005530


	//   ....[53]....
        /*0224*/ 	.word	0x00005560


	//   ....[54]....
        /*0228*/ 	.word	0x00005590


	//   ....[55]....
        /*022c*/ 	.word	0x000055b0


	//   ....[56]....
        /*0230*/ 	.word	0x00005730


	//   ....[57]....
        /*0234*/ 	.word	0x00005760


	//   ....[58]....
        /*0238*/ 	.word	0x00005790


	//   ....[59]....
        /*023c*/ 	.word	0x000057b0


	//----- nvinfo : EIATTR_VRC_CTA_INIT_COUNT
	.align		4
.L_206:
        /*0240*/ 	.byte	0x02, 0x4a
	.zero		1
	.zero		1


	//----- nvinfo : EIATTR_EXIT_INSTR_OFFSETS
	.align		4
        /*0244*/ 	.byte	0x04, 0x1c
        /*0246*/ 	.short	(.L_208 - .L_207)


	//   ....[0]....
.L_207:
        /*0248*/ 	.word	0x00000040


	//   ....[1]....
        /*024c*/ 	.word	0x00006450


	//   ....[2]....
        /*0250*/ 	.word	0x00006490


	//----- nvinfo : EIATTR_MAX_THREADS
	.align		4
.L_208:
        /*0254*/ 	.byte	0x04, 0x05
        /*0256*/ 	.short	(.L_210 - .L_209)
.L_209:
        /*0258*/ 	.word	0x00000100
        /*025c*/ 	.word	0x00000001
        /*0260*/ 	.word	0x00000001


	//----- nvinfo : EIATTR_CRS_STACK_SIZE
	.align		4
.L_210:
        /*0264*/ 	.byte	0x04, 0x1e
        /*0266*/ 	.short	(.L_212 - .L_211)
.L_211:
        /*0268*/ 	.word	0x00000000


	//----- nvinfo : EIATTR_CBANK_PARAM_SIZE
	.align		4
.L_212:
        /*026c*/ 	.byte	0x03, 0x19
        /*026e*/ 	.short	0x0021


	//----- nvinfo : EIATTR_PARAM_CBANK
	.align		4
        /*0270*/ 	.byte	0x04, 0x0a
        /*0272*/ 	.short	(.L_214 - .L_213)
	.align		4
.L_213:
        /*0274*/ 	.word	index@(.nv.constant0._ZN6thrust24THRUST_300001_SM_1000_NS8cuda_cub4core6detail13_kernel_agentINS1_8__reduce11ReduceAgentINS0_12zip_iteratorIN4cuda3std3__45tupleIJNS0_10device_ptrIdEENS0_17counting_iteratorIlNS0_11use_defaultESF_SF_EEEEEEEPNSB_IJdlEEESJ_lNS1_9__extrema9arg_max_fIdl10comparatorEEEEJSI_SK_lSO_EEEvDpT0_)
        /*0278*/ 	.short	0x0380
        /*027a*/ 	.short	0x0021


	//----- nvinfo : EIATTR_SW_WAR
	.align		4
.L_214:
        /*027c*/ 	.byte	0x04, 0x36
        /*027e*/ 	.short	(.L_216 - .L_215)
.L_215:
        /*0280*/ 	.word	0x00000008
.L_216:


//--------------------- .nv.info._ZN6thrust24THRUST_300001_SM_1000_NS8cuda_cub4core6detail13_kernel_agentINS1_8__reduce11ReduceAgentIPN4cuda3std3__45tupleIJdlEEESC_SB_iNS1_9__extrema9arg_max_fIdl10comparatorEEEEJSC_SC_iSG_EEEvDpT0_ --------------------------
	.section	.nv.info._ZN6thrust24THRUST_300001_SM_1000_NS8cuda_cub4core6detail13_kernel_agentINS1_8__reduce11ReduceAgentIPN4cuda3std3__45tupleIJdlEEESC_SB_iNS1_9__extrema9arg_max_fIdl10comparatorEEEEJSC_SC_iSG_EEEvDpT0_,"",@"SHT_CUDA_INFO"
	.sectionflags	@""
	.align	4


	//----- nvinfo : EIATTR_CUDA_API_VERSION
	.align		4
        /*0000*/ 	.byte	0x04, 0x37
        /*0002*/ 	.short	(.L_218 - .L_217)
.L_217:
        /*0004*/ 	.word	0x00000082


	//----- nvinfo : EIATTR_KPARAM_INFO
	.align		4
.L_218:
        /*0008*/ 	.byte	0x04, 0x17
        /*000a*/ 	.short	(.L_220 - .L_219)
.L_219:
        /*000c*/ 	.word	0x00000000
        /*0010*/ 	.short	0x0003
        /*0012*/ 	.short	0x0014
        /*0014*/ 	.byte	0x00, 0xf0, 0x05, 0x00


	//----- nvinfo : EIATTR_KPARAM_INFO
	.align		4
.L_220:
        /*0018*/ 	.byte	0x04, 0x17
        /*001a*/ 	.short	(.L_222 - .L_221)
.L_221:
        /*001c*/ 	.word	0x00000000
        /*0020*/ 	.short	0x0002
        /*0022*/ 	.short	0x0010
        /*0024*/ 	.byte	0x00, 0xf0, 0x11, 0x00


	//----- nvinfo : EIATTR_KPARAM_INFO
	.align		4
.L_222:
        /*0028*/ 	.byte	0x04, 0x17
        /*002a*/ 	.short	(.L_224 - .L_223)
.L_223:
        /*002c*/ 	.word	0x00000000
        /*0030*/ 	.short	0x0001
        /*0032*/ 	.short	0x0008
        /*0034*/ 	.byte	0x00, 0xf5, 0x21, 0x00


	//----- nvinfo : EIATTR_KPARAM_INFO
	.align		4
.L_224:
        /*0038*/ 	.byte	0x04, 0x17
        /*003a*/ 	.short	(.L_226 - .L_225)
.L_225:
        /*003c*/ 	.word	0x00000000
        /*0040*/ 	.short	0x0000
        /*0042*/ 	.short	0x0000
        /*0044*/ 	.byte	0x00, 0xf5, 0x21, 0x00


	//----- nvinfo : EIATTR_SPARSE_MMA_MASK
	.align		4
.L_226:
        /*0048*/ 	.byte	0x03, 0x50
        /*004a*/ 	.short	0x0000


	//----- nvinfo : EIATTR_MAXREG_COUNT
	.align		4
        /*004c*/ 	.byte	0x03, 0x1b
        /*004e*/ 	.short	0x00ff


	//----- nvinfo : EIATTR_NUM_BARRIERS
	.align		4
        /*0050*/ 	.byte	0x02, 0x4c
        /*0052*/ 	.byte	0x01
	.zero		1


	//----- nvinfo : EIATTR_MERCURY_ISA_VERSION
	.align		4
        /*0054*/ 	.byte	0x03, 0x5f
        /*0056*/ 	.short	0x0101


	//----- nvinfo : EIATTR_COOP_GROUP_MASK_REGIDS
	.align		4
        /*0058*/ 	.byte	0x04, 0x29
        /*005a*/ 	.short	(.L_228 - .L_227)


	//   ....[0]....
.L_227:
        /*005c*/ 	.word	0xffffffff


	//   ....[1]....
        /*0060*/ 	.word	0xffffffff


	//   ....[2]....
        /*0064*/ 	.word	0xffffffff


	//   ....[3]....
        /*0068*/ 	.word	0xffffffff


	//   ....[4]....
        /*006c*/ 	.word	0xffffffff


	//   ....[5]....
        /*0070*/ 	.word	0xffffffff


	//   ....[6]....
        /*0074*/ 	.word	0xffffffff


	//   ....[7]....
        /*0078*/ 	.word	0xffffffff


	//   ....[8]....
        /*007c*/ 	.word	0xffffffff


	//   ....[9]....
        /*0080*/ 	.word	0xffffffff


	//   ....[10]....
        /*0084*/ 	.word	0xffffffff


	//   ....[11]....
        /*0088*/ 	.word	0xffffffff


	//   ....[12]....
        /*008c*/ 	.word	0xffffffff


	//   ....[13]....
        /*0090*/ 	.word	0xffffffff


	//   ....[14]....
        /*0094*/ 	.word	0xffffffff


	//   ....[15]....
        /*0098*/ 	.word	0xffffffff


	//   ....[16]....
        /*009c*/ 	.word	0xffffffff


	//   ....[17]....
        /*00a0*/ 	.word	0xffffffff


	//   ....[18]....
        /*00a4*/ 	.word	0xffffffff


	//   ....[19]....
        /*00a8*/ 	.word	0xffffffff


	//   ....[20]....
        /*00ac*/ 	.word	0xffffffff


	//   ....[21]....
        /*00b0*/ 	.word	0xffffffff


	//   ....[22]....
        /*00b4*/ 	.word	0xffffffff


	//   ....[23]....
        /*00b8*/ 	.word	0xffffffff


	//   ....[24]....
        /*00bc*/ 	.word	0xffffffff


	//   ....[25]....
        /*00c0*/ 	.word	0xffffffff


	//   ....[26]....
        /*00c4*/ 	.word	0xffffffff


	//   ....[27]....
        /*00c8*/ 	.word	0xffffffff


	//   ....[28]....
        /*00cc*/ 	.word	0xffffffff


	//   ....[29]....
        /*00d0*/ 	.word	0xffffffff


	//   ....[30]....
        /*00d4*/ 	.word	0xffffffff


	//   ....[31]....
        /*00d8*/ 	.word	0xffffffff


	//   ....[32]....
        /*00dc*/ 	.word	0xffffffff


	//   ....[33]....
        /*00e0*/ 	.word	0xffffffff


	//   ....[34]....
        /*00e4*/ 	.word	0xffffffff


	//   ....[35]....
        /*00e8*/ 	.word	0xffffffff


	//   ....[36]....
        /*00ec*/ 	.word	0xffffffff


	//   ....[37]....
        /*00f0*/ 	.word	0xffffffff


	//   ....[38]....
        /*00f4*/ 	.word	0xffffffff


	//   ....[39]....
        /*00f8*/ 	.word	0xffffffff


	//   ....[40]....
        /*00fc*/ 	.word	0xffffffff


	//   ....[41]....
        /*0100*/ 	.word	0xffffffff


	//   ....[42]....
        /*0104*/ 	.word	0xffffffff


	//   ....[43]....
        /*0108*/ 	.word	0xffffffff


	//   ....[44]....
        /*010c*/ 	.word	0xffffffff


	//   ....[45]....
        /*0110*/ 	.word	0xffffffff


	//   ....[46]....
        /*0114*/ 	.word	0xffffffff


	//   ....[47]....
        /*0118*/ 	.word	0xffffffff


	//   ....[48]....
        /*011c*/ 	.word	0xffffffff


	//   ....[49]....
        /*0120*/ 	.word	0xffffffff


	//   ....[50]....
        /*0124*/ 	.word	0xffffffff


	//   ....[51]....
        /*0128*/ 	.word	0xffffffff


	//   ....[52]....
        /*012c*/ 	.word	0xffffffff


	//   ....[53]....
        /*0130*/ 	.word	0xffffffff


	//   ....[54]....
        /*0134*/ 	.word	0xffffffff


	//   ....[55]....
        /*0138*/ 	.word	0xffffffff


	//   ....[56]....
        /*013c*/ 	.word	0xffffffff


	//   ....[57]....
        /*0140*/ 	.word	0xffffffff


	//   ....[58]....
        /*0144*/ 	.word	0xffffffff


	//   ....[59]....
        /*0148*/ 	.word	0xffffffff


	//----- nvinfo : EIATTR_COOP_GROUP_INSTR_OFFSETS
	.align		4
.L_228:
        /*014c*/ 	.byte	0x04, 0x28
        /*014e*/ 	.short	(.L_230 - .L_229)


	//   ....[0]....
.L_229:
        /*0150*/ 	.word	0x00000b70


	//   ....[1]....
        /*0154*/ 	.word	0x00000ba0


	//   ....[2]....
        /*0158*/ 	.word	0x00000bc0


	//   ....[3]....
        /*015c*/ 	.word	0x00000bd0


	//   ....[4]....
        /*0160*/ 	.word	0x00000d60


	//   ....[5]....
        /*0164*/ 	.word	0x00000d90


	//   ....[6]....
        /*0168*/ 	.word	0x00000dc0


	//   ....[7]....
        /*016c*/ 	.word	0x00000de0


	//   ....[8]....
        /*0170*/ 	.word	0x00000f60


	//   ....[9]....
        /*0174*/ 	.word	0x00000f90


	//   ....[10]....
        /*0178*/ 	.word	0x00000fc0


	//   ....[11]....
        /*017c*/ 	.word	0x00000fe0


	//   ....[12]....
        /*0180*/ 	.word	0x00001160


	//   ....[13]....
        /*0184*/ 	.word	0x00001190


	//   ....[14]....
        /*0188*/ 	.word	0x000011c0


	//   ....[15]....
        /*018c*/ 	.word	0x000011e0


	//   ....[16]....
        /*0190*/ 	.word	0x00001360


	//   ....[17]....
        /*0194*/ 	.word	0x000013a0


	//   ....[18]....
        /*0198*/ 	.word	0x000013d0


	//   ....[19]....
        /*019c*/ 	.word	0x000013e0


	//   ....[20]....
        /*01a0*/ 	.word	0x00002140


	//   ....[21]....
        /*01a4*/ 	.word	0x00002150


	//   ....[22]....
        /*01a8*/ 	.word	0x00002160


	//   ....[23]....
        /*01ac*/ 	.word	0x00002180


	//   ....[24]....
        /*01b0*/ 	.word	0x00002300


	//   ....[25]....
        /*01b4*/ 	.word	0x00002340


	//   ....[26]....
        /*01b8*/ 	.word	0x00002370


	//   ....[27]....
        /*01bc*/ 	.word	0x00002390


	//   ....[28]....
        /*01c0*/ 	.word	0x00002510


	//   ....[29]....
        /*01c4*/ 	.word	0x00002550


	//   ....[30]....
        /*01c8*/ 	.word	0x00002580


	//   ....[31]....
        /*01cc*/ 	.word	0x000025a0


	//   ....[32]....
        /*01d0*/ 	.word	0x00002720


	//   ....[33]....
        /*01d4*/ 	.word	0x00002760


	//   ....[34]....
        /*01d8*/ 	.word	0x00002790


	//   ....[35]....
        /*01dc*/ 	.word	0x000027b0


	//   ....[36]....
        /*01e0*/ 	.word	0x00002930


	//   ....[37]....
        /*01e4*/ 	.word	0x00002970


	//   ....[38]....
        /*01e8*/ 	.word	0x000029b0


	//   ....[39]....
        /*01ec*/ 	.word	0x000029c0


	//   ....[40]....
        /*01f0*/ 	.word	0x00004d80


	//   ....[41]....
        /*01f4*/ 	.word	0x00004db0


	//   ....[42]....
        /*01f8*/ 	.word	0x00004dd0


	//   ....[43]....
        /*01fc*/ 	.word	0x00004de0


	//   ....[44]....
        /*0200*/ 	.word	0x00004f70


	//   ....[45]....
        /*0204*/ 	.word	0x00004fa0


	//   ....[46]....
        /*0208*/ 	.word	0x00004fd0


	//   ....[47]....
        /*020c*/ 	.word	0x00004ff0


	//   ....[48]....
        /*0210*/ 	.word	0x00005170


	//   ....[49]....
        /*0214*/ 	.word	0x000051a0


	//   ....[50]....
        /*0218*/ 	.word	0x000051d0


	//   ....[51]....
        /*021c*/ 	.word	0x000051f0


	//   ....[52]....
        /*0220*/ 	.word	0x00005370


	//   ....[53]....
        /*0224*/ 	.word	0x000053a0


	//   ....[54]....
        /*0228*/ 	.word	0x000053d0


	//   ....[55]....
        /*022c*/ 	.word	0x000053f0


	//   ....[56]....
        /*0230*/ 	.word	0x00005570


	//   ....[57]....
        /*0234*/ 	.word	0x000055a0


	//   ....[58]....
        /*0238*/ 	.word	0x000055d0


	//   ....[59]....
        /*023c*/ 	.word	0x000055f0


	//----- nvinfo : EIATTR_VRC_CTA_INIT_COUNT
	.align		4
.L_230:
        /*0240*/ 	.byte	0x02, 0x4a
	.zero		1
	.zero		1


	//----- nvinfo : EIATTR_EXIT_INSTR_OFFSETS
	.align		4
        /*0244*/ 	.byte	0x04, 0x1c
        /*0246*/ 	.short	(.L_232 - .L_231)


	//   ....[0]....
.L_231:
        /*0248*/ 	.word	0x00000030


	//   ....[1]....
        /*024c*/ 	.word	0x00006290


	//   ....[2]....
        /*0250*/ 	.word	0x000062d0


	//----- nvinfo : EIATTR_MAX_THREADS
	.align		4
.L_232:
        /*0254*/ 	.byte	0x04, 0x05
        /*0256*/ 	.short	(.L_234 - .L_233)
.L_233:
        /*0258*/ 	.word	0x00000100
        /*025c*/ 	.word	0x00000001
        /*0260*/ 	.word	0x00000001


	//----- nvinfo : EIATTR_CRS_STACK_SIZE
	.align		4
.L_234:
        /*0264*/ 	.byte	0x04, 0x1e
        /*0266*/ 	.short	(.L_236 - .L_235)
.L_235:
        /*0268*/ 	.word	0x00000000


	//----- nvinfo : EIATTR_CBANK_PARAM_SIZE
	.align		4
.L_236:
        /*026c*/ 	.byte	0x03, 0x19
        /*026e*/ 	.short	0x0015


	//----- nvinfo : EIATTR_PARAM_CBANK
	.align		4
        /*0270*/ 	.byte	0x04, 0x0a
        /*0272*/ 	.short	(.L_238 - .L_237)
	.align		4
.L_237:
        /*0274*/ 	.word	index@(.nv.constant0._ZN6thrust24THRUST_300001_SM_1000_NS8cuda_cub4core6detail13_kernel_agentINS1_8__reduce11ReduceAgentIPN4cuda3std3__45tupleIJdlEEESC_SB_iNS1_9__extrema9arg_max_fIdl10comparatorEEEEJSC_SC_iSG_EEEvDpT0_)
        /*0278*/ 	.short	0x0380
        /*027a*/ 	.short	0x0015


	//----- nvinfo : EIATTR_SW_WAR
	.align		4
.L_238:
        /*027c*/ 	.byte	0x04, 0x36
        /*027e*/ 	.short	(.L_240 - .L_239)
.L_239:
        /*0280*/ 	.word	0x00000008
.L_240:


//--------------------- .nv.info._ZN6thrust24THRUST_300001_SM_1000_NS8cuda_cub4core6detail13_kernel_agentINS1_8__reduce10DrainAgentIiEEJN3cub18CUB_300001_SM_10009GridQueueIjEEiEEEvDpT0_ --------------------------
	.section	.nv.info._ZN6thrust24THRUST_300001_SM_1000_NS8cuda_cub4core6detail13_kernel_agentINS1_8__reduce10DrainAgentIiEEJN3cub18CUB_300001_SM_10009GridQueueIjEEiEEEvDpT0_,"",@"SHT_CUDA_INFO"
	.sectionflags	@""
	.align	4


	//----- nvinfo : EIATTR_CUDA_API_VERSION
	.align		4
        /*0000*/ 	.byte	0x04, 0x37
        /*0002*/ 	.short	(.L_242 - .L_241)
.L_241:
        /*0004*/ 	.word	0x00000082


	//----- nvinfo : EIATTR_KPARAM_INFO
	.align		4
.L_242:
        /*0008*/ 	.byte	0x04, 0x17
        /*000a*/ 	.short	(.L_244 - .L_243)
.L_243:
        /*000c*/ 	.word	0x00000000
        /*0010*/ 	.short	0x0001
        /*0012*/ 	.short	0x0008
        /*0014*/ 	.byte	0x00, 0xf0, 0x11, 0x00


	//----- nvinfo : EIATTR_KPARAM_INFO
	.align		4
.L_244:
        /*0018*/ 	.byte	0x04, 0x17
        /*001a*/ 	.short	(.L_246 - .L_245)
.L_245:
        /*001c*/ 	.word	0x00000000
        /*0020*/ 	.short	0x0000
        /*0022*/ 	.short	0x0000
        /*0024*/ 	.byte	0x00, 0xf0, 0x21, 0x00


	//----- nvinfo : EIATTR_SPARSE_MMA_MASK
	.align		4
.L_246:
        /*0028*/ 	.byte	0x03, 0x50
        /*002a*/ 	.short	0x0000


	//----- nvinfo : EIATTR_MAXREG_COUNT
	.align		4
        /*002c*/ 	.byte	0x03, 0x1b
        /*002e*/ 	.short	0x00ff


	//----- nvinfo : EIATTR_MERCURY_ISA_VERSION
	.align		4
        /*0030*/ 	.byte	0x03, 0x5f
        /*0032*/ 	.short	0x0101


	//----- nvinfo : EIATTR_VRC_CTA_INIT_COUNT
	.align		4
        /*0034*/ 	.byte	0x02, 0x4a
	.zero		1
	.zero		1


	//----- nvinfo : EIATTR_EXIT_INSTR_OFFSETS
	.align		4
        /*0038*/ 	.byte	0x04, 0x1c
        /*003a*/ 	.short	(.L_248 - .L_247)


	//   ....[0]....
.L_247:
        /*003c*/ 	.word	0x00000060


	//----- nvinfo : EIATTR_MAX_THREADS
	.align		4
.L_248:
        /*0040*/ 	.byte	0x04, 0x05
        /*0042*/ 	.short	(.L_250 - .L_249)
.L_249:
        /*0044*/ 	.word	0x00000001
        /*0048*/ 	.word	0x00000001
        /*004c*/ 	.word	0x00000001


	//----- nvinfo : EIATTR_CBANK_PARAM_SIZE
	.align		4
.L_250:
        /*0050*/ 	.byte	0x03, 0x19
        /*0052*/ 	.short	0x000c


	//----- nvinfo : EIATTR_PARAM_CBANK
	.align		4
        /*0054*/ 	.byte	0x04, 0x0a
        /*0056*/ 	.short	(.L_252 - .L_251)
	.align		4
.L_251:
        /*0058*/ 	.word	index@(.nv.constant0._ZN6thrust24THRUST_300001_SM_1000_NS8cuda_cub4core6detail13_kernel_agentINS1_8__reduce10DrainAgentIiEEJN3cub18CUB_300001_SM_10009GridQueueIjEEiEEEvDpT0_)
        /*005c*/ 	.short	0x0380
        /*005e*/ 	.short	0x000c


	//----- nvinfo : EIATTR_SW_WAR
	.align		4
.L_252:
        /*0060*/ 	.byte	0x04, 0x36
        /*0062*/ 	.short	(.L_254 - .L_253)
.L_253:
        /*0064*/ 	.word	0x00000008
.L_254:


//--------------------- .nv.info._ZN6thrust24THRUST_300001_SM_1000_NS8cuda_cub4core6detail13_kernel_agentINS1_8__reduce11ReduceAgentINS0_12zip_iteratorIN4cuda3std3__45tupleIJNS0_10device_ptrIdEENS0_17counting_iteratorIlNS0_11use_defaultESF_SF_EEEEEEEPNSB_IJdlEEESJ_iNS1_9__extrema9arg_max_fIdl10comparatorEEEEJSI_SK_iN3cub18CUB_300001_SM_100013GridEvenShareIiEENSR_9GridQueueIjEESO_EEEvDpT0_ --------------------------
	.section	.nv.info._ZN6thrust24THRUST_300001_SM_1000_NS8cuda_cub4core6detail13_kernel_agentINS1_8__reduce11ReduceAgentINS0_12zip_iteratorIN4cuda3std3__45tupleIJNS0_10device_ptrIdEENS0_17counting_iteratorIlNS0_11use_defaultESF_SF_EEEEEEEPNSB_IJdlEEESJ_iNS1_9__extrema9arg_max_fIdl10comparatorEEEEJSI_SK_iN3cub18CUB_300001_SM_100013GridEvenShareIiEENSR_9GridQueueIjEESO_EEEvDpT0_,"",@"SHT_CUDA_INFO"
	.sectionflags	@""
	.align	4


	//----- nvinfo : EIATTR_CUDA_API_VERSION
	.align		4
        /*0000*/ 	.byte	0x04, 0x37
        /*0002*/ 	.short	(.L_256 - .L_255)
.L_255:
        /*0004*/ 	.word	0x00000082


	//----- nvinfo : EIATTR_KPARAM_INFO
	.align		4
.L_256:
        /*0008*/ 	.byte	0x04, 0x17
        /*000a*/ 	.short	(.L_258 - .L_257)
.L_257:
        /*000c*/ 	.word	0x00000000
        /*0010*/ 	.short	0x0005
        /*0012*/ 	.short	0x0050
        /*0014*/ 	.byte	0x00, 0xf0, 0x05, 0x00


	//----- nvinfo : EIATTR_KPARAM_INFO
	.align		4
.L_258:
        /*0018*/ 	.byte	0x04, 0x17
        /*001a*/ 	.short	(.L_260 - .L_259)
.L_259:
        /*001c*/ 	.word	0x00000000
        /*0020*/ 	.short	0x0004
        /*0022*/ 	.short	0x0048
        /*0024*/ 	.byte	0x00, 0xf0, 0x21, 0x00


	//----- nvinfo : EIATTR_KPARAM_INFO
	.align		4
.L_260:
        /*0028*/ 	.byte	0x04, 0x17
        /*002a*/ 	.short	(.L_262 - .L_261)
.L_261:
        /*002c*/ 	.word	0x00000000
        /*0030*/ 	.short	0x0003
        /*0032*/ 	.short	0x001c
        /*0034*/ 	.byte	0x00, 0xf0, 0xa1, 0x00


	//----- nvinfo : EIATTR_KPARAM_INFO
	.align		4
.L_262:
        /*0038*/ 	.byte	0x04, 0x17
        /*003a*/ 	.short	(.L_264 - .L_263)
.L_263:
        /*003c*/ 	.word	0x00000000
        /*0040*/ 	.short	0x0002
        /*0042*/ 	.short	0x0018
        /*0044*/ 	.byte	0x00, 0xf0, 0x11, 0x00


	//----- nvinfo : EIATTR_KPARAM_INFO
	.align		4
.L_264:
        /*0048*/ 	.byte	0x04, 0x17
        /*004a*/ 	.short	(.L_266 - .L_265)
.L_265:
        /*004c*/ 	.word	0x00000000
        /*0050*/ 	.short	0x0001
        /*0052*/ 	.short	0x0010
        /*0054*/ 	.byte	0x00, 0xf5, 0x21, 0x00


	//----- nvinfo : EIATTR_KPARAM_INFO
	.align		4
.L_266:
        /*0058*/ 	.byte	0x04, 0x17
        /*005a*/ 	.short	(.L_268 - .L_267)
.L_267:
        /*005c*/ 	.word	0x00000000
        /*0060*/ 	.short	0x0000
        /*0062*/ 	.short	0x0000
        /*0064*/ 	.byte	0x00, 0xf0, 0x41, 0x00


	//----- nvinfo : EIATTR_SPARSE_MMA_MASK
	.align		4
.L_268:
        /*0068*/ 	.byte	0x03, 0x50
        /*006a*/ 	.short	0x0000


	//----- nvinfo : EIATTR_MAXREG_COUNT
	.align		4
        /*006c*/ 	.byte	0x03, 0x1b
        /*006e*/ 	.short	0x00ff


	//----- nvinfo : EIATTR_NUM_BARRIERS
	.align		4
        /*0070*/ 	.byte	0x02, 0x4c
        /*0072*/ 	.byte	0x01
	.zero		1


	//----- nvinfo : EIATTR_MERCURY_ISA_VERSION
	.align		4
        /*0074*/ 	.byte	0x03, 0x5f
        /*0076*/ 	.short	0x0101


	//----- nvinfo : EIATTR_COOP_GROUP_MASK_REGIDS
	.align		4
        /*0078*/ 	.byte	0x04, 0x29
        /*007a*/ 	.short	(.L_270 - .L_269)


	//   ....[0]....
.L_269:
        /*007c*/ 	.word	0xffffffff


	//   ....[1]....
        /*0080*/ 	.word	0xffffffff


	//   ....[2]....
        /*0084*/ 	.word	0xffffffff


	//   ....[3]....
        /*0088*/ 	.word	0xffffffff


	//   ....[4]....
        /*008c*/ 	.word	0xffffffff


	//   ....[5]....
        /*0090*/ 	.word	0xffffffff


	//   ....[6]....
        /*0094*/ 	.word	0xffffffff


	//   ....[7]....
        /*0098*/ 	.word	0xffffffff


	//   ....[8]....
        /*009c*/ 	.word	0xffffffff


	//   ....[9]....
        /*00a0*/ 	.word	0xffffffff


	//   ....[10]....
        /*00a4*/ 	.word	0xffffffff


	//   ....[11]....
        /*00a8*/ 	.word	0xffffffff


	//   ....[12]....
        /*00ac*/ 	.word	0xffffffff


	//   ....[13]....
        /*00b0*/ 	.word	0xffffffff


	//   ....[14]....
        /*00b4*/ 	.word	0xffffffff


	//   ....[15]....
        /*00b8*/ 	.word	0xffffffff


	//   ....[16]....
        /*00bc*/ 	.word	0xffffffff


	//   ....[17]....
        /*00c0*/ 	.word	0xffffffff


	//   ....[18]....
        /*00c4*/ 	.word	0xffffffff


	//   ....[19]....
        /*00c8*/ 	.word	0xffffffff


	//   ....[20]....
        /*00cc*/ 	.word	0xffffffff


	//   ....[21]....
        /*00d0*/ 	.word	0xffffffff


	//   ....[22]....
        /*00d4*/ 	.word	0xffffffff


	//   ....[23]....
        /*00d8*/ 	.word	0xffffffff


	//   ....[24]....
        /*00dc*/ 	.word	0xffffffff


	//   ....[25]....
        /*00e0*/ 	.word	0xffffffff


	//   ....[26]....
        /*00e4*/ 	.word	0xffffffff


	//   ....[27]....
        /*00e8*/ 	.word	0xffffffff


	//   ....[28]....
        /*00ec*/ 	.word	0xffffffff


	//   ....[29]....
        /*00f0*/ 	.word	0xffffffff


	//   ....[30]....
        /*00f4*/ 	.word	0xffffffff


	//   ....[31]....
        /*00f8*/ 	.word	0xffffffff


	//   ....[32]....
        /*00fc*/ 	.word	0xffffffff


	//   ....[33]....
        /*0100*/ 	.word	0xffffffff


	//   ....[34]....
        /*0104*/ 	.word	0xffffffff


	//   ....[35]....
        /*0108*/ 	.word	0xffffffff


	//   ....[36]....
        /*010c*/ 	.word	0xffffffff


	//   ....[37]....
        /*0110*/ 	.word	0xffffffff


	//   ....[38]....
        /*0114*/ 	.word	0xffffffff


	//   ....[39]....
        /*0118*/ 	.word	0xffffffff


	//   ....[40]....
        /*011c*/ 	.word	0xffffffff


	//   ....[41]....
        /*0120*/ 	.word	0xffffffff


	//   ....[42]....
        /*0124*/ 	.word	0xffffffff


	//   ....[43]....
        /*0128*/ 	.word	0xffffffff


	//   ....[44]....
        /*012c*/ 	.word	0xffffffff


	//   ....[45]....
        /*0130*/ 	.word	0xffffffff


	//   ....[46]....
        /*0134*/ 	.word	0xffffffff


	//   ....[47]....
        /*0138*/ 	.word	0xffffffff


	//   ....[48]....
        /*013c*/ 	.word	0xffffffff


	//   ....[49]....
        /*0140*/ 	.word	0xffffffff


	//   ....[50]....
        /*0144*/ 	.word	0xffffffff


	//   ....[51]....
        /*0148*/ 	.word	0xffffffff


	//   ....[52]....
        /*014c*/ 	.word	0xffffffff


	//   ....[53]....
        /*0150*/ 	.word	0xffffffff


	//   ....[54]....
        /*0154*/ 	.word	0xffffffff


	//   ....[55]....
        /*0158*/ 	.word	0xffffffff


	//   ....[56]....
        /*015c*/ 	.word	0xffffffff


	//   ....[57]....
        /*0160*/ 	.word	0xffffffff


	//   ....[58]....
        /*0164*/ 	.word	0xffffffff


	//   ....[59]....
        /*0168*/ 	.word	0xffffffff


	//----- nvinfo : EIATTR_COOP_GROUP_INSTR_OFFSETS
	.align		4
.L_270:
        /*016c*/ 	.byte	0x04, 0x28
        /*016e*/ 	.short	(.L_272 - .L_271)


	//   ....[0]....
.L_271:
        /*0170*/ 	.word	0x00000cd0


	//   ....[1]....
        /*0174*/ 	.word	0x00000d00


	//   ....[2]....
        /*0178*/ 	.word	0x00000d20


	//   ....[3]....
        /*017c*/ 	.word	0x00000d30


	//   ....[4]....
        /*0180*/ 	.word	0x00000ec0


	//   ....[5]....
        /*0184*/ 	.word	0x00000ef0


	//   ....[6]....
        /*0188*/ 	.word	0x00000f20


	//   ....[7]....
        /*018c*/ 	.word	0x00000f40


	//   ....[8]....
        /*0190*/ 	.word	0x000010c0


	//   ....[9]....
        /*0194*/ 	.word	0x00001100


	//   ....[10]....
        /*0198*/ 	.word	0x00001130


	//   ....[11]....
        /*019c*/ 	.word	0x00001140


	//   ....[12]....
        /*01a0*/ 	.word	0x000012c0


	//   ....[13]....
        /*01a4*/ 	.word	0x000012f0


	//   ....[14]....
        /*01a8*/ 	.word	0x00001320


	//   ....[15]....
        /*01ac*/ 	.word	0x00001340


	//   ....[16]....
        /*01b0*/ 	.word	0x000014c0


	//   ....[17]....
        /*01b4*/ 	.word	0x000014f0


	//   ....[18]....
        /*01b8*/ 	.word	0x00001520


	//   ....[19]....
        /*01bc*/ 	.word	0x00001540


	//   ....[20]....
        /*01c0*/ 	.word	0x000022b0


	//   ....[21]....
        /*01c4*/ 	.word	0x000022c0


	//   ....[22]....
        /*01c8*/ 	.word	0x000022d0


	//   ....[23]....
        /*01cc*/ 	.word	0x000022f0


	//   ....[24]....
        /*01d0*/ 	.word	0x00002470


	//   ....[25]....
        /*01d4*/ 	.word	0x000024b0


	//   ....[26]....
        /*01d8*/ 	.word	0x000024e0


	//   ....[27]....
        /*01dc*/ 	.word	0x00002500


	//   ....[28]....
        /*01e0*/ 	.word	0x00002680


	//   ....[29]....
        /*01e4*/ 	.word	0x000026c0


	//   ....[30]....
        /*01e8*/ 	.word	0x000026f0


	//   ....[31]....
        /*01ec*/ 	.word	0x00002710


	//   ....[32]....
        /*01f0*/ 	.word	0x00002890


	//   ....[33]....
        /*01f4*/ 	.word	0x000028d0


	//   ....[34]....
        /*01f8*/ 	.word	0x00002900


	//   ....[35]....
        /*01fc*/ 	.word	0x00002920


	//   ....[36]....
        /*0200*/ 	.word	0x00002aa0


	//   ....[37]....
        /*0204*/ 	.word	0x00002ae0


	//   ....[38]....
        /*0208*/ 	.word	0x00002b10


	//   ....[39]....
        /*020c*/ 	.word	0x00002b30


	//   ....[40]....
        /*0210*/ 	.word	0x000051f0


	//   ....[41]....
        /*0214*/ 	.word	0x00005220


	//   ....[42]....
        /*0218*/ 	.word	0x00005240


	//   ....[43]....
        /*021c*/ 	.word	0x00005250


	//   ....[44]....
        /*0220*/ 	.word	0x000053e0


	//   ....[45]....
        /*0224*/ 	.word	0x00005410


	//   ....[46]....
        /*0228*/ 	.word	0x00005440


	//   ....[47]....
        /*022c*/ 	.word	0x00005460


	//   ....[48]....
        /*0230*/ 	.word	0x000055e0


	//   ....[49]....
        /*0234*/ 	.word	0x00005610


	//   ....[50]....
        /*0238*/ 	.word	0x00005640


	//   ....[51]....
        /*023c*/ 	.word	0x00005660


	//   ....[52]....
        /*0240*/ 	.word	0x000057e0


	//   ....[53]....
        /*0244*/ 	.word	0x00005810


	//   ....[54]....
        /*0248*/ 	.word	0x00005840


	//   ....[55]....
        /*024c*/ 	.word	0x00005860


	//   ....[56]....
        /*0250*/ 	.word	0x000059e0


	//   ....[57]....
        /*0254*/ 	.word	0x00005a10


	//   ....[58]....
        /*0258*/ 	.word	0x00005a40


	//   ....[59]....
        /*025c*/ 	.word	0x00005a60


	//----- nvinfo : EIATTR_VRC_CTA_INIT_COUNT
	.align		4
.L_272:
        /*0260*/ 	.byte	0x02, 0x4a
	.zero		1
	.zero		1


	//----- nvinfo : EIATTR_EXIT_INSTR_OFFSETS
	.align		4
        /*0264*/ 	.byte	0x04, 0x1c
        /*0266*/ 	.short	(.L_274 - .L_273)


	//   ....[0]....
.L_273:
        /*0268*/ 	.word	0x00006710


	//   ....[1]....
        /*026c*/ 	.word	0x00006770


	//----- nvinfo : EIATTR_MAX_THREADS
	.align		4
.L_274:
        /*0270*/ 	.byte	0x04, 0x05
        /*0272*/ 	.short	(.L_276 - .L_275)
.L_275:
        /*0274*/ 	.word	0x00000100
        /*0278*/ 	.word	0x00000001
        /*027c*/ 	.word	0x00000001


	//----- nvinfo : EIATTR_CRS_STACK_SIZE
	.align		4
.L_276:
        /*0280*/ 	.byte	0x04, 0x1e
        /*0282*/ 	.short	(.L_278 - .L_277)
.L_277:
        /*0284*/ 	.word	0x00000000


	//----- nvinfo : EIATTR_CBANK_PARAM_SIZE
	.align		4
.L_278:
        /*0288*/ 	.byte	0x03, 0x19
        /*028a*/ 	.short	0x0051


	//----- nvinfo : EIATTR_PARAM_CBANK
	.align		4
        /*028c*/ 	.byte	0x04, 0x0a
        /*028e*/ 	.short	(.L_280 - .L_279)
	.align		4
.L_279:
        /*0290*/ 	.word	index@(.nv.constant0._ZN6thrust24THRUST_300001_SM_1000_NS8cuda_cub4core6detail13_kernel_agentINS1_8__reduce11ReduceAgentINS0_12zip_iteratorIN4cuda3std3__45tupleIJNS0_10device_ptrIdEENS0_17counting_iteratorIlNS0_11use_defaultESF_SF_EEEEEEEPNSB_IJdlEEESJ_iNS1_9__extrema9arg_max_fIdl10comparatorEEEEJSI_SK_iN3cub18CUB_300001_SM_100013GridEvenShareIiEENSR_9GridQueueIjEESO_EEEvDpT0_)
        /*0294*/ 	.short	0x0380
        /*0296*/ 	.short	0x0051


	//----- nvinfo : EIATTR_SW_WAR
	.align		4
.L_280:
        /*0298*/ 	.byte	0x04, 0x36
        /*029a*/ 	.short	(.L_282 - .L_281)
.L_281:
        /*029c*/ 	.word	0x00000008
.L_282:


//--------------------- .nv.info._ZN6thrust24THRUST_300001_SM_1000_NS8cuda_cub4core6detail13_kernel_agentINS1_8__reduce11ReduceAgentINS0_12zip_iteratorIN4cuda3std3__45tupleIJNS0_10device_ptrIdEENS0_17counting_iteratorIlNS0_11use_defaultESF_SF_EEEEEEEPNSB_IJdlEEESJ_iNS1_9__extrema9arg_max_fIdl10comparatorEEEEJSI_SK_iSO_EEEvDpT0_ --------------------------
	.section	.nv.info._ZN6thrust24THRUST_300001_SM_1000_NS8cuda_cub4core6detail13_kernel_agentINS1_8__reduce11ReduceAgentINS0_12zip_iteratorIN4cuda3std3__45tupleIJNS0_10device_ptrIdEENS0_17counting_iteratorIlNS0_11use_defaultESF_SF_EEEEEEEPNSB_IJdlEEESJ_iNS1_9__extrema9arg_max_fIdl10comparatorEEEEJSI_SK_iSO_EEEvDpT0_,"",@"SHT_CUDA_INFO"
	.sectionflags	@""
	.align	4


	//----- nvinfo : EIATTR_CUDA_API_VERSION
	.align		4
        /*0000*/ 	.byte	0x04, 0x37
        /*0002*/ 	.short	(.L_284 - .L_283)
.L_283:
        /*0004*/ 	.word	0x00000082


	//----- nvinfo : EIATTR_KPARAM_INFO
	.align		4
.L_284:
        /*0008*/ 	.byte	0x04, 0x17
        /*000a*/ 	.short	(.L_286 - .L_285)
.L_285:
        /*000c*/ 	.word	0x00000000
        /*0010*/ 	.short	0x0003
        /*0012*/ 	.short	0x001c
        /*0014*/ 	.byte	0x00, 0xf0, 0x05, 0x00


	//----- nvinfo : EIATTR_KPARAM_INFO
	.align		4
.L_286:
        /*0018*/ 	.byte	0x04, 0x17
        /*001a*/ 	.short	(.L_288 - .L_287)
.L_287:
        /*001c*/ 	.word	0x00000000
        /*0020*/ 	.short	0x0002
        /*0022*/ 	.short	0x0018
        /*0024*/ 	.byte	0x00, 0xf0, 0x11, 0x00


	//----- nvinfo : EIATTR_KPARAM_INFO
	.align		4
.L_288:
        /*0028*/ 	.byte	0x04, 0x17
        /*002a*/ 	.short	(.L_290 - .L_289)
.L_289:
        /*002c*/ 	.word	0x00000000
        /*0030*/ 	.short	0x0001
        /*0032*/ 	.short	0x0010
        /*0034*/ 	.byte	0x00, 0xf5, 0x21, 0x00


	//----- nvinfo : EIATTR_KPARAM_INFO
	.align		4
.L_290:
        /*0038*/ 	.byte	0x04, 0x17
        /*003a*/ 	.short	(.L_292 - .L_291)
.L_291:
        /*003c*/ 	.word	0x00000000
        /*0040*/ 	.short	0x0000
        /*0042*/ 	.short	0x0000
        /*0044*/ 	.byte	0x00, 0xf0, 0x41, 0x00


	//----- nvinfo : EIATTR_SPARSE_MMA_MASK
	.align		4
.L_292:
        /*0048*/ 	.byte	0x03, 0x50
        /*004a*/ 	.short	0x0000


	//----- nvinfo : EIATTR_MAXREG_COUNT
	.align		4
        /*004c*/ 	.byte	0x03, 0x1b
        /*004e*/ 	.short	0x00ff


	//----- nvinfo : EIATTR_NUM_BARRIERS
	.align		4
        /*0050*/ 	.byte	0x02, 0x4c
        /*0052*/ 	.byte	0x01
	.zero		1


	//----- nvinfo : EIATTR_MERCURY_ISA_VERSION
	.align		4
        /*0054*/ 	.byte	0x03, 0x5f
        /*0056*/ 	.short	0x0101


	//----- nvinfo : EIATTR_COOP_GROUP_MASK_REGIDS
	.align		4
        /*0058*/ 	.byte	0x04, 0x29
        /*005a*/ 	.short	(.L_294 - .L_293)


	//   ....[0]....
.L_293:
        /*005c*/ 	.word	0xffffffff


	//   ....[1]....
        /*0060*/ 	.word	0xffffffff


	//   ....[2]....
        /*0064*/ 	.word	0xffffffff


	//   ....[3]....
        /*0068*/ 	.word	0xffffffff


	//   ....[4]....
        /*006c*/ 	.word	0xffffffff


	//   ....[5]....
        /*0070*/ 	.word	0xffffffff


	//   ....[6]....
        /*0074*/ 	.word	0xffffffff


	//   ....[7]....
        /*0078*/ 	.word	0xffffffff


	//   ....[8]....
        /*007c*/ 	.word	0xffffffff


	//   ....[9]....
        /*0080*/ 	.word	0xffffffff


	//   ....[10]....
        /*0084*/ 	.word	0xffffffff


	//   ....[11]....
        /*0088*/ 	.word	0xffffffff


	//   ....[12]....
        /*008c*/ 	.word	0xffffffff


	//   ....[13]....
        /*0090*/ 	.word	0xffffffff


	//   ....[14]....
        /*0094*/ 	.word	0xffffffff


	//   ....[15]....
        /*0098*/ 	.word	0xffffffff


	//   ....[16]....
        /*009c*/ 	.word	0xffffffff


	//   ....[17]....
        /*00a0*/ 	.word	0xffffffff


	//   ....[18]....
        /*00a4*/ 	.word	0xffffffff


	//   ....[19]....
        /*00a8*/ 	.word	0xffffffff


	//   ....[20]....
        /*00ac*/ 	.word	0xffffffff


	//   ....[21]....
        /*00b0*/ 	.word	0xffffffff


	//   ....[22]....
        /*00b4*/ 	.word	0xffffffff


	//   ....[23]....
        /*00b8*/ 	.word	0xffffffff


	//   ....[24]....
        /*00bc*/ 	.word	0xffffffff


	//   ....[25]....
        /*00c0*/ 	.word	0xffffffff


	//   ....[26]....
        /*00c4*/ 	.word	0xffffffff


	//   ....[27]....
        /*00c8*/ 	.word	0xffffffff


	//   ....[28]....
        /*00cc*/ 	.word	0xffffffff


	//   ....[29]....
        /*00d0*/ 	.word	0xffffffff


	//   ....[30]....
        /*00d4*/ 	.word	0xffffffff


	//   ....[31]....
        /*00d8*/ 	.word	0xffffffff


	//   ....[32]....
        /*00dc*/ 	.word	0xffffffff


	//   ....[33]....
        /*00e0*/ 	.word	0xffffffff


	//   ....[34]....
        /*00e4*/ 	.word	0xffffffff


	//   ....[35]....
        /*00e8*/ 	.word	0xffffffff


	//   ....[36]....
        /*00ec*/ 	.word	0xffffffff


	//   ....[37]....
        /*00f0*/ 	.word	0xffffffff


	//   ....[38]....
        /*00f4*/ 	.word	0xffffffff


	//   ....[39]....
        /*00f8*/ 	.word	0xffffffff


	//   ....[40]....
        /*00fc*/ 	.word	0xffffffff


	//   ....[41]....
        /*0100*/ 	.word	0xffffffff


	//   ....[42]....
        /*0104*/ 	.word	0xffffffff


	//   ....[43]....
        /*0108*/ 	.word	0xffffffff


	//   ....[44]....
        /*010c*/ 	.word	0xffffffff


	//   ....[45]....
        /*0110*/ 	.word	0xffffffff


	//   ....[46]....
        /*0114*/ 	.word	0xffffffff


	//   ....[47]....
        /*0118*/ 	.word	0xffffffff


	//   ....[48]....
        /*011c*/ 	.word	0xffffffff


	//   ....[49]....
        /*0120*/ 	.word	0xffffffff


	//   ....[50]....
        /*0124*/ 	.word	0xffffffff


	//   ....[51]....
        /*0128*/ 	.word	0xffffffff


	//   ....[52]....
        /*012c*/ 	.word	0xffffffff


	//   ....[53]....
        /*0130*/ 	.word	0xffffffff


	//   ....[54]....
        /*0134*/ 	.word	0xffffffff


	//   ....[55]....
        /*0138*/ 	.word	0xffffffff


	//   ....[56]....
        /*013c*/ 	.word	0xffffffff


	//   ....[57]....
        /*0140*/ 	.word	0xffffffff


	//   ....[58]....
        /*0144*/ 	.word	0xffffffff


	//   ....[59]....
        /*0148*/ 	.word	0xffffffff


	//----- nvinfo : EIATTR_COOP_GROUP_INSTR_OFFSETS
	.align		4
.L_294:
        /*014c*/ 	.byte	0x04, 0x28
        /*014e*/ 	.short	(.L_296 - .L_295)


	//   ....[0]....
.L_295:
        /*0150*/ 	.word	0x00000c90


	//   ....[1]....
        /*0154*/ 	.word	0x00000cc0


	//   ....[2]....
        /*0158*/ 	.word	0x00000ce0


	//   ....[3]....
        /*015c*/ 	.word	0x00000cf0


	//   ....[4]....
        /*0160*/ 	.word	0x00000e80


	//   ....[5]....
        /*0164*/ 	.word	0x00000eb0


	//   ....[6]....
        /*0168*/ 	.word	0x00000ee0


	//   ....[7]....
        /*016c*/ 	.word	0x00000f00


	//   ....[8]....
        /*0170*/ 	.word	0x00001080


	//   ....[9]....
        /*0174*/ 	.word	0x000010b0


	//   ....[10]....
        /*0178*/ 	.word	0x000010e0


	//   ....[11]....
        /*017c*/ 	.word	0x00001100


	//   ....[12]....
        /*0180*/ 	.word	0x00001280


	//   ....[13]....
        /*0184*/ 	.word	0x000012b0


	//   ....[14]....
        /*0188*/ 	.word	0x000012e0


	//   ....[15]....
        /*018c*/ 	.word	0x00001300


	//   ....[16]....
        /*0190*/ 	.word	0x00001480


	//   ....[17]....
        /*0194*/ 	.word	0x000014b0


	//   ....[18]....
        /*0198*/ 	.word	0x000014e0


	//   ....[19]....
        /*019c*/ 	.word	0x00001500


	//   ....[20]....
        /*01a0*/ 	.word	0x00002260


	//   ....[21]....
        /*01a4*/ 	.word	0x00002270


	//   ....[22]....
        /*01a8*/ 	.word	0x00002280


	//   ....[23]....
        /*01ac*/ 	.word	0x000022a0


	//   ....[24]....
        /*01b0*/ 	.word	0x00002420


	//   ....[25]....
        /*01b4*/ 	.word	0x00002460


	//   ....[26]....
        /*01b8*/ 	.word	0x00002490


	//   ....[27]....
        /*01bc*/ 	.word	0x000024b0


	//   ....[28]....
        /*01c0*/ 	.word	0x00002630


	//   ....[29]....
        /*01c4*/ 	.word	0x00002670


	//   ....[30]....
        /*01c8*/ 	.word	0x000026a0


	//   ....[31]....
        /*01cc*/ 	.word	0x000026c0


	//   ....[32]....
        /*01d0*/ 	.word	0x00002840


	//   ....[33]....
        /*01d4*/ 	.word	0x00002880


	//   ....[34]....
        /*01d8*/ 	.word	0x000028b0


	//   ....[35]....
        /*01dc*/ 	.word	0x000028d0


	//   ....[36]....
        /*01e0*/ 	.word	0x00002a50


	//   ....[37]....
        /*01e4*/ 	.word	0x00002a90


	//   ....[38]....
        /*01e8*/ 	.word	0x00002ac0


	//   ....[39]....
        /*01ec*/ 	.word	0x00002ae0


	//   ....[40]....
        /*01f0*/ 	.word	0x00004f90


	//   ....[41]....
        /*01f4*/ 	.word	0x00004fc0


	//   ....[42]....
        /*01f8*/ 	.word	0x00004fe0


	//   ....[43]....
        /*01fc*/ 	.word	0x00004ff0


	//   ....[44]....
        /*0200*/ 	.word	0x00005180


	//   ....[45]....
        /*0204*/ 	.word	0x000051b0


	//   ....[46]....
        /*0208*/ 	.word	0x000051e0


	//   ....[47]....
        /*020c*/ 	.word	0x00005200


	//   ....[48]....
        /*0210*/ 	.word	0x00005380


	//   ....[49]....
        /*0214*/ 	.word	0x000053b0


	//   ....[50]....
        /*0218*/ 	.word	0x000053e0


	//   ....[51]....
        /*021c*/ 	.word	0x00005400


	//   ....[52]....
        /*0220*/ 	.word	0x00005580


	//   ....[53]....
        /*0224*/ 	.word	0x000055c0


	//   ....[54]....
        /*0228*/ 	.word	0x000055f0


	//   ....[55]....
        /*022c*/ 	.word	0x00005600


	//   ....[56]....
        /*0230*/ 	.word	0x00005780


	//   ....[57]....
        /*0234*/ 	.word	0x000057b0


	//   ....[58]....
        /*0238*/ 	.word	0x000057e0


	//   ....[59]....
        /*023c*/ 	.word	0x00005800


	//----- nvinfo : EIATTR_VRC_CTA_INIT_COUNT
	.align		4
.L_296:
        /*0240*/ 	.byte	0x02, 0x4a
	.zero		1
	.zero		1


	//----- nvinfo : EIATTR_EXIT_INSTR_OFFSETS
	.align		4
        /*0244*/ 	.byte	0x04, 0x1c
        /*0246*/ 	.short	(.L_298 - .L_297)


	//   ....[0]....
.L_297:
        /*0248*/ 	.word	0x00000030


	//   ....[1]....
        /*024c*/ 	.word	0x000064a0


	//   ....[2]....
        /*0250*/ 	.word	0x000064e0


	//----- nvinfo : EIATTR_MAX_THREADS
	.align		4
.L_298:
        /*0254*/ 	.byte	0x04, 0x05
        /*0256*/ 	.short	(.L_300 - .L_299)
.L_299:
        /*0258*/ 	.word	0x00000100
        /*025c*/ 	.word	0x00000001
        /*0260*/ 	.word	0x00000001


	//----- nvinfo : EIATTR_CRS_STACK_SIZE
	.align		4
.L_300:
        /*0264*/ 	.byte	0x04, 0x1e
        /*0266*/ 	.short	(.L_302 - .L_301)
.L_301:
        /*0268*/ 	.word	0x00000000


	//----- nvinfo : EIATTR_CBANK_PARAM_SIZE
	.align		4
.L_302:
        /*026c*/ 	.byte	0x03, 0x19
        /*026e*/ 	.short	0x001d


	//----- nvinfo : EIATTR_PARAM_CBANK
	.align		4
        /*0270*/ 	.byte	0x04, 0x0a
        /*0272*/ 	.short	(.L_304 - .L_303)
	.align		4
.L_303:
        /*0274*/ 	.word	index@(.nv.constant0._ZN6thrust24THRUST_300001_SM_1000_NS8cuda_cub4core6detail13_kernel_agentINS1_8__reduce11ReduceAgentINS0_12zip_iteratorIN4cuda3std3__45tupleIJNS0_10device_ptrIdEENS0_17counting_iteratorIlNS0_11use_defaultESF_SF_EEEEEEEPNSB_IJdlEEESJ_iNS1_9__extrema9arg_max_fIdl10comparatorEEEEJSI_SK_iSO_EEEvDpT0_)
        /*0278*/ 	.short	0x0380
        /*027a*/ 	.short	0x001d


	//----- nvinfo : EIATTR_SW_WAR
	.align		4
.L_304:
        /*027c*/ 	.byte	0x04, 0x36
        /*027e*/ 	.short	(.L_306 - .L_305)
.L_305:
        /*0280*/ 	.word	0x00000008
.L_306:


//--------------------- .nv.info._Z4swapPdjjjjj   --------------------------
	.section	.nv.info._Z4swapPdjjjjj,"",@"SHT_CUDA_INFO"
	.sectionflags	@""
	.align	4


	//----- nvinfo : EIATTR_CUDA_API_VERSION
	.align		4
        /*0000*/ 	.byte	0x04, 0x37
        /*0002*/ 	.short	(.L_308 - .L_307)
.L_307:
        /*0004*/ 	.word	0x00000082


	//----- nvinfo : EIATTR_KPARAM_INFO
	.align		4
.L_308:
        /*0008*/ 	.byte	0x04, 0x17
        /*000a*/ 	.short	(.L_310 - .L_309)
.L_309:
        /*000c*/ 	.word	0x00000000
        /*0010*/ 	.short	0x0005
        /*0012*/ 	.short	0x0018
        /*0014*/ 	.byte	0x00, 0xf0, 0x11, 0x00


	//----- nvinfo : EIATTR_KPARAM_INFO
	.align		4
.L_310:
        /*0018*/ 	.byte	0x04, 0x17
        /*001a*/ 	.short	(.L_312 - .L_311)
.L_311:
        /*001c*/ 	.word	0x00000000
        /*0020*/ 	.short	0x0004
        /*0022*/ 	.short	0x0014
        /*0024*/ 	.byte	0x00, 0xf0, 0x11, 0x00


	//----- nvinfo : EIATTR_KPARAM_INFO
	.align		4
.L_312:
        /*0028*/ 	.byte	0x04, 0x17
        /*002a*/ 	.short	(.L_314 - .L_313)
.L_313:
        /*002c*/ 	.word	0x00000000
        /*0030*/ 	.short	0x0003
        /*0032*/ 	.short	0x0010
        /*0034*/ 	.byte	0x00, 0xf0, 0x11, 0x00


	//----- nvinfo : EIATTR_KPARAM_INFO
	.align		4
.L_314:
        /*0038*/ 	.byte	0x04, 0x17
        /*003a*/ 	.short	(.L_316 - .L_315)
.L_315:
        /*003c*/ 	.word	0x00000000
        /*0040*/ 	.short	0x0002
        /*0042*/ 	.short	0x000c
        /*0044*/ 	.byte	0x00, 0xf0, 0x11, 0x00


	//----- nvinfo : EIATTR_KPARAM_INFO
	.align		4
.L_316:
        /*0048*/ 	.byte	0x04, 0x17
        /*004a*/ 	.short	(.L_318 - .L_317)
.L_317:
        /*004c*/ 	.word	0x00000000
        /*0050*/ 	.short	0x0001
        /*0052*/ 	.short	0x0008
        /*0054*/ 	.byte	0x00, 0xf0, 0x11, 0x00


	//----- nvinfo : EIATTR_KPARAM_INFO
	.align		4
.L_318:
        /*0058*/ 	.byte	0x04, 0x17
        /*005a*/ 	.short	(.L_320 - .L_319)
.L_319:
        /*005c*/ 	.word	0x00000000
        /*0060*/ 	.short	0x0000
        /*0062*/ 	.short	0x0000
        /*0064*/ 	.byte	0x00, 0xf5, 0x21, 0x00


	//----- nvinfo : EIATTR_SPARSE_MMA_MASK
	.align		4
.L_320:
        /*0068*/ 	.byte	0x03, 0x50
        /*006a*/ 	.short	0x0000


	//----- nvinfo : EIATTR_MAXREG_COUNT
	.align		4
        /*006c*/ 	.byte	0x03, 0x1b
        /*006e*/ 	.short	0x00ff


	//----- nvinfo : EIATTR_MERCURY_ISA_VERSION
	.align		4
        /*0070*/ 	.byte	0x03, 0x5f
        /*0072*/ 	.short	0x0101


	//----- nvinfo : EIATTR_VRC_CTA_INIT_COUNT
	.align		4
        /*0074*/ 	.byte	0x02, 0x4a
	.zero		1
	.zero		1


	//----- nvinfo : EIATTR_EXIT_INSTR_OFFSETS
	.align		4
        /*0078*/ 	.byte	0x04, 0x1c
        /*007a*/ 	.short	(.L_322 - .L_321)


	//   ....[0]....
.L_321:
        /*007c*/ 	.word	0x00000090


	//   ....[1]....
        /*0080*/ 	.word	0x000001c0


	//----- nvinfo : EIATTR_CRS_STACK_SIZE
	.align		4
.L_322:
        /*0084*/ 	.byte	0x04, 0x1e
        /*0086*/ 	.short	(.L_324 - .L_323)
.L_323:
        /*0088*/ 	.word	0x00000000


	//----- nvinfo : EIATTR_CBANK_PARAM_SIZE
	.align		4
.L_324:
        /*008c*/ 	.byte	0x03, 0x19
        /*008e*/ 	.short	0x001c


	//----- nvinfo : EIATTR_PARAM_CBANK
	.align		4
        /*0090*/ 	.byte	0x04, 0x0a
        /*0092*/ 	.short	(.L_326 - .L_325)
	.align		4
.L_325:
        /*0094*/ 	.word	index@(.nv.constant0._Z4swapPdjjjjj)
        /*0098*/ 	.short	0x0380
        /*009a*/ 	.short	0x001c


	//----- nvinfo : EIATTR_SW_WAR
	.align		4
.L_326:
        /*009c*/ 	.byte	0x04, 0x36
        /*009e*/ 	.short	(.L_328 - .L_327)
.L_327:
        /*00a0*/ 	.word	0x00000008
.L_328:


//--------------------- .nv.info._Z2upPdjjjjj     --------------------------
	.section	.nv.info._Z2upPdjjjjj,"",@"SHT_CUDA_INFO"
	.sectionflags	@""
	.align	4


	//----- nvinfo : EIATTR_CUDA_API_VERSION
	.align		4
        /*0000*/ 	.byte	0x04, 0x37
        /*0002*/ 	.short	(.L_330 - .L_329)
.L_329:
        /*0004*/ 	.word	0x00000082


	//----- nvinfo : EIATTR_KPARAM_INFO
	.align		4
.L_330:
        /*0008*/ 	.byte	0x04, 0x17
        /*000a*/ 	.short	(.L_332 - .L_331)
.L_331:
        /*000c*/ 	.word	0x00000000
        /*0010*/ 	.short	0x0005
        /*0012*/ 	.short	0x0018
        /*0014*/ 	.byte	0x00, 0xf0, 0x11, 0x00


	//----- nvinfo : EIATTR_KPARAM_INFO
	.align		4
.L_332:
        /*0018*/ 	.byte	0x04, 0x17
        /*001a*/ 	.short	(.L_334 - .L_333)
.L_333:
        /*001c*/ 	.word	0x00000000
        /*0020*/ 	.short	0x0004
        /*0022*/ 	.short	0x0014
        /*0024*/ 	.byte	0x00, 0xf0, 0x11, 0x00


	//----- nvinfo : EIATTR_KPARAM_INFO
	.align		4
.L_334:
        /*0028*/ 	.byte	0x04, 0x17
        /*002a*/ 	.short	(.L_336 - .L_335)
.L_335:
        /*002c*/ 	.word	0x00000000
        /*0030*/ 	.short	0x0003
        /*0032*/ 	.short	0x0010
        /*0034*/ 	.byte	0x00, 0xf0, 0x11, 0x00


	//----- nvinfo : EIATTR_KPARAM_INFO
	.align		4
.L_336:
        /*0038*/ 	.byte	0x04, 0x17
        /*003a*/ 	.short	(.L_338 - .L_337)
.L_337:
        /*003c*/ 	.word	0x00000000
        /*0040*/ 	.short	0x0002
        /*0042*/ 	.short	0x000c
        /*0044*/ 	.byte	0x00, 0xf0, 0x11, 0x00


	//----- nvinfo : EIATTR_KPARAM_INFO
	.align		4
.L_338:
        /*0048*/ 	.byte	0x04, 0x17
        /*004a*/ 	.short	(.L_340 - .L_339)
.L_339:
        /*004c*/ 	.word	0x00000000
        /*0050*/ 	.short	0x0001
        /*0052*/ 	.short	0x0008
        /*0054*/ 	.byte	0x00, 0xf0, 0x11, 0x00


	//----- nvinfo : EIATTR_KPARAM_INFO
	.align		4
.L_340:
        /*0058*/ 	.byte	0x04, 0x17
        /*005a*/ 	.short	(.L_342 - .L_341)
.L_341:
        /*005c*/ 	.word	0x00000000
        /*0060*/ 	.short	0x0000
        /*0062*/ 	.short	0x0000
        /*0064*/ 	.byte	0x00, 0xf5, 0x21, 0x00


	//----- nvinfo : EIATTR_SPARSE_MMA_MASK
	.align		4
.L_342:
        /*0068*/ 	.byte	0x03, 0x50
        /*006a*/ 	.short	0x0000


	//----- nvinfo : EIATTR_MAXREG_COUNT
	.align		4
        /*006c*/ 	.byte	0x03, 0x1b
        /*006e*/ 	.short	0x00ff


	//----- nvinfo : EIATTR_MERCURY_ISA_VERSION
	.align		4
        /*0070*/ 	.byte	0x03, 0x5f
        /*0072*/ 	.short	0x0101


	//----- nvinfo : EIATTR_VRC_CTA_INIT_COUNT
	.align		4
        /*0074*/ 	.byte	0x02, 0x4a
	.zero		1
	.zero		1


	//----- nvinfo : EIATTR_EXIT_INSTR_OFFSETS
	.align		4
        /*0078*/ 	.byte	0x04, 0x1c
        /*007a*/ 	.short	(.L_344 - .L_343)


	//   ....[0]....
.L_343:
        /*007c*/ 	.word	0x000000e0


	//   ....[1]....
        /*0080*/ 	.word	0x000004d0


	//----- nvinfo : EIATTR_CRS_STACK_SIZE
	.align		4
.L_344:
        /*0084*/ 	.byte	0x04, 0x1e
        /*0086*/ 	.short	(.L_346 - .L_345)
.L_345:
        /*0088*/ 	.word	0x00000000


	//----- nvinfo : EIATTR_CBANK_PARAM_SIZE
	.align		4
.L_346:
        /*008c*/ 	.byte	0x03, 0x19
        /*008e*/ 	.short	0x001c


	//----- nvinfo : EIATTR_PARAM_CBANK
	.align		4
        /*0090*/ 	.byte	0x04, 0x0a
        /*0092*/ 	.short	(.L_348 - .L_347)
	.align		4
.L_347:
        /*0094*/ 	.word	index@(.nv.constant0._Z2upPdjjjjj)
        /*0098*/ 	.short	0x0380
        /*009a*/ 	.short	0x001c


	//----- nvinfo : EIATTR_SW_WAR
	.align		4
.L_348:
        /*009c*/ 	.byte	0x04, 0x36
        /*009e*/ 	.short	(.L_350 - .L_349)
.L_349:
        /*00a0*/ 	.word	0x00000008
.L_350:


//--------------------- .nv.info._Z4downPdjjjj    --------------------------
	.section	.nv.info._Z4downPdjjjj,"",@"SHT_CUDA_INFO"
	.sectionflags	@""
	.align	4


	//----- nvinfo : EIATTR_CUDA_API_VERSION
	.align		4
        /*0000*/ 	.byte	0x04, 0x37
        /*0002*/ 	.short	(.L_352 - .L_351)
.L_351:
        /*0004*/ 	.word	0x00000082


	//----- nvinfo : EIATTR_KPARAM_INFO
	.align		4
.L_352:
        /*0008*/ 	.byte	0x04, 0x17
        /*000a*/ 	.short	(.L_354 - .L_353)
.L_353:
        /*000c*/ 	.word	0x00000000
        /*0010*/ 	.short	0x0004
        /*0012*/ 	.short	0x0014
        /*0014*/ 	.byte	0x00, 0xf0, 0x11, 0x00


	//----- nvinfo : EIATTR_KPARAM_INFO
	.align		4
.L_354:
        /*0018*/ 	.byte	0x04, 0x17
        /*001a*/ 	.short	(.L_356 - .L_355)
.L_355:
        /*001c*/ 	.word	0x00000000
        /*0020*/ 	.short	0x0003
        /*0022*/ 	.short	0x0010
        /*0024*/ 	.byte	0x00, 0xf0, 0x11, 0x00


	//----- nvinfo : EIATTR_KPARAM_INFO
	.align		4
.L_356:
        /*0028*/ 	.byte	0x04, 0x17
        /*002a*/ 	.short	(.L_358 - .L_357)
.L_357:
        /*002c*/ 	.word	0x00000000
        /*0030*/ 	.short	0x0002
        /*0032*/ 	.short	0x000c
        /*0034*/ 	.byte	0x00, 0xf0, 0x11, 0x00


	//----- nvinfo : EIATTR_KPARAM_INFO
	.align		4
.L_358:
        /*0038*/ 	.byte	0x04, 0x17
        /*003a*/ 	.short	(.L_360 - .L_359)
.L_359:
        /*003c*/ 	.word	0x00000000
        /*0040*/ 	.short	0x0001
        /*0042*/ 	.short	0x0008
        /*0044*/ 	.byte	0x00, 0xf0, 0x11, 0x00


	//----- nvinfo : EIATTR_KPARAM_INFO
	.align		4
.L_360:
        /*0048*/ 	.byte	0x04, 0x17
        /*004a*/ 	.short	(.L_362 - .L_361)
.L_361:
        /*004c*/ 	.word	0x00000000
        /*0050*/ 	.short	0x0000
        /*0052*/ 	.short	0x0000
        /*0054*/ 	.byte	0x00, 0xf5, 0x21, 0x00


	//----- nvinfo : EIATTR_SPARSE_MMA_MASK
	.align		4
.L_362:
        /*0058*/ 	.byte	0x03, 0x50
        /*005a*/ 	.short	0x0000


	//----- nvinfo : EIATTR_MAXREG_COUNT
	.align		4
        /*005c*/ 	.byte	0x03, 0x1b
        /*005e*/ 	.short	0x00ff


	//----- nvinfo : EIATTR_MERCURY_ISA_VERSION
	.align		4
        /*0060*/ 	.byte	0x03, 0x5f
        /*0062*/ 	.short	0x0101


	//----- nvinfo : EIATTR_VRC_CTA_INIT_COUNT
	.align		4
        /*0064*/ 	.byte	0x02, 0x4a
	.zero		1
	.zero		1


	//----- nvinfo : EIATTR_EXIT_INSTR_OFFSETS
	.align		4
        /*0068*/ 	.byte	0x04, 0x1c
        /*006a*/ 	.short	(.L_364 - .L_363)


	//   ....[0]....
.L_363:
        /*006c*/ 	.word	0x00000090


	//   ....[1]....
        /*0070*/ 	.word	0x000004c0


	//----- nvinfo : EIATTR_CRS_STACK_SIZE
	.align		4
.L_364:
        /*0074*/ 	.byte	0x04, 0x1e
        /*0076*/ 	.short	(.L_366 - .L_365)
.L_365:
        /*0078*/ 	.word	0x00000000


	//----- nvinfo : EIATTR_CBANK_PARAM_SIZE
	.align		4
.L_366:
        /*007c*/ 	.byte	0x03, 0x19
        /*007e*/ 	.short	0x0018


	//----- nvinfo : EIATTR_PARAM_CBANK
	.align		4
        /*0080*/ 	.byte	0x04, 0x0a
        /*0082*/ 	.short	(.L_368 - .L_367)
	.align		4
.L_367:
        /*0084*/ 	.word	index@(.nv.constant0._Z4downPdjjjj)
        /*0088*/ 	.short	0x0380
        /*008a*/ 	.short	0x0018


	//----- nvinfo : EIATTR_SW_WAR
	.align		4
.L_368:
        /*008c*/ 	.byte	0x04, 0x36
        /*008e*/ 	.short	(.L_370 - .L_369)
.L_369:
        /*0090*/ 	.word	0x00000008
.L_370:


//--------------------- .nv.callgraph             --------------------------
	.section	.nv.callgraph,"",@"SHT_CUDA_CALLGRAPH"
	.align	4
	.sectionentsize	8
	.align		4
        /*0000*/ 	.word	0x00000000
	.align		4
        /*0004*/ 	.word	0xffffffff
	.align		4
        /*0008*/ 	.word	0x00000000
	.align		4
        /*000c*/ 	.word	0xfffffffe
	.align		4
        /*0010*/ 	.word	0x00000000
	.align		4
        /*0014*/ 	.word	0xfffffffd
	.align		4
        /*0018*/ 	.word	0x00000000
	.align		4
        /*001c*/ 	.word	0xfffffffc


//--------------------- .nv.constant4             --------------------------
	.section	.nv.constant4,"a",@progbits
	.align	8
	.align		8
.nv.constant4:
        /*0000*/ 	.dword	_ZN30_INTERNAL_6f727d41_4_k_cu_zero4cuda3std3__45__cpo5beginE
	.align		8
        /*0008*/ 	.dword	_ZN30_INTERNAL_6f727d41_4_k_cu_zero4cuda3std3__45__cpo3endE
	.align		8
        /*0010*/ 	.dword	_ZN30_INTERNAL_6f727d41_4_k_cu_zero4cuda3std3__45__cpo6cbeginE
	.align		8
        /*0018*/ 	.dword	_ZN30_INTERNAL_6f727d41_4_k_cu_zero4cuda3std3__45__cpo4cendE
	.align		8
        /*0020*/ 	.dword	_ZN30_INTERNAL_6f727d41_4_k_cu_zero4cuda3std3__45__cpo6rbeginE
	.align		8
        /*0028*/ 	.dword	_ZN30_INTERNAL_6f727d41_4_k_cu_zero4cuda3std3__45__cpo4rendE
	.align		8
        /*0030*/ 	.dword	_ZN30_INTERNAL_6f727d41_4_k_cu_zero4cuda3std3__45__cpo7crbeginE
	.align		8
        /*0038*/ 	.dword	_ZN30_INTERNAL_6f727d41_4_k_cu_zero4cuda3std3__45__cpo5crendE
	.align		8
        /*0040*/ 	.dword	_ZN30_INTERNAL_6f727d41_4_k_cu_zero4cuda3std3__432_GLOBAL__N__6f727d41_4_k_cu_zero6ignoreE
	.align		8
        /*0048*/ 	.dword	_ZN30_INTERNAL_6f727d41_4_k_cu_zero4cuda3std3__419piecewise_constructE
	.align		8
        /*0050*/ 	.dword	_ZN30_INTERNAL_6f727d41_4_k_cu_zero4cuda3std3__48in_placeE
	.align		8
        /*0058*/ 	.dword	_ZN30_INTERNAL_6f727d41_4_k_cu_zero4cuda3std3__420unreachable_sentinelE
	.align		8
        /*0060*/ 	.dword	_ZN30_INTERNAL_6f727d41_4_k_cu_zero4cuda3std3__47nulloptE
	.align		8
        /*0068*/ 	.dword	_ZN30_INTERNAL_6f727d41_4_k_cu_zero4cuda3std3__48unexpectE
	.align		8
        /*0070*/ 	.dword	_ZN30_INTERNAL_6f727d41_4_k_cu_zero4cuda3std6ranges3__45__cpo4swapE
	.align		8
        /*0078*/ 	.dword	_ZN30_INTERNAL_6f727d41_4_k_cu_zero4cuda3std6ranges3__45__cpo9iter_moveE
	.align		8
        /*0080*/ 	.dword	_ZN30_INTERNAL_6f727d41_4_k_cu_zero4cuda3std6ranges3__45__cpo5beginE
	.align		8
        /*0088*/ 	.dword	_ZN30_INTERNAL_6f727d41_4_k_cu_zero4cuda3std6ranges3__45__cpo3endE
	.align		8
        /*0090*/ 	.dword	_ZN30_INTERNAL_6f727d41_4_k_cu_zero4cuda3std6ranges3__45__cpo6cbeginE
	.align		8
        /*0098*/ 	.dword	_ZN30_INTERNAL_6f727d41_4_k_cu_zero4cuda3std6ranges3__45__cpo4cendE
	.align		8
        /*00a0*/ 	.dword	_ZN30_INTERNAL_6f727d41_4_k_cu_zero4cuda3std6ranges3__45__cpo7advanceE
	.align		8
        /*00a8*/ 	.dword	_ZN30_INTERNAL_6f727d41_4_k_cu_zero4cuda3std6ranges3__45__cpo9iter_swapE
	.align		8
        /*00b0*/ 	.dword	_ZN30_INTERNAL_6f727d41_4_k_cu_zero4cuda3std6ranges3__45__cpo4nextE
	.align		8
        /*00b8*/ 	.dword	_ZN30_INTERNAL_6f727d41_4_k_cu_zero4cuda3std6ranges3__45__cpo4prevE
	.align		8
        /*00c0*/ 	.dword	_ZN30_INTERNAL_6f727d41_4_k_cu_zero4cuda3std6ranges3__45__cpo4dataE
	.align		8
        /*00c8*/ 	.dword	_ZN30_INTERNAL_6f727d41_4_k_cu_zero4cuda3std6ranges3__45__cpo5cdataE
	.align		8
        /*00d0*/ 	.dword	_ZN30_INTERNAL_6f727d41_4_k_cu_zero4cuda3std6ranges3__45__cpo4sizeE
	.align		8
        /*00d8*/ 	.dword	_ZN30_INTERNAL_6f727d41_4_k_cu_zero4cuda3std6ranges3__45__cpo5ssizeE
	.align		8
        /*00e0*/ 	.dword	_ZN30_INTERNAL_6f727d41_4_k_cu_zero4cuda3std6ranges3__45__cpo8distanceE
	.align		8
        /*00e8*/ 	.dword	_ZN30_INTERNAL_6f727d41_4_k_cu_zero6thrust24THRUST_300001_SM_1000_NS8cuda_cub3parE
	.align		8
        /*00f0*/ 	.dword	_ZN30_INTERNAL_6f727d41_4_k_cu_zero6thrust24THRUST_300001_SM_1000_NS8cuda_cub10par_nosyncE
	.align		8
        /*00f8*/ 	.dword	_ZN30_INTERNAL_6f727d41_4_k_cu_zero6thrust24THRUST_300001_SM_1000_NS6system6detail10sequential3seqE
	.align		8
        /*0100*/ 	.dword	_ZN30_INTERNAL_6f727d41_4_k_cu_zero6thrust24THRUST_300001_SM_1000_NS6system3cpp3parE
	.align		8
        /*0108*/ 	.dword	_ZN30_INTERNAL_6f727d41_4_k_cu_zero6thrust24THRUST_300001_SM_1000_NS12placeholders2_1E
	.align		8
        /*0110*/ 	.dword	_ZN30_INTERNAL_6f727d41_4_k_cu_zero6thrust24THRUST_300001_SM_1000_NS12placeholders2_2E
	.align		8
        /*0118*/ 	.dword	_ZN30_INTERNAL_6f727d41_4_k_cu_zero6thrust24THRUST_300001_SM_1000_NS12placeholders2_3E
	.align		8
        /*0120*/ 	.dword	_ZN30_INTERNAL_6f727d41_4_k_cu_zero6thrust24THRUST_300001_SM_1000_NS12placeholders2_4E
	.align		8
        /*0128*/ 	.dword	_ZN30_INTERNAL_6f727d41_4_k_cu_zero6thrust24THRUST_300001_SM_1000_NS12placeholders2_5E
	.align		8
        /*0130*/ 	.dword	_ZN30_INTERNAL_6f727d41_4_k_cu_zero6thrust24THRUST_300001_SM_1000_NS12placeholders2_6E
	.align		8
        /*0138*/ 	.dword	_ZN30_INTERNAL_6f727d41_4_k_cu_zero6thrust24THRUST_300001_SM_1000_NS12placeholders2_7E
	.align		8
        /*0140*/ 	.dword	_ZN30_INTERNAL_6f727d41_4_k_cu_zero6thrust24THRUST_300001_SM_1000_NS12placeholders2_8E
	.align		8
        /*0148*/ 	.dword	_ZN30_INTERNAL_6f727d41_4_k_cu_zero6thrust24THRUST_300001_SM_1000_NS12placeholders2_9E
	.align		8
        /*0150*/ 	.dword	_ZN30_INTERNAL_6f727d41_4_k_cu_zero6thrust24THRUST_300001_SM_1000_NS12placeholders3_10E
	.align		8
        /*0158*/ 	.dword	_ZN30_INTERNAL_6f727d41_4_k_cu_zero6thrust24THRUST_300001_SM_1000_NS3seqE
	.align		8
        /*0160*/ 	.dword	_ZN30_INTERNAL_6f727d41_4_k_cu_zero6thrust24THRUST_300001_SM_1000_NS6deviceE


//--------------------- .text._ZN3cub18CUB_300001_SM_10006detail11EmptyKernelIvEEvv --------------------------
	.section	.text._ZN3cub18CUB_300001_SM_10006detail11EmptyKernelIvEEvv,"ax",@progbits
	.align	128
        .global         _ZN3cub18CUB_300001_SM_10006detail11EmptyKernelIvEEvv
        .type           _ZN3cub18CUB_300001_SM_10006detail11EmptyKernelIvEEvv,@function
        .size           _ZN3cub18CUB_300001_SM_10006detail11EmptyKernelIvEEvv,(.L_x_726 - _ZN3cub18CUB_300001_SM_10006detail11EmptyKernelIvEEvv)
        .other          _ZN3cub18CUB_300001_SM_10006detail11EmptyKernelIvEEvv,@"STO_CUDA_ENTRY STV_DEFAULT"
_ZN3cub18CUB_300001_SM_10006detail11EmptyKernelIvEEvv:
.text._ZN3cub18CUB_300001_SM_10006detail11EmptyKernelIvEEvv:
[----:B------:R-:W-:Y:S01]  /*0000*/  LDC R1, c[0x0][0x37c] ;  /* 0x0000df00ff017b82 */ /* 0x000fe20000000800 */
[----:B------:R-:W-:Y:S05]  /*0010*/  EXIT ;  /* 0x000000000000794d */ /* 0x000fea0003800000 */
.L_x_0:
[----:B------:R-:W-:-:S00]  /*0020*/  BRA `(.L_x_0) ;  /* 0xfffffffc00fc7947 */ /* 0x000fc0000383ffff */
[----:B------:R-:W-:-:S00]  /*0030*/  NOP ;  /* 0x0000000000007918 */ /* 0x000fc00000000000 */
        /* <DEDUP_REMOVED lines=12> */
.L_x_726:


//--------------------- .text._ZN6thrust24THRUST_300001_SM_1000_NS8cuda_cub4core6detail13_kernel_agentINS1_8__reduce11ReduceAgentIPN4cuda3std3__45tupleIJdlEEESC_SB_lNS1_9__extrema9arg_max_fIdl10comparatorEEEEJSC_SC_iSG_EEEvDpT0_ --------------------------
	.section	.text._ZN6thrust24THRUST_300001_SM_1000_NS8cuda_cub4core6detail13_kernel_agentINS1_8__reduce11ReduceAgentIPN4cuda3std3__45tupleIJdlEEESC_SB_lNS1_9__extrema9arg_max_fIdl10comparatorEEEEJSC_SC_iSG_EEEvDpT0_,"ax",@progbits
	.align	128
        .global         _ZN6thrust24THRUST_300001_SM_1000_NS8cuda_cub4core6detail13_kernel_agentINS1_8__reduce11ReduceAgentIPN4cuda3std3__45tupleIJdlEEESC_SB_lNS1_9__extrema9arg_max_fIdl10comparatorEEEEJSC_SC_iSG_EEEvDpT0_
        .type           _ZN6thrust24THRUST_300001_SM_1000_NS8cuda_cub4core6detail13_kernel_agentINS1_8__reduce11ReduceAgentIPN4cuda3std3__45tupleIJdlEEESC_SB_lNS1_9__extrema9arg_max_fIdl10comparatorEEEEJSC_SC_iSG_EEEvDpT0_,@function
        .size           _ZN6thrust24THRUST_300001_SM_1000_NS8cuda_cub4core6detail13_kernel_agentINS1_8__reduce11ReduceAgentIPN4cuda3std3__45tupleIJdlEEESC_SB_lNS1_9__extrema9arg_max_fIdl10comparatorEEEEJSC_SC_iSG_EEEvDpT0_,(.L_x_727 - _ZN6thrust24THRUST_300001_SM_1000_NS8cuda_cub4core6detail13_kernel_agentINS1_8__reduce11ReduceAgentIPN4cuda3std3__45tupleIJdlEEESC_SB_lNS1_9__extrema9arg_max_fIdl10comparatorEEEEJSC_SC_iSG_EEEvDpT0_)
        .other          _ZN6thrust24THRUST_300001_SM_1000_NS8cuda_cub4core6detail13_kernel_agentINS1_8__reduce11ReduceAgentIPN4cuda3std3__45tupleIJdlEEESC_SB_lNS1_9__extrema9arg_max_fIdl10comparatorEEEEJSC_SC_iSG_EEEvDpT0_,@"STO_CUDA_ENTRY STV_DEFAULT"
_ZN6thrust24THRUST_300001_SM_1000_NS8cuda_cub4core6detail13_kernel_agentINS1_8__reduce11ReduceAgentIPN4cuda3std3__45tupleIJdlEEESC_SB_lNS1_9__extrema9arg_max_fIdl10comparatorEEEEJSC_SC_iSG_EEEvDpT0_:
.text._ZN6thrust24THRUST_300001_SM_1000_NS8cuda_cub4core6detail13_kernel_agentINS1_8__reduce11ReduceAgentIPN4cuda3std3__45tupleIJdlEEESC_SB_lNS1_9__extrema9arg_max_fIdl10comparatorEEEEJSC_SC_iSG_EEEvDpT0_:
[----:B------:R-:W-:Y:S01]  /*0000*/  LDC R1, c[0x0][0x37c] ;  /* 0x0000df00ff017b82 */ /* 0x000fe20000000800 */
[----:B------:R-:W0:Y:S02]  /*0010*/  LDCU UR8, c[0x0][0x390] ;  /* 0x00007200ff0877ac */ /* 0x000e240008000800 */
[----:B0-----:R-:W-:-:S13]  /*0020*/  ISETP.NE.AND P0, PT, RZ, UR8, PT ;  /* 0x00000008ff007c0c */ /* 0x001fda000bf05270 */
[----:B------:R-:W-:Y:S05]  /*0030*/  @!P0 EXIT ;  /* 0x000000000000894d */ /* 0x000fea0003800000 */
[----:B------:R-:W-:Y:S01]  /*0040*/  UISETP.GT.AND UP0, UPT, UR8, 0x4ff, UPT ;  /* 0x000004ff0800788c */ /* 0x000fe2000bf04270 */
[----:B------:R-:W-:Y:S01]  /*0050*/  BSSY.RECONVERGENT B0, `(.L_x_1) ;  /* 0x00006c1000007945 */ /* 0x000fe20003800200 */
[----:B------:R-:W0:Y:S07]  /*0060*/  LDCU.64 UR10, c[0x0][0x358] ;  /* 0x00006b00ff0a77ac */ /* 0x000e2e0008000a00 */
[----:B------:R-:W-:Y:S05]  /*0070*/  BRA.U UP0, `(.L_x_2) ;  /* 0x0000003900807547 */ /* 0x000fea000b800000 */
[----:B------:R-:W1:Y:S01]  /*0080*/  S2R R0, SR_TID.X ;  /* 0x0000000000007919 */ /* 0x000e620000002100 */
[----:B------:R-:W2:Y:S01]  /*0090*/  LDCU UR4, c[0x0][0x390] ;  /* 0x00007200ff0477ac */ /* 0x000ea20008000800 */
[----:B------:R-:W-:Y:S01]  /*00a0*/  BSSY.RECONVERGENT B1, `(.L_x_3) ;  /* 0x000000b000017945 */ /* 0x000fe20003800200 */
[----:B------:R-:W-:Y:S02]  /*00b0*/  CS2R R14, SRZ ;  /* 0x00000000000e7805 */ /* 0x000fe4000001ff00 */
[----:B------:R-:W-:Y:S02]  /*00c0*/  CS2R R12, SRZ ;  /* 0x00000000000c7805 */ /* 0x000fe4000001ff00 */
[----:B-1----:R-:W-:Y:S01]  /*00d0*/  ISETP.GE.AND P0, PT, R0, UR8, PT ;  /* 0x0000000800007c0c */ /* 0x002fe2000bf06270 */
[----:B------:R-:W-:-:S12]  /*00e0*/  IMAD.MOV.U32 R19, RZ, RZ, R0 ;  /* 0x000000ffff137224 */ /* 0x000fd800078e0000 */
[----:B--2---:R-:W-:Y:S05]  /*00f0*/  @P0 BRA `(.L_x_4) ;  /* 0x0000000000140947 */ /* 0x004fea0003800000 */
[----:B------:R-:W1:Y:S02]  /*0100*/  LDC.64 R2, c[0x0][0x380] ;  /* 0x0000e000ff027b82 */ /* 0x000e640000000a00 */
[----:B-1----:R-:W-:-:S05]  /*0110*/  IMAD.WIDE.U32 R2, R0, 0x10, R2 ;  /* 0x0000001000027825 */ /* 0x002fca00078e0002 */
[----:B0-----:R1:W5:Y:S04]  /*0120*/  LDG.E.64.CONSTANT R14, desc[UR10][R2.64] ;  /* 0x0000000a020e7981 */ /* 0x001368000c1e9b00 */
[----:B------:R1:W5:Y:S01]  /*0130*/  LDG.E.64.CONSTANT R12, desc[UR10][R2.64+0x8] ;  /* 0x0000080a020c7981 */ /* 0x000362000c1e9b00 */
[----:B------:R-:W-:-:S07]  /*0140*/  VIADD R19, R0, 0x100 ;  /* 0x0000010000137836 */ /* 0x000fce0000000000 */
.L_x_4:
[----:B0-----:R-:W-:Y:S05]  /*0150*/  BSYNC.RECONVERGENT B1 ;  /* 0x0000000000017941 */ /* 0x001fea0003800200 */
.L_x_3:
[----:B------:R-:W-:Y:S01]  /*0160*/  ISETP.GE.AND P0, PT, R19, UR8, PT ;  /* 0x0000000813007c0c */ /* 0x000fe2000bf06270 */
[----:B------:R-:W-:-:S12]  /*0170*/  BSSY.RECONVERGENT B1, `(.L_x_5) ;  /* 0x0000099000017945 */ /* 0x000fd80003800200 */
[----:B------:R-:W-:Y:S05]  /*0180*/  @P0 BRA `(.L_x_6) ;  /* 0x00000008005c0947 */ /* 0x000fea0003800000 */
[----:B------:R-:W-:Y:S01]  /*0190*/  LOP3.LUT R4, RZ, R19, RZ, 0x33, !PT ;  /* 0x00000013ff047212 */ /* 0x000fe200078e33ff */
[----:B------:R-:W-:Y:S04]  /*01a0*/  BSSY.RECONVERGENT B2, `(.L_x_7) ;  /* 0x000002e000027945 */ /* 0x000fe80003800200 */
[----:B------:R-:W-:-:S05]  /*01b0*/  VIADD R4, R4, UR8 ;  /* 0x0000000804047c36 */ /* 0x000fca0008000000 */
[----:B-1----:R-:W-:-:S04]  /*01c0*/  LOP3.LUT R2, R4, 0x300, RZ, 0xc0, !PT ;  /* 0x0000030004027812 */ /* 0x002fc800078ec0ff */
[----:B------:R-:W-:-:S13]  /*01d0*/  ISETP.NE.AND P0, PT, R2, 0x300, PT ;  /* 0x000003000200780c */ /* 0x000fda0003f05270 */
[----:B------:R-:W-:Y:S05]  /*01e0*/  @!P0 BRA `(.L_x_8) ;  /* 0x0000000000a48947 */ /* 0x000fea0003800000 */
[----:B------:R-:W0:Y:S01]  /*01f0*/  LDC.64 R2, c[0x0][0x380] ;  /* 0x0000e000ff027b82 */ /* 0x000e220000000a00 */
[----:B------:R-:W-:-:S04]  /*0200*/  LEA.HI R5, R4, 0x1, RZ, 0x18 ;  /* 0x0000000104057811 */ /* 0x000fc800078fc0ff */
[----:B------:R-:W-:-:S05]  /*0210*/  LOP3.LUT R5, R5, 0x3, RZ, 0xc0, !PT ;  /* 0x0000000305057812 */ /* 0x000fca00078ec0ff */
[----:B------:R-:W-:Y:S02]  /*0220*/  IMAD.MOV R5, RZ, RZ, -R5 ;  /* 0x000000ffff057224 */ /* 0x000fe400078e0a05 */
[----:B0-----:R-:W-:-:S04]  /*0230*/  IMAD.WIDE.U32 R2, R19, 0x10, R2 ;  /* 0x0000001013027825 */ /* 0x001fc800078e0002 */
[----:B------:R-:W-:-:S07]  /*0240*/  IMAD.MOV.U32 R16, RZ, RZ, R2 ;  /* 0x000000ffff107224 */ /* 0x000fce00078e0002 */
.L_x_11:
[----:B------:R-:W-:-:S05]  /*0250*/  IMAD.MOV.U32 R2, RZ, RZ, R16 ;  /* 0x000000ffff027224 */ /* 0x000fca00078e0010 */
[----:B------:R-:W2:Y:S04]  /*0260*/  LDG.E.64.CONSTANT R8, desc[UR10][R2.64] ;  /* 0x0000000a02087981 */ /* 0x000ea8000c1e9b00 */
[----:B------:R-:W3:Y:S01]  /*0270*/  LDG.E.64.CONSTANT R10, desc[UR10][R2.64+0x8] ;  /* 0x0000080a020a7981 */ /* 0x000ee2000c1e9b00 */
[----:B------:R-:W-:Y:S01]  /*0280*/  VIADD R5, R5, 0x1 ;  /* 0x0000000105057836 */ /* 0x000fe20000000000 */
[----:B------:R-:W-:Y:S01]  /*0290*/  BSSY.RECONVERGENT B3, `(.L_x_9) ;  /* 0x000001b000037945 */ /* 0x000fe20003800200 */
[----:B-----5:R-:W-:Y:S01]  /*02a0*/  IMAD.MOV.U32 R21, RZ, RZ, R13 ;  /* 0x000000ffff157224 */ /* 0x020fe200078e000d */
[----:B------:R-:W-:Y:S01]  /*02b0*/  IADD3 R16, P3, PT, R2, 0x1000, RZ ;  /* 0x0000100002107810 */ /* 0x000fe20007f7e0ff */
[----:B------:R-:W-:Y:S01]  /*02c0*/  IMAD.MOV.U32 R17, RZ, RZ, R12 ;  /* 0x000000ffff117224 */ /* 0x000fe200078e000c */
[----:B------:R-:W-:Y:S01]  /*02d0*/  ISETP.NE.AND P2, PT, R5, RZ, PT ;  /* 0x000000ff0500720c */ /* 0x000fe20003f45270 */
[----:B------:R-:W-:-:S02]  /*02e0*/  IMAD.MOV.U32 R6, RZ, RZ, R14 ;  /* 0x000000ffff067224 */ /* 0x000fc400078e000e */
[----:B------:R-:W-:Y:S01]  /*02f0*/  IMAD.MOV.U32 R7, RZ, RZ, R15 ;  /* 0x000000ffff077224 */ /* 0x000fe200078e000f */
[----:B--2---:R-:W-:Y:S01]  /*0300*/  DSETP.GEU.AND P0, PT, |R14|, |R8|, PT ;  /* 0x400000080e00722a */ /* 0x004fe20003f0e200 */
[----:B------:R-:W-:Y:S02]  /*0310*/  IMAD.MOV.U32 R14, RZ, RZ, R8 ;  /* 0x000000ffff0e7224 */ /* 0x000fe400078e0008 */
[----:B---3--:R-:W-:Y:S02]  /*0320*/  IMAD.MOV.U32 R12, RZ, RZ, R10 ;  /* 0x000000ffff0c7224 */ /* 0x008fe400078e000a */
[----:B------:R-:W-:Y:S02]  /*0330*/  IMAD.MOV.U32 R13, RZ, RZ, R11 ;  /* 0x000000ffff0d7224 */ /* 0x000fe400078e000b */
[----:B------:R-:W-:-:S07]  /*0340*/  IMAD.MOV.U32 R15, RZ, RZ, R9 ;  /* 0x000000ffff0f7224 */ /* 0x000fce00078e0009 */
[----:B------:R-:W-:Y:S05]  /*0350*/  @!P0 BRA `(.L_x_10) ;  /* 0x0000000000388947 */ /* 0x000fea0003800000 */
[----:B------:R-:W-:Y:S01]  /*0360*/  DSETP.GEU.AND P0, PT, |R8|, |R6|, PT ;  /* 0x400000060800722a */ /* 0x000fe20003f0e200 */
[----:B------:R-:W-:Y:S02]  /*0370*/  IMAD.MOV.U32 R14, RZ, RZ, R6 ;  /* 0x000000ffff0e7224 */ /* 0x000fe400078e0006 */
[----:B------:R-:W-:Y:S02]  /*0380*/  IMAD.MOV.U32 R15, RZ, RZ, R7 ;  /* 0x000000ffff0f7224 */ /* 0x000fe400078e0007 */
[----:B------:R-:W-:Y:S02]  /*0390*/  IMAD.MOV.U32 R12, RZ, RZ, R17 ;  /* 0x000000ffff0c7224 */ /* 0x000fe400078e0011 */
[----:B------:R-:W-:-:S07]  /*03a0*/  IMAD.MOV.U32 R13, RZ, RZ, R21 ;  /* 0x000000ffff0d7224 */ /* 0x000fce00078e0015 */
[----:B------:R-:W-:Y:S05]  /*03b0*/  @!P0 BRA `(.L_x_10) ;  /* 0x0000000000208947 */ /* 0x000fea0003800000 */
[CC--:B------:R-:W-:Y:S02]  /*03c0*/  ISETP.GE.U32.AND P1, PT, R17.reuse, R10.reuse, PT ;  /* 0x0000000a1100720c */ /* 0x0c0fe40003f26070 */
[----:B------:R-:W-:Y:S02]  /*03d0*/  ISETP.LT.U32.AND P0, PT, R17, R10, PT ;  /* 0x0000000a1100720c */ /* 0x000fe40003f01070 */
[CC--:B------:R-:W-:Y:S02]  /*03e0*/  ISETP.GE.AND.EX P1, PT, R21.reuse, R11.reuse, PT, P1 ;  /* 0x0000000b1500720c */ /* 0x0c0fe40003f26310 */
[----:B------:R-:W-:Y:S02]  /*03f0*/  ISETP.LT.AND.EX P0, PT, R21, R11, PT, P0 ;  /* 0x0000000b1500720c */ /* 0x000fe40003f01300 */
[----:B------:R-:W-:Y:S02]  /*0400*/  FSEL R14, R6, R8, !P1 ;  /* 0x00000008060e7208 */ /* 0x000fe40004800000 */
[----:B------:R-:W-:-:S02]  /*0410*/  FSEL R15, R7, R9, !P1 ;  /* 0x00000009070f7208 */ /* 0x000fc40004800000 */
[----:B------:R-:W-:Y:S02]  /*0420*/  SEL R12, R17, R10, P0 ;  /* 0x0000000a110c7207 */ /* 0x000fe40000000000 */
[----:B------:R-:W-:-:S07]  /*0430*/  SEL R13, R21, R11, P0 ;  /* 0x0000000b150d7207 */ /* 0x000fce0000000000 */
.L_x_10:
[----:B------:R-:W-:Y:S05]  /*0440*/  BSYNC.RECONVERGENT B3 ;  /* 0x0000000000037941 */ /* 0x000fea0003800200 */
.L_x_9:
[----:B------:R-:W-:Y:S02]  /*0450*/  IMAD.X R3, RZ, RZ, R3, P3 ;  /* 0x000000ffff037224 */ /* 0x000fe400018e0603 */
[----:B------:R-:W-:Y:S01]  /*0460*/  VIADD R19, R19, 0x100 ;  /* 0x0000010013137836 */ /* 0x000fe20000000000 */
[----:B------:R-:W-:Y:S06]  /*0470*/  @P2 BRA `(.L_x_11) ;  /* 0xfffffffc00742947 */ /* 0x000fec000383ffff */
.L_x_8:
[----:B------:R-:W-:Y:S05]  /*0480*/  BSYNC.RECONVERGENT B2 ;  /* 0x0000000000027941 */ /* 0x000fea0003800200 */
.L_x_7:
[----:B------:R-:W0:Y:S01]  /*0490*/  LDC.64 R8, c[0x0][0x380] ;  /* 0x0000e000ff087b82 */ /* 0x000e220000000a00 */
[----:B------:R-:W-:-:S13]  /*04a0*/  ISETP.GE.U32.AND P0, PT, R4, 0x300, PT ;  /* 0x000003000400780c */ /* 0x000fda0003f06070 */
[----:B------:R-:W-:Y:S05]  /*04b0*/  @!P0 BRA `(.L_x_6) ;  /* 0x0000000400908947 */ /* 0x000fea0003800000 */
.L_x_20:
[----:B0-----:R-:W-:-:S05]  /*04c0*/  IMAD.WIDE R20, R19, 0x10, R8 ;  /* 0x0000001013147825 */ /* 0x001fca00078e0208 */
[----:B------:R-:W2:Y:S04]  /*04d0*/  LDG.E.64.CONSTANT R10, desc[UR10][R20.64] ;  /* 0x0000000a140a7981 */ /* 0x000ea8000c1e9b00 */
[----:B------:R-:W3:Y:S04]  /*04e0*/  LDG.E.64.CONSTANT R16, desc[UR10][R20.64+0x8] ;  /* 0x0000080a14107981 */ /* 0x000ee8000c1e9b00 */
[----:B-----5:R0:W5:Y:S04]  /*04f0*/  LDG.E.64.CONSTANT R6, desc[UR10][R20.64+0x1000] ;  /* 0x0010000a14067981 */ /* 0x020168000c1e9b00 */
[----:B------:R0:W5:Y:S01]  /*0500*/  LDG.E.64.CONSTANT R4, desc[UR10][R20.64+0x1008] ;  /* 0x0010080a14047981 */ /* 0x000162000c1e9b00 */
[----:B------:R-:W-:Y:S01]  /*0510*/  BSSY.RECONVERGENT B2, `(.L_x_12) ;  /* 0x0000015000027945 */ /* 0x000fe20003800200 */
[----:B--2---:R-:W-:Y:S01]  /*0520*/  DSETP.GEU.AND P0, PT, |R14|, |R10|, PT ;  /* 0x4000000a0e00722a */ /* 0x004fe20003f0e200 */
[----:B------:R-:W-:-:S02]  /*0530*/  IMAD.MOV.U32 R2, RZ, RZ, R10 ;  /* 0x000000ffff027224 */ /* 0x000fc400078e000a */
[----:B------:R-:W-:Y:S02]  /*0540*/  IMAD.MOV.U32 R3, RZ, RZ, R11 ;  /* 0x000000ffff037224 */ /* 0x000fe400078e000b */
[----:B---3--:R-:W-:Y:S02]  /*0550*/  IMAD.MOV.U32 R23, RZ, RZ, R16 ;  /* 0x000000ffff177224 */ /* 0x008fe400078e0010 */
[----:B------:R-:W-:-:S07]  /*0560*/  IMAD.MOV.U32 R25, RZ, RZ, R17 ;  /* 0x000000ffff197224 */ /* 0x000fce00078e0011 */
[----:B0-----:R-:W-:Y:S05]  /*0570*/  @!P0 BRA `(.L_x_13) ;  /* 0x0000000000388947 */ /* 0x001fea0003800000 */
[----:B------:R-:W-:Y:S01]  /*0580*/  DSETP.GEU.AND P0, PT, |R10|, |R14|, PT ;  /* 0x4000000e0a00722a */ /* 0x000fe20003f0e200 */
[----:B------:R-:W-:Y:S02]  /*0590*/  IMAD.MOV.U32 R23, RZ, RZ, R12 ;  /* 0x000000ffff177224 */ /* 0x000fe400078e000c */
[----:B------:R-:W-:Y:S02]  /*05a0*/  IMAD.MOV.U32 R25, RZ, RZ, R13 ;  /* 0x000000ffff197224 */ /* 0x000fe400078e000d */
[----:B------:R-:W-:Y:S02]  /*05b0*/  IMAD.MOV.U32 R2, RZ, RZ, R14 ;  /* 0x000000ffff027224 */ /* 0x000fe400078e000e */
[----:B------:R-:W-:-:S07]  /*05c0*/  IMAD.MOV.U32 R3, RZ, RZ, R15 ;  /* 0x000000ffff037224 */ /* 0x000fce00078e000f */
[----:B------:R-:W-:Y:S05]  /*05d0*/  @!P0 BRA `(.L_x_13) ;  /* 0x0000000000208947 */ /* 0x000fea0003800000 */
[CC--:B------:R-:W-:Y:S02]  /*05e0*/  ISETP.LT.U32.AND P1, PT, R12.reuse, R16.reuse, PT ;  /* 0x000000100c00720c */ /* 0x0c0fe40003f21070 */
[CC--:B------:R-:W-:Y:S02]  /*05f0*/  ISETP.GE.U32.AND P0, PT, R12.reuse, R16.reuse, PT ;  /* 0x000000100c00720c */ /* 0x0c0fe40003f06070 */
[CC--:B------:R-:W-:Y:S02]  /*0600*/  ISETP.LT.AND.EX P1, PT, R13.reuse, R17.reuse, PT, P1 ;  /* 0x000000110d00720c */ /* 0x0c0fe40003f21310 */
[CC--:B------:R-:W-:Y:S02]  /*0610*/  ISETP.GE.AND.EX P0, PT, R13.reuse, R17.reuse, PT, P0 ;  /* 0x000000110d00720c */ /* 0x0c0fe40003f06300 */
[----:B------:R-:W-:Y:S02]  /*0620*/  SEL R23, R12, R16, P1 ;  /* 0x000000100c177207 */ /* 0x000fe40000800000 */
[----:B------:R-:W-:-:S02]  /*0630*/  SEL R25, R13, R17, P1 ;  /* 0x000000110d197207 */ /* 0x000fc40000800000 */
[----:B------:R-:W-:Y:S02]  /*0640*/  FSEL R2, R14, R10, !P0 ;  /* 0x0000000a0e027208 */ /* 0x000fe40004000000 */
[----:B------:R-:W-:-:S07]  /*0650*/  FSEL R3, R15, R11, !P0 ;  /* 0x0000000b0f037208 */ /* 0x000fce0004000000 */
.L_x_13:
[----:B------:R-:W-:Y:S05]  /*0660*/  BSYNC.RECONVERGENT B2 ;  /* 0x0000000000027941 */ /* 0x000fea0003800200 */
.L_x_12:
[----:B------:R0:W5:Y:S04]  /*0670*/  LDG.E.64.CONSTANT R14, desc[UR10][R20.64+0x2000] ;  /* 0x0020000a140e7981 */ /* 0x000168000c1e9b00 */
[----:B------:R0:W5:Y:S04]  /*0680*/  LDG.E.64.CONSTANT R12, desc[UR10][R20.64+0x2008] ;  /* 0x0020080a140c7981 */ /* 0x000168000c1e9b00 */
[----:B------:R0:W5:Y:S04]  /*0690*/  LDG.E.64.CONSTANT R10, desc[UR10][R20.64+0x3000] ;  /* 0x0030000a140a7981 */ /* 0x000168000c1e9b00 */
[----:B------:R0:W5:Y:S02]  /*06a0*/  LDG.E.64.CONSTANT R16, desc[UR10][R20.64+0x3008] ;  /* 0x0030080a14107981 */ /* 0x000164000c1e9b00 */
[----:B-----5:R-:W-:Y:S01]  /*06b0*/  DSETP.GEU.AND P0, PT, |R2|, |R6|, PT ;  /* 0x400000060200722a */ /* 0x020fe20003f0e200 */
[----:B------:R-:W-:Y:S01]  /*06c0*/  BSSY.RECONVERGENT B2, `(.L_x_14) ;  /* 0x0000014000027945 */ /* 0x000fe20003800200 */
[----:B------:R-:W-:-:S02]  /*06d0*/  IMAD.MOV.U32 R26, RZ, RZ, R6 ;  /* 0x000000ffff1a7224 */ /* 0x000fc400078e0006 */
[----:B------:R-:W-:Y:S02]  /*06e0*/  IMAD.MOV.U32 R27, RZ, RZ, R7 ;  /* 0x000000ffff1b7224 */ /* 0x000fe400078e0007 */
[----:B------:R-:W-:Y:S02]  /*06f0*/  IMAD.MOV.U32 R29, RZ, RZ, R4 ;  /* 0x000000ffff1d7224 */ /* 0x000fe400078e0004 */
[----:B------:R-:W-:-:S06]  /*0700*/  IMAD.MOV.U32 R18, RZ, RZ, R5 ;  /* 0x000000ffff127224 */ /* 0x000fcc00078e0005 */
[----:B0-----:R-:W-:Y:S05]  /*0710*/  @!P0 BRA `(.L_x_15) ;  /* 0x0000000000388947 */ /* 0x001fea0003800000 */
        /* <DEDUP_REMOVED lines=14> */
.L_x_15:
[----:B------:R-:W-:Y:S05]  /*0800*/  BSYNC.RECONVERGENT B2 ;  /* 0x0000000000027941 */ /* 0x000fea0003800200 */
.L_x_14:
[----:B------:R-:W-:Y:S01]  /*0810*/  DSETP.GEU.AND P0, PT, |R26|, |R14|, PT ;  /* 0x4000000e1a00722a */ /* 0x000fe20003f0e200 */
[----:B------:R-:W-:Y:S01]  /*0820*/  BSSY.RECONVERGENT B2, `(.L_x_16) ;  /* 0x0000014000027945 */ /* 0x000fe20003800200 */
[----:B------:R-:W-:Y:S02]  /*0830*/  IMAD.MOV.U32 R2, RZ, RZ, R14 ;  /* 0x000000ffff027224 */ /* 0x000fe400078e000e */
[----:B------:R-:W-:Y:S02]  /*0840*/  IMAD.MOV.U32 R3, RZ, RZ, R15 ;  /* 0x000000ffff037224 */ /* 0x000fe400078e000f */
[----:B------:R-:W-:Y:S02]  /*0850*/  IMAD.MOV.U32 R5, RZ, RZ, R12 ;  /* 0x000000ffff057224 */ /* 0x000fe400078e000c */
[----:B------:R-:W-:-:S06]  /*0860*/  IMAD.MOV.U32 R7, RZ, RZ, R13 ;  /* 0x000000ffff077224 */ /* 0x000fcc00078e000d */
        /* <DEDUP_REMOVED lines=15> */
.L_x_17:
[----:B------:R-:W-:Y:S05]  /*0960*/  BSYNC.RECONVERGENT B2 ;  /* 0x0000000000027941 */ /* 0x000fea0003800200 */
.L_x_16:
        /* <DEDUP_REMOVED lines=21> */
.L_x_19:
[----:B------:R-:W-:Y:S05]  /*0ac0*/  BSYNC.RECONVERGENT B2 ;  /* 0x0000000000027941 */ /* 0x000fea0003800200 */
.L_x_18:
[----:B------:R-:W-:-:S05]  /*0ad0*/  VIADD R19, R19, 0x400 ;  /* 0x0000040013137836 */ /* 0x000fca0000000000 */
[----:B------:R-:W-:-:S13]  /*0ae0*/  ISETP.GE.AND P0, PT, R19, UR4, PT ;  /* 0x0000000413007c0c */ /* 0x000fda000bf06270 */
[----:B------:R-:W-:Y:S05]  /*0af0*/  @!P0 BRA `(.L_x_20) ;  /* 0xfffffff800708947 */ /* 0x000fea000383ffff */
.L_x_6:
[----:B------:R-:W-:Y:S05]  /*0b00*/  BSYNC.RECONVERGENT B1 ;  /* 0x0000000000017941 */ /* 0x000fea0003800200 */
.L_x_5:
[----:B------:R-:W2:Y:S02]  /*0b10*/  LDCU UR6, c[0x0][0x390] ;  /* 0x00007200ff0677ac */ /* 0x000ea40008000800 */
[----:B--2---:R-:W-:-:S09]  /*0b20*/  UISETP.GE.AND UP0, UPT, UR6, 0x100, UPT ;  /* 0x000001000600788c */ /* 0x004fd2000bf06270 */
[----:B------:R-:W-:Y:S05]  /*0b30*/  BRA.U !UP0, `(.L_x_21) ;  /* 0x0000001508507547 */ /* 0x000fea000b800000 */
[----:B0-----:R-:W0:Y:S01]  /*0b40*/  S2R R9, SR_LANEID ;  /* 0x0000000000097919 */ /* 0x001e220000000000 */
[----:B------:R-:W-:Y:S01]  /*0b50*/  BSSY.RECONVERGENT B1, `(.L_x_22) ;  /* 0x000001f000017945 */ /* 0x000fe20003800200 */
[----:B-----5:R-:W-:Y:S01]  /*0b60*/  IMAD.MOV.U32 R11, RZ, RZ, R12 ;  /* 0x000000ffff0b7224 */ /* 0x020fe200078e000c */
[----:B------:R2:W3:Y:S01]  /*0b70*/  SHFL.DOWN PT, R4, R14, 0x1, 0x1f ;  /* 0x08201f000e047f89 */ /* 0x0004e200000e0000 */
[----:B------:R-:W-:Y:S02]  /*0b80*/  IMAD.MOV.U32 R16, RZ, RZ, R13 ;  /* 0x000000ffff107224 */ /* 0x000fe400078e000d */
[----:B-1----:R-:W-:Y:S01]  /*0b90*/  IMAD.MOV.U32 R2, RZ, RZ, R14 ;  /* 0x000000ffff027224 */ /* 0x002fe200078e000e */
[----:B------:R2:W1:Y:S01]  /*0ba0*/  SHFL.DOWN PT, R5, R15, 0x1, 0x1f ;  /* 0x08201f000f057f89 */ /* 0x00046200000e0000 */
[----:B------:R-:W-:-:S03]  /*0bb0*/  IMAD.MOV.U32 R3, RZ, RZ, R15 ;  /* 0x000000ffff037224 */ /* 0x000fc600078e000f */
[----:B------:R2:W4:Y:S04]  /*0bc0*/  SHFL.DOWN PT, R7, R12, 0x1, 0x1f ;  /* 0x08201f000c077f89 */ /* 0x00052800000e0000 */
[----:B------:R2:W1:Y:S01]  /*0bd0*/  SHFL.DOWN PT, R17, R13, 0x1, 0x1f ;  /* 0x08201f000d117f89 */ /* 0x00046200000e0000 */
[----:B0-----:R-:W-:-:S13]  /*0be0*/  ISETP.GT.AND P0, PT, R9, 0x1e, PT ;  /* 0x0000001e0900780c */ /* 0x001fda0003f04270 */
[----:B-1234-:R-:W-:Y:S05]  /*0bf0*/  @P0 BRA `(.L_x_23) ;  /* 0x0000000000500947 */ /* 0x01efea0003800000 */
[----:B------:R-:W-:Y:S01]  /*0c00*/  DSETP.GEU.AND P0, PT, |R14|, |R4|, PT ;  /* 0x400000040e00722a */ /* 0x000fe20003f0e200 */
[----:B------:R-:W-:Y:S02]  /*0c10*/  IMAD.MOV.U32 R11, RZ, RZ, R7 ;  /* 0x000000ffff0b7224 */ /* 0x000fe400078e0007 */
[----:B------:R-:W-:Y:S02]  /*0c20*/  IMAD.MOV.U32 R16, RZ, RZ, R17 ;  /* 0x000000ffff107224 */ /* 0x000fe400078e0011 */
        /* <DEDUP_REMOVED lines=9> */
[CC--:B------:R-:W-:Y:S02]  /*0cc0*/  ISETP.LT.U32.AND P1, PT, R12.reuse, R7.reuse, PT ;  /* 0x000000070c00720c */ /* 0x0c0fe40003f21070 */
[C---:B------:R-:W-:Y:S02]  /*0cd0*/  ISETP.GE.U32.AND P0, PT, R12.reuse, R7, PT ;  /* 0x000000070c00720c */ /* 0x040fe40003f06070 */
[CC--:B------:R-:W-:Y:S02]  /*0ce0*/  ISETP.LT.AND.EX P1, PT, R13.reuse, R17.reuse, PT, P1 ;  /* 0x000000110d00720c */ /* 0x0c0fe40003f21310 */
[C---:B------:R-:W-:Y:S02]  /*0cf0*/  ISETP.GE.AND.EX P0, PT, R13.reuse, R17, PT, P0 ;  /* 0x000000110d00720c */ /* 0x040fe40003f06300 */
[----:B------:R-:W-:Y:S02]  /*0d00*/  SEL R11, R12, R7, P1 ;  /* 0x000000070c0b7207 */ /* 0x000fe40000800000 */
[----:B------:R-:W-:-:S02]  /*0d10*/  SEL R16, R13, R17, P1 ;  /* 0x000000110d107207 */ /* 0x000fc40000800000 */
[----:B------:R-:W-:Y:S02]  /*0d20*/  FSEL R2, R14, R4, !P0 ;  /* 0x000000040e027208 */ /* 0x000fe40004000000 */
[----:B------:R-:W-:-:S07]  /*0d30*/  FSEL R3, R15, R5, !P0 ;  /* 0x000000050f037208 */ /* 0x000fce0004000000 */
.L_x_23:
[----:B------:R-:W-:Y:S05]  /*0d40*/  BSYNC.RECONVERGENT B1 ;  /* 0x0000000000017941 */ /* 0x000fea0003800200 */
.L_x_22:
[----:B------:R-:W-:Y:S01]  /*0d50*/  ISETP.GT.AND P0, PT, R9, 0x1d, PT ;  /* 0x0000001d0900780c */ /* 0x000fe20003f04270 */
[----:B------:R0:W1:Y:S01]  /*0d60*/  SHFL.DOWN PT, R6, R2, 0x2, 0x1f ;  /* 0x08401f0002067f89 */ /* 0x00006200000e0000 */
[----:B------:R-:W-:Y:S01]  /*0d70*/  BSSY.RECONVERGENT B1, `(.L_x_24) ;  /* 0x000001d000017945 */ /* 0x000fe20003800200 */
[----:B------:R-:W-:Y:S02]  /*0d80*/  IMAD.MOV.U32 R8, RZ, RZ, R11 ;  /* 0x000000ffff087224 */ /* 0x000fe400078e000b */
[----:B------:R0:W2:Y:S01]  /*0d90*/  SHFL.DOWN PT, R7, R3, 0x2, 0x1f ;  /* 0x08401f0003077f89 */ /* 0x0000a200000e0000 */
[----:B------:R-:W-:Y:S02]  /*0da0*/  IMAD.MOV.U32 R10, RZ, RZ, R16 ;  /* 0x000000ffff0a7224 */ /* 0x000fe400078e0010 */
[----:B------:R-:W-:Y:S01]  /*0db0*/  IMAD.MOV.U32 R4, RZ, RZ, R2 ;  /* 0x000000ffff047224 */ /* 0x000fe200078e0002 */
[----:B------:R0:W3:Y:S01]  /*0dc0*/  SHFL.DOWN PT, R12, R11, 0x2, 0x1f ;  /* 0x08401f000b0c7f89 */ /* 0x0000e200000e0000 */
[----:B------:R-:W-:-:S03]  /*0dd0*/  IMAD.MOV.U32 R5, RZ, RZ, R3 ;  /* 0x000000ffff057224 */ /* 0x000fc600078e0003 */
[----:B------:R0:W4:Y:S01]  /*0de0*/  SHFL.DOWN PT, R13, R16, 0x2, 0x1f ;  /* 0x08401f00100d7f89 */ /* 0x00012200000e0000 */
[----:B------:R-:W-:Y:S05]  /*0df0*/  @P0 BRA `(.L_x_25) ;  /* 0x0000000000500947 */ /* 0x000fea0003800000 */
[----:B-12---:R-:W-:Y:S01]  /*0e00*/  DSETP.GEU.AND P0, PT, |R2|, |R6|, PT ;  /* 0x400000060200722a */ /* 0x006fe20003f0e200 */
[----:B---3--:R-:W-:Y:S02]  /*0e10*/  IMAD.MOV.U32 R8, RZ, RZ, R12 ;  /* 0x000000ffff087224 */ /* 0x008fe400078e000c */
[----:B----4-:R-:W-:Y:S02]  /*0e20*/  IMAD.MOV.U32 R10, RZ, RZ, R13 ;  /* 0x000000ffff0a7224 */ /* 0x010fe400078e000d */
        /* <DEDUP_REMOVED lines=17> */
.L_x_25:
[----:B------:R-:W-:Y:S05]  /*0f40*/  BSYNC.RECONVERGENT B1 ;  /* 0x0000000000017941 */ /* 0x000fea0003800200 */
.L_x_24:
[----:B------:R-:W-:Y:S01]  /*0f50*/  ISETP.GT.AND P0, PT, R9, 0x1b, PT ;  /* 0x0000001b0900780c */ /* 0x000fe20003f04270 */
[----:B-1----:R1:W1:Y:S01]  /*0f60*/  SHFL.DOWN PT, R6, R4, 0x4, 0x1f ;  /* 0x08801f0004067f89 */ /* 0x00226200000e0000 */
[----:B------:R-:W-:Y:S01]  /*0f70*/  BSSY.RECONVERGENT B1, `(.L_x_26) ;  /* 0x000001d000017945 */ /* 0x000fe20003800200 */
[----:B0-----:R-:W-:Y:S02]  /*0f80*/  IMAD.MOV.U32 R11, RZ, RZ, R8 ;  /* 0x000000ffff0b7224 */ /* 0x001fe400078e0008 */
[----:B--2---:R0:W2:Y:S01]  /*0f90*/  SHFL.DOWN PT, R7, R5, 0x4, 0x1f ;  /* 0x08801f0005077f89 */ /* 0x0040a200000e0000 */
[----:B---3--:R-:W-:Y:S02]  /*0fa0*/  IMAD.MOV.U32 R12, RZ, RZ, R10 ;  /* 0x000000ffff0c7224 */ /* 0x008fe400078e000a */
[----:B------:R-:W-:Y:S01]  /*0fb0*/  IMAD.MOV.U32 R2, RZ, RZ, R4 ;  /* 0x000000ffff027224 */ /* 0x000fe200078e0004 */
[----:B----4-:R0:W3:Y:S01]  /*0fc0*/  SHFL.DOWN PT, R13, R8, 0x4, 0x1f ;  /* 0x08801f00080d7f89 */ /* 0x0100e200000e0000 */
        /* <DEDUP_REMOVED lines=23> */
.L_x_27:
[----:B------:R-:W-:Y:S05]  /*1140*/  BSYNC.RECONVERGENT B1 ;  /* 0x0000000000017941 */ /* 0x000fea0003800200 */
.L_x_26:
[----:B------:R-:W-:Y:S01]  /*1150*/  ISETP.GT.AND P0, PT, R9, 0x17, PT ;  /* 0x000000170900780c */ /* 0x000fe20003f04270 */
[----:B-1----:R1:W1:Y:S01]  /*1160*/  SHFL.DOWN PT, R6, R2, 0x8, 0x1f ;  /* 0x09001f0002067f89 */ /* 0x00226200000e0000 */
[----:B------:R-:W-:Y:S01]  /*1170*/  BSSY.RECONVERGENT B1, `(.L_x_28) ;  /* 0x000001d000017945 */ /* 0x000fe20003800200 */
[----:B0-----:R-:W-:Y:S02]  /*1180*/  IMAD.MOV.U32 R8, RZ, RZ, R11 ;  /* 0x000000ffff087224 */ /* 0x001fe400078e000b */
[----:B--2---:R0:W2:Y:S01]  /*1190*/  SHFL.DOWN PT, R7, R3, 0x8, 0x1f ;  /* 0x09001f0003077f89 */ /* 0x0040a200000e0000 */
[----:B------:R-:W-:Y:S02]  /*11a0*/  IMAD.MOV.U32 R10, RZ, RZ, R12 ;  /* 0x000000ffff0a7224 */ /* 0x000fe400078e000c */
[----:B------:R-:W-:Y:S01]  /*11b0*/  IMAD.MOV.U32 R4, RZ, RZ, R2 ;  /* 0x000000ffff047224 */ /* 0x000fe200078e0002 */
[----:B------:R0:W0:Y:S01]  /*11c0*/  SHFL.DOWN PT, R14, R11, 0x8, 0x1f ;  /* 0x09001f000b0e7f89 */ /* 0x00002200000e0000 */
[----:B------:R-:W-:-:S03]  /*11d0*/  IMAD.MOV.U32 R5, RZ, RZ, R3 ;  /* 0x000000ffff057224 */ /* 0x000fc600078e0003 */
[----:B---3--:R3:W0:Y:S01]  /*11e0*/  SHFL.DOWN PT, R13, R12, 0x8, 0x1f ;  /* 0x09001f000c0d7f89 */ /* 0x00862200000e0000 */
[----:B------:R-:W-:Y:S05]  /*11f0*/  @P0 BRA `(.L_x_29) ;  /* 0x0000000000500947 */ /* 0x000fea0003800000 */
[----:B-12---:R-:W-:Y:S01]  /*1200*/  DSETP.GEU.AND P0, PT, |R2|, |R6|, PT ;  /* 0x400000060200722a */ /* 0x006fe20003f0e200 */
[----:B0-----:R-:W-:Y:S02]  /*1210*/  IMAD.MOV.U32 R8, RZ, RZ, R14 ;  /* 0x000000ffff087224 */ /* 0x001fe400078e000e */
        /* <DEDUP_REMOVED lines=18> */
.L_x_29:
[----:B------:R-:W-:Y:S05]  /*1340*/  BSYNC.RECONVERGENT B1 ;  /* 0x0000000000017941 */ /* 0x000fea0003800200 */
.L_x_28:
[----:B------:R-:W-:Y:S01]  /*1350*/  ISETP.GT.AND P0, PT, R9, 0xf, PT ;  /* 0x0000000f0900780c */ /* 0x000fe20003f04270 */
[----:B-1----:R1:W1:Y:S01]  /*1360*/  SHFL.DOWN PT, R6, R4, 0x10, 0x1f ;  /* 0x0a001f0004067f89 */ /* 0x00226200000e0000 */
[----:B------:R-:W-:Y:S01]  /*1370*/  BSSY.RECONVERGENT B1, `(.L_x_30) ;  /* 0x000001d000017945 */ /* 0x000fe20003800200 */
[----:B0-----:R-:W-:Y:S02]  /*1380*/  IMAD.MOV.U32 R14, RZ, RZ, R8 ;  /* 0x000000ffff0e7224 */ /* 0x001fe400078e0008 */
[----:B--2---:R0:W2:Y:S01]  /*1390*/  SHFL.DOWN PT, R7, R5, 0x10, 0x1f ;  /* 0x0a001f0005077f89 */ /* 0x0040a200000e0000 */
[----:B----4-:R-:W-:Y:S02]  /*13a0*/  IMAD.MOV.U32 R15, RZ, RZ, R10 ;  /* 0x000000ffff0f7224 */ /* 0x010fe400078e000a */
[----:B------:R-:W-:Y:S01]  /*13b0*/  IMAD.MOV.U32 R2, RZ, RZ, R4 ;  /* 0x000000ffff027224 */ /* 0x000fe200078e0004 */
[----:B------:R0:W4:Y:S01]  /*13c0*/  SHFL.DOWN PT, R11, R8, 0x10, 0x1f ;  /* 0x0a001f00080b7f89 */ /* 0x00012200000e0000 */
[----:B------:R-:W-:-:S03]  /*13d0*/  IMAD.MOV.U32 R3, RZ, RZ, R5 ;  /* 0x000000ffff037224 */ /* 0x000fc600078e0005 */
[----:B------:R0:W0:Y:S01]  /*13e0*/  SHFL.DOWN PT, R13, R10, 0x10, 0x1f ;  /* 0x0a001f000a0d7f89 */ /* 0x00002200000e0000 */
[----:B------:R-:W-:Y:S05]  /*13f0*/  @P0 BRA `(.L_x_31) ;  /* 0x0000000000500947 */ /* 0x000fea0003800000 */
[----:B-12---:R-:W-:Y:S01]  /*1400*/  DSETP.GEU.AND P0, PT, |R4|, |R6|, PT ;  /* 0x400000060400722a */ /* 0x006fe20003f0e200 */
[----:B----4-:R-:W-:Y:S02]  /*1410*/  IMAD.MOV.U32 R14, RZ, RZ, R11 ;  /* 0x000000ffff0e7224 */ /* 0x010fe400078e000b */
[----:B0-----:R-:W-:Y:S02]  /*1420*/  IMAD.MOV.U32 R15, RZ, RZ, R13 ;  /* 0x000000ffff0f7224 */ /* 0x001fe400078e000d */
        /* <DEDUP_REMOVED lines=17> */
.L_x_31:
[----:B------:R-:W-:Y:S05]  /*1540*/  BSYNC.RECONVERGENT B1 ;  /* 0x0000000000017941 */ /* 0x000fea0003800200 */
.L_x_30:
[----:B------:R-:W-:Y:S01]  /*1550*/  ISETP.NE.AND P0, PT, R9, RZ, PT ;  /* 0x000000ff0900720c */ /* 0x000fe20003f05270 */
[----:B------:R-:W-:-:S12]  /*1560*/  BSSY.RECONVERGENT B1, `(.L_x_32) ;  /* 0x000000a000017945 */ /* 0x000fd80003800200 */
[----:B------:R-:W-:Y:S05]  /*1570*/  @P0 BRA `(.L_x_33) ;  /* 0x0000000000200947 */ /* 0x000fea0003800000 */
[----:B-1----:R-:W1:Y:S01]  /*1580*/  S2R R6, SR_CgaCtaId ;  /* 0x0000000000067919 */ /* 0x002e620000008800 */
[----:B0-----:R-:W-:Y:S02]  /*1590*/  MOV R5, 0x400 ;  /* 0x0000040000057802 */ /* 0x001fe40000000f00 */
[----:B------:R-:W-:-:S04]  /*15a0*/  SHF.R.U32.HI R4, RZ, 0x1, R0 ;  /* 0x00000001ff047819 */ /* 0x000fc80000011600 */
[----:B------:R-:W-:Y:S02]  /*15b0*/  LOP3.LUT R4, R4, 0x1f0, RZ, 0xc0, !PT ;  /* 0x000001f004047812 */ /* 0x000fe400078ec0ff */
[----:B-1----:R-:W-:-:S05]  /*15c0*/  LEA R5, R6, R5, 0x18 ;  /* 0x0000000506057211 */ /* 0x002fca00078ec0ff */
[----:B------:R-:W-:-:S05]  /*15d0*/  IMAD.IADD R5, R4, 0x1, R5 ;  /* 0x0000000104057824 */ /* 0x000fca00078e0205 */
[----:B------:R0:W-:Y:S04]  /*15e0*/  STS.64 [R5+0x10], R14 ;  /* 0x0000100e05007388 */ /* 0x0001e80000000a00 */
[----:B------:R0:W-:Y:S02]  /*15f0*/  STS.64 [R5+0x8], R2 ;  /* 0x0000080205007388 */ /* 0x0001e40000000a00 */
.L_x_33:
[----:B------:R-:W-:Y:S05]  /*1600*/  BSYNC.RECONVERGENT B1 ;  /* 0x0000000000017941 */ /* 0x000fea0003800200 */
.L_x_32:
[----:B------:R-:W-:Y:S01]  /*1610*/  BAR.SYNC.DEFER_BLOCKING 0x0 ;  /* 0x0000000000007b1d */ /* 0x000fe20000010000 */
[----:B------:R-:W-:-:S13]  /*1620*/  ISETP.NE.AND P1, PT, R0, RZ, PT ;  /* 0x000000ff0000720c */ /* 0x000fda0003f25270 */
[----:B------:R-:W-:Y:S05]  /*1630*/  @P1 BRA `(.L_x_34) ;  /* 0x0000005400881947 */ /* 0x000fea0003800000 */
[----:B0-----:R-:W0:Y:S01]  /*1640*/  S2R R5, SR_CgaCtaId ;  /* 0x0000000000057919 */ /* 0x001e220000008800 */
[----:B------:R-:W-:Y:S01]  /*1650*/  MOV R0, 0x400 ;  /* 0x0000040000007802 */ /* 0x000fe20000000f00 */
[----:B------:R-:W-:Y:S03]  /*1660*/  BSSY.RECONVERGENT B1, `(.L_x_35) ;  /* 0x000001a000017945 */ /* 0x000fe60003800200 */
[----:B0-----:R-:W-:-:S05]  /*1670*/  LEA R0, R5, R0, 0x18 ;  /* 0x0000000005007211 */ /* 0x001fca00078ec0ff */
[----:B------:R-:W0:Y:S04]  /*1680*/  LDS.64 R16, [R0+0x18] ;  /* 0x0000180000107984 */ /* 0x000e280000000a00 */
[----:B-12---:R-:W1:Y:S04]  /*1690*/  LDS.128 R4, [R0+0x20] ;  /* 0x0000200000047984 */ /* 0x006e680000000c00 */
[----:B---3--:R2:W3:Y:S04]  /*16a0*/  LDS.64 R12, [R0+0x80] ;  /* 0x00008000000c7984 */ /* 0x0084e80000000a00 */
[----:B----4-:R2:W4:Y:S01]  /*16b0*/  LDS.128 R8, [R0+0x30] ;  /* 0x0000300000087984 */ /* 0x0105220000000c00 */
[----:B0-----:R-:W-:Y:S01]  /*16c0*/  DSETP.GEU.AND P0, PT, |R2|, |R16|, PT ;  /* 0x400000100200722a */ /* 0x001fe20003f0e200 */
[----:B------:R-:W-:-:S02]  /*16d0*/  IMAD.MOV.U32 R24, RZ, RZ, R16 ;  /* 0x000000ffff187224 */ /* 0x000fc400078e0010 */
[----:B------:R-:W-:Y:S02]  /*16e0*/  IMAD.MOV.U32 R25, RZ, RZ, R17 ;  /* 0x000000ffff197224 */ /* 0x000fe400078e0011 */
[----:B-1----:R-:W-:Y:S02]  /*16f0*/  IMAD.MOV.U32 R26, RZ, RZ, R4 ;  /* 0x000000ffff1a7224 */ /* 0x002fe400078e0004 */
[----:B------:R-:W-:-:S07]  /*1700*/  IMAD.MOV.U32 R27, RZ, RZ, R5 ;  /* 0x000000ffff1b7224 */ /* 0x000fce00078e0005 */
[----:B--234-:R-:W-:Y:S05]  /*1710*/  @!P0 BRA `(.L_x_36) ;  /* 0x0000000000388947 */ /* 0x01cfea0003800000 */
        /* <DEDUP_REMOVED lines=14> */
.L_x_36:
[----:B------:R-:W-:Y:S05]  /*1800*/  BSYNC.RECONVERGENT B1 ;  /* 0x0000000000017941 */ /* 0x000fea0003800200 */
.L_x_35:
[----:B------:R0:W1:Y:S01]  /*1810*/  LDS.128 R16, [R0+0x40] ;  /* 0x0000400000107984 */ /* 0x0000620000000c00 */
[----:B------:R-:W-:Y:S01]  /*1820*/  DSETP.GEU.AND P0, PT, |R24|, |R6|, PT ;  /* 0x400000061800722a */ /* 0x000fe20003f0e200 */
[----:B------:R-:W-:Y:S01]  /*1830*/  BSSY.RECONVERGENT B1, `(.L_x_37) ;  /* 0x0000015000017945 */ /* 0x000fe20003800200 */
[----:B------:R-:W-:Y:S01]  /*1840*/  IMAD.MOV.U32 R4, RZ, RZ, R6 ;  /* 0x000000ffff047224 */ /* 0x000fe200078e0006 */
[----:B------:R0:W2:Y:S01]  /*1850*/  LDS.128 R20, [R0+0x50] ;  /* 0x0000500000147984 */ /* 0x0000a20000000c00 */
        /* <DEDUP_REMOVED lines=18> */
.L_x_38:
[----:B------:R-:W-:Y:S05]  /*1980*/  BSYNC.RECONVERGENT B1 ;  /* 0x0000000000017941 */ /* 0x000fea0003800200 */
.L_x_37:
[----:B------:R-:W-:Y:S01]  /*1990*/  DSETP.GEU.AND P0, PT, |R4|, |R10|, PT ;  /* 0x4000000a0400722a */ /* 0x000fe20003f0e200 */
[----:B------:R-:W-:Y:S01]  /*19a0*/  BSSY.RECONVERGENT B1, `(.L_x_39) ;  /* 0x0000014000017945 */ /* 0x000fe20003800200 */
[----:B------:R-:W-:Y:S02]  /*19b0*/  IMAD.MOV.U32 R2, RZ, RZ, R10 ;  /* 0x000000ffff027224 */ /* 0x000fe400078e000a */
[----:B------:R-:W-:Y:S02]  /*19c0*/  IMAD.MOV.U32 R3, RZ, RZ, R11 ;  /* 0x000000ffff037224 */ /* 0x000fe400078e000b */
[----:B-1----:R-:W-:Y:S02]  /*19d0*/  IMAD.MOV.U32 R27, RZ, RZ, R16 ;  /* 0x000000ffff1b7224 */ /* 0x002fe400078e0010 */
        /* <DEDUP_REMOVED lines=16> */
.L_x_40:
[----:B------:R-:W-:Y:S05]  /*1ae0*/  BSYNC.RECONVERGENT B1 ;  /* 0x0000000000017941 */ /* 0x000fea0003800200 */
.L_x_39:
[----:B------:R0:W1:Y:S01]  /*1af0*/  LDS.128 R8, [R0+0x60] ;  /* 0x0000600000087984 */ /* 0x0000620000000c00 */
[----:B------:R-:W-:Y:S01]  /*1b00*/  DSETP.GEU.AND P0, PT, |R2|, |R18|, PT ;  /* 0x400000120200722a */ /* 0x000fe20003f0e200 */
[----:B------:R-:W-:Y:S01]  /*1b10*/  BSSY.RECONVERGENT B1, `(.L_x_41) ;  /* 0x0000015000017945 */ /* 0x000fe20003800200 */
[----:B------:R-:W-:Y:S01]  /*1b20*/  IMAD.MOV.U32 R14, RZ, RZ, R18 ;  /* 0x000000ffff0e7224 */ /* 0x000fe200078e0012 */
[----:B------:R0:W3:Y:S01]  /*1b30*/  LDS.128 R4, [R0+0x70] ;  /* 0x0000700000047984 */ /* 0x0000e20000000c00 */
[----:B------:R-:W-:Y:S02]  /*1b40*/  IMAD.MOV.U32 R15, RZ, RZ, R19 ;  /* 0x000000ffff0f7224 */ /* 0x000fe400078e0013 */
[----:B--2---:R-:W-:Y:S02]  /*1b50*/  IMAD.MOV.U32 R17, RZ, RZ, R20 ;  /* 0x000000ffff117224 */ /* 0x004fe400078e0014 */
        /* <DEDUP_REMOVED lines=16> */
.L_x_42:
[----:B------:R-:W-:Y:S05]  /*1c60*/  BSYNC.RECONVERGENT B1 ;  /* 0x0000000000017941 */ /* 0x000fea0003800200 */
.L_x_41:
        /* <DEDUP_REMOVED lines=21> */
.L_x_44:
[----:B------:R-:W-:Y:S05]  /*1dc0*/  BSYNC.RECONVERGENT B1 ;  /* 0x0000000000017941 */ /* 0x000fea0003800200 */
.L_x_43:
[----:B------:R-:W-:Y:S01]  /*1dd0*/  DSETP.GEU.AND P0, PT, |R2|, |R10|, PT ;  /* 0x4000000a0200722a */ /* 0x000fe20003f0e200 */
[----:B------:R-:W-:Y:S01]  /*1de0*/  BSSY.RECONVERGENT B1, `(.L_x_45) ;  /* 0x0000014000017945 */ /* 0x000fe20003800200 */
[----:B------:R-:W-:Y:S02]  /*1df0*/  IMAD.MOV.U32 R8, RZ, RZ, R10 ;  /* 0x000000ffff087224 */ /* 0x000fe400078e000a */
[----:B------:R-:W-:Y:S02]  /*1e00*/  IMAD.MOV.U32 R9, RZ, RZ, R11 ;  /* 0x000000ffff097224 */ /* 0x000fe400078e000b */
[----:B---3--:R-:W-:Y:S02]  /*1e10*/  IMAD.MOV.U32 R17, RZ, RZ, R4 ;  /* 0x000000ffff117224 */ /* 0x008fe400078e0004 */
        /* <DEDUP_REMOVED lines=16> */
.L_x_46:
[----:B------:R-:W-:Y:S05]  /*1f20*/  BSYNC.RECONVERGENT B1 ;  /* 0x0000000000017941 */ /* 0x000fea0003800200 */
.L_x_45:
        /* <DEDUP_REMOVED lines=19> */
[----:B------:R-:W-:Y:S01]  /*2060*/  SEL R15, R0, R13, P2 ;  /* 0x0000000d000f7207 */ /* 0x000fe20001000000 */
[----:B------:R-:W-:Y:S06]  /*2070*/  BRA `(.L_x_34) ;  /* 0x0000004800f87947 */ /* 0x000fec0003800000 */
.L_x_21:
[----:B------:R-:W2:Y:S01]  /*2080*/  S2R R4, SR_LANEID ;  /* 0x0000000000047919 */ /* 0x000ea20000000000 */
[----:B-1----:R-:W-:Y:S01]  /*2090*/  LOP3.LUT R2, R0, 0x3e0, RZ, 0xc0, !PT ;  /* 0x000003e000027812 */ /* 0x002fe200078ec0ff */
[----:B------:R-:W-:Y:S01]  /*20a0*/  BSSY.RECONVERGENT B1, `(.L_x_47) ;  /* 0x0000024000017945 */ /* 0x000fe20003800200 */
[----:B-----5:R-:W-:Y:S02]  /*20b0*/  IMAD.MOV.U32 R16, RZ, RZ, R12 ;  /* 0x000000ffff107224 */ /* 0x020fe400078e000c */
[----:B------:R-:W-:Y:S02]  /*20c0*/  IMAD.MOV.U32 R18, RZ, RZ, R13 ;  /* 0x000000ffff127224 */ /* 0x000fe400078e000d */
[----:B------:R-:W-:Y:S01]  /*20d0*/  VIADD R3, R2, 0x20 ;  /* 0x0000002002037836 */ /* 0x000fe20000000000 */
[----:B------:R-:W-:-:S04]  /*20e0*/  LOP3.LUT R2, RZ, R2, RZ, 0x33, !PT ;  /* 0x00000002ff027212 */ /* 0x000fc800078e33ff */
[----:B------:R-:W-:Y:S01]  /*20f0*/  ISETP.GT.AND P0, PT, R3, UR6, PT ;  /* 0x0000000603007c0c */ /* 0x000fe2000bf04270 */
[----:B------:R-:W-:Y:S02]  /*2100*/  VIADD R2, R2, UR6 ;  /* 0x0000000602027c36 */ /* 0x000fe40008000000 */
[----:B------:R-:W-:-:S03]  /*2110*/  IMAD.MOV.U32 R3, RZ, RZ, R15 ;  /* 0x000000ffff037224 */ /* 0x000fc600078e000f */
[----:B------:R-:W-:Y:S01]  /*2120*/  SEL R5, R2, 0x1f, P0 ;  /* 0x0000001f02057807 */ /* 0x000fe20000000000 */
[----:B------:R-:W-:-:S04]  /*2130*/  IMAD.MOV.U32 R2, RZ, RZ, R14 ;  /* 0x000000ffff027224 */ /* 0x000fc800078e000e */
[----:B------:R1:W3:Y:S04]  /*2140*/  SHFL.DOWN PT, R6, R14, 0x1, R5 ;  /* 0x082000000e067989 */ /* 0x0002e800000e0005 */
[----:B------:R1:W4:Y:S04]  /*2150*/  SHFL.DOWN PT, R7, R15, 0x1, R5 ;  /* 0x082000000f077989 */ /* 0x00032800000e0005 */
[----:B0-----:R1:W0:Y:S01]  /*2160*/  SHFL.DOWN PT, R9, R12, 0x1, R5 ;  /* 0x082000000c097989 */ /* 0x00122200000e0005 */
[----:B--2---:R-:W-:-:S03]  /*2170*/  ISETP.GE.AND P0, PT, R4, R5, PT ;  /* 0x000000050400720c */ /* 0x004fc60003f06270 */
[----:B------:R1:W2:Y:S10]  /*2180*/  SHFL.DOWN PT, R11, R13, 0x1, R5 ;  /* 0x082000000d0b7989 */ /* 0x0002b400000e0005 */
[----:B-1----:R-:W-:Y:S05]  /*2190*/  @P0 BRA `(.L_x_48) ;  /* 0x0000000000500947 */ /* 0x002fea0003800000 */
[----:B---34-:R-:W-:Y:S01]  /*21a0*/  DSETP.GEU.AND P0, PT, |R14|, |R6|, PT ;  /* 0x400000060e00722a */ /* 0x018fe20003f0e200 */
[----:B0-----:R-:W-:Y:S02]  /*21b0*/  IMAD.MOV.U32 R16, RZ, RZ, R9 ;  /* 0x000000ffff107224 */ /* 0x001fe400078e0009 */
[----:B--2---:R-:W-:Y:S02]  /*21c0*/  IMAD.MOV.U32 R18, RZ, RZ, R11 ;  /* 0x000000ffff127224 */ /* 0x004fe400078e000b */
        /* <DEDUP_REMOVED lines=17> */
.L_x_48:
[----:B------:R-:W-:Y:S05]  /*22e0*/  BSYNC.RECONVERGENT B1 ;  /* 0x0000000000017941 */ /* 0x000fea0003800200 */
.L_x_47:
[----:B---3--:R-:W-:Y:S01]  /*22f0*/  VIADD R6, R4, 0x2 ;  /* 0x0000000204067836 */ /* 0x008fe20000000000 */
[----:B------:R1:W3:Y:S01]  /*2300*/  SHFL.DOWN PT, R8, R2, 0x2, R5 ;  /* 0x0840000002087989 */ /* 0x0002e200000e0005 */
[----:B------:R-:W-:Y:S01]  /*2310*/  BSSY.RECONVERGENT B1, `(.L_x_49) ;  /* 0x000001e000017945 */ /* 0x000fe20003800200 */
[----:B------:R-:W-:Y:S02]  /*2320*/  IMAD.MOV.U32 R10, RZ, RZ, R16 ;  /* 0x000000ffff0a7224 */ /* 0x000fe400078e0010 */
[----:B------:R-:W-:Y:S01]  /*2330*/  ISETP.GT.AND P0, PT, R6, R5, PT ;  /* 0x000000050600720c */ /* 0x000fe20003f04270 */
[----:B0-----:R1:W0:Y:S01]  /*2340*/  SHFL.DOWN PT, R9, R3, 0x2, R5 ;  /* 0x0840000003097989 */ /* 0x00122200000e0005 */
[----:B------:R-:W-:Y:S02]  /*2350*/  IMAD.MOV.U32 R12, RZ, RZ, R18 ;  /* 0x000000ffff0c7224 */ /* 0x000fe400078e0012 */
[----:B------:R-:W-:Y:S01]  /*2360*/  IMAD.MOV.U32 R6, RZ, RZ, R2 ;  /* 0x000000ffff067224 */ /* 0x000fe200078e0002 */
[----:B--2---:R1:W2:Y:S01]  /*2370*/  SHFL.DOWN PT, R11, R16, 0x2, R5 ;  /* 0x08400000100b7989 */ /* 0x0042a200000e0005 */
[----:B----4-:R-:W-:-:S03]  /*2380*/  IMAD.MOV.U32 R7, RZ, RZ, R3 ;  /* 0x000000ffff077224 */ /* 0x010fc600078e0003 */
[----:B------:R1:W4:Y:S04]  /*2390*/  SHFL.DOWN PT, R13, R18, 0x2, R5 ;  /* 0x08400000120d7989 */ /* 0x00032800000e0005 */
[----:B------:R-:W-:Y:S05]  /*23a0*/  @P0 BRA `(.L_x_50) ;  /* 0x0000000000500947 */ /* 0x000fea0003800000 */
[----:B0--3--:R-:W-:Y:S01]  /*23b0*/  DSETP.GEU.AND P0, PT, |R2|, |R8|, PT ;  /* 0x400000080200722a */ /* 0x009fe20003f0e200 */
[----:B--2---:R-:W-:Y:S02]  /*23c0*/  IMAD.MOV.U32 R10, RZ, RZ, R11 ;  /* 0x000000ffff0a7224 */ /* 0x004fe400078e000b */
        /* <DEDUP_REMOVED lines=18> */
.L_x_50:
[----:B------:R-:W-:Y:S05]  /*24f0*/  BSYNC.RECONVERGENT B1 ;  /* 0x0000000000017941 */ /* 0x000fea0003800200 */
.L_x_49:
[----:B-1----:R-:W-:Y:S01]  /*2500*/  VIADD R2, R4, 0x4 ;  /* 0x0000000404027836 */ /* 0x002fe20000000000 */
[----:B---3--:R1:W3:Y:S01]  /*2510*/  SHFL.DOWN PT, R8, R6, 0x4, R5 ;  /* 0x0880000006087989 */ /* 0x0082e200000e0005 */
[----:B------:R-:W-:Y:S01]  /*2520*/  BSSY.RECONVERGENT B1, `(.L_x_51) ;  /* 0x000001e000017945 */ /* 0x000fe20003800200 */
[----:B------:R-:W-:Y:S02]  /*2530*/  IMAD.MOV.U32 R14, RZ, RZ, R10 ;  /* 0x000000ffff0e7224 */ /* 0x000fe400078e000a */
[----:B------:R-:W-:Y:S01]  /*2540*/  ISETP.GT.AND P0, PT, R2, R5, PT ;  /* 0x000000050200720c */ /* 0x000fe20003f04270 */
[----:B0-----:R1:W0:Y:S01]  /*2550*/  SHFL.DOWN PT, R9, R7, 0x4, R5 ;  /* 0x0880000007097989 */ /* 0x00122200000e0005 */
[----:B------:R-:W-:Y:S02]  /*2560*/  IMAD.MOV.U32 R16, RZ, RZ, R12 ;  /* 0x000000ffff107224 */ /* 0x000fe400078e000c */
[----:B------:R-:W-:Y:S01]  /*2570*/  IMAD.MOV.U32 R2, RZ, RZ, R6 ;  /* 0x000000ffff027224 */ /* 0x000fe200078e0006 */
[----:B--2---:R1:W2:Y:S01]  /*2580*/  SHFL.DOWN PT, R11, R10, 0x4, R5 ;  /* 0x088000000a0b7989 */ /* 0x0042a200000e0005 */
[----:B------:R-:W-:-:S03]  /*2590*/  IMAD.MOV.U32 R3, RZ, RZ, R7 ;  /* 0x000000ffff037224 */ /* 0x000fc600078e0007 */
[----:B----4-:R1:W4:Y:S04]  /*25a0*/  SHFL.DOWN PT, R13, R12, 0x4, R5 ;  /* 0x088000000c0d7989 */ /* 0x01032800000e0005 */
        /* <DEDUP_REMOVED lines=21> */
.L_x_52:
[----:B------:R-:W-:Y:S05]  /*2700*/  BSYNC.RECONVERGENT B1 ;  /* 0x0000000000017941 */ /* 0x000fea0003800200 */
.L_x_51:
        /* <DEDUP_REMOVED lines=32> */
.L_x_54:
[----:B------:R-:W-:Y:S05]  /*2910*/  BSYNC.RECONVERGENT B1 ;  /* 0x0000000000017941 */ /* 0x000fea0003800200 */
.L_x_53:
        /* <DEDUP_REMOVED lines=32> */
.L_x_56:
[----:B------:R-:W-:Y:S05]  /*2b20*/  BSYNC.RECONVERGENT B1 ;  /* 0x0000000000017941 */ /* 0x000fea0003800200 */
.L_x_55:
[----:B------:R-:W-:Y:S01]  /*2b30*/  ISETP.NE.AND P0, PT, R4, RZ, PT ;  /* 0x000000ff0400720c */ /* 0x000fe20003f05270 */
[----:B------:R-:W-:-:S12]  /*2b40*/  BSSY.RECONVERGENT B1, `(.L_x_57) ;  /* 0x000000a000017945 */ /* 0x000fd80003800200 */
[----:B------:R-:W-:Y:S05]  /*2b50*/  @P0 BRA `(.L_x_58) ;  /* 0x0000000000200947 */ /* 0x000fea0003800000 */
[----:B-1----:R-:W1:Y:S01]  /*2b60*/  S2R R6, SR_CgaCtaId ;  /* 0x0000000000067919 */ /* 0x002e620000008800 */
[----:B------:R-:W-:Y:S02]  /*2b70*/  MOV R5, 0x400 ;  /* 0x0000040000057802 */ /* 0x000fe40000000f00 */
[----:B------:R-:W-:-:S04]  /*2b80*/  SHF.R.U32.HI R4, RZ, 0x1, R0 ;  /* 0x00000001ff047819 */ /* 0x000fc80000011600 */
[----:B------:R-:W-:Y:S02]  /*2b90*/  LOP3.LUT R4, R4, 0x1f0, RZ, 0xc0, !PT ;  /* 0x000001f004047812 */ /* 0x000fe400078ec0ff */
[----:B-1----:R-:W-:-:S05]  /*2ba0*/  LEA R5, R6, R5, 0x18 ;  /* 0x0000000506057211 */ /* 0x002fca00078ec0ff */
[----:B------:R-:W-:-:S05]  /*2bb0*/  IMAD.IADD R5, R4, 0x1, R5 ;  /* 0x0000000104057824 */ /* 0x000fca00078e0205 */
[----:B------:R1:W-:Y:S04]  /*2bc0*/  STS.64 [R5+0x10], R14 ;  /* 0x0000100e05007388 */ /* 0x0003e80000000a00 */
[----:B------:R1:W-:Y:S02]  /*2bd0*/  STS.64 [R5+0x8], R2 ;  /* 0x0000080205007388 */ /* 0x0003e40000000a00 */
.L_x_58:
[----:B------:R-:W-:Y:S05]  /*2be0*/  BSYNC.RECONVERGENT B1 ;  /* 0x0000000000017941 */ /* 0x000fea0003800200 */
.L_x_57:
[----:B------:R-:W-:Y:S01]  /*2bf0*/  BAR.SYNC.DEFER_BLOCKING 0x0 ;  /* 0x0000000000007b1d */ /* 0x000fe20000010000 */
[----:B------:R-:W-:-:S13]  /*2c00*/  ISETP.NE.AND P1, PT, R0, RZ, PT ;  /* 0x000000ff0000720c */ /* 0x000fda0003f25270 */
[----:B------:R-:W-:Y:S05]  /*2c10*/  @P1 BRA `(.L_x_34) ;  /* 0x0000004000101947 */ /* 0x000fea0003800000 */
[----:B------:R-:W-:Y:S01]  /*2c20*/  UISETP.GE.AND UP0, UPT, UR6, 0x21, UPT ;  /* 0x000000210600788c */ /* 0x000fe2000bf06270 */
[----:B--2---:R-:W-:Y:S02]  /*2c30*/  IMAD.MOV.U32 R11, RZ, RZ, R14 ;  /* 0x000000ffff0b7224 */ /* 0x004fe400078e000e */
[----:B---3--:R-:W-:Y:S02]  /*2c40*/  IMAD.MOV.U32 R8, RZ, RZ, R15 ;  /* 0x000000ffff087224 */ /* 0x008fe400078e000f */
[----:B------:R-:W-:Y:S02]  /*2c50*/  IMAD.MOV.U32 R4, RZ, RZ, R2 ;  /* 0x000000ffff047224 */ /* 0x000fe400078e0002 */
[----:B-1----:R-:W-:Y:S02]  /*2c60*/  IMAD.MOV.U32 R5, RZ, RZ, R3 ;  /* 0x000000ffff057224 */ /* 0x002fe400078e0003 */
[----:B------:R-:W-:Y:S05]  /*2c70*/  BRA.U !UP0, `(.L_x_59) ;  /* 0x00000001086c7547 */ /* 0x000fea000b800000 */
[----:B------:R-:W1:Y:S01]  /*2c80*/  S2UR UR5, SR_CgaCtaId ;  /* 0x00000000000579c3 */ /* 0x000e620000008800 */
[----:B------:R-:W-:Y:S01]  /*2c90*/  UMOV UR4, 0x400 ;  /* 0x0000040000047882 */ /* 0x000fe20000000000 */
[----:B------:R-:W-:Y:S01]  /*2ca0*/  BSSY.RECONVERGENT B1, `(.L_x_59) ;  /* 0x0000018000017945 */ /* 0x000fe20003800200 */
[----:B-1----:R-:W-:-:S09]  /*2cb0*/  ULEA UR4, UR5, UR4, 0x18 ;  /* 0x0000000405047291 */ /* 0x002fd2000f8ec0ff */
[----:B------:R-:W1:Y:S04]  /*2cc0*/  LDS.64 R6, [UR4+0x18] ;  /* 0x00001804ff067984 */ /* 0x000e680008000a00 */
[----:B----4-:R-:W2:Y:S01]  /*2cd0*/  LDS.64 R12, [UR4+0x20] ;  /* 0x00002004ff0c7984 */ /* 0x010ea20008000a00 */
[----:B-1----:R-:W-:Y:S01]  /*2ce0*/  DSETP.GEU.AND P0, PT, |R2|, |R6|, PT ;  /* 0x400000060200722a */ /* 0x002fe20003f0e200 */
[----:B------:R-:W-:Y:S02]  /*2cf0*/  IMAD.MOV.U32 R4, RZ, RZ, R6 ;  /* 0x000000ffff047224 */ /* 0x000fe400078e0006 */
[----:B------:R-:W-:Y:S02]  /*2d00*/  IMAD.MOV.U32 R5, RZ, RZ, R7 ;  /* 0x000000ffff057224 */ /* 0x000fe400078e0007 */
[----:B--2---:R-:W-:-:S02]  /*2d10*/  IMAD.MOV.U32 R11, RZ, RZ, R12 ;  /* 0x000000ffff0b7224 */ /* 0x004fc400078e000c */
        /* <DEDUP_REMOVED lines=16> */
.L_x_60:
[----:B------:R-:W-:Y:S05]  /*2e20*/  BSYNC.RECONVERGENT B1 ;  /* 0x0000000000017941 */ /* 0x000fea0003800200 */
.L_x_59:
[----:B------:R-:W-:Y:S01]  /*2e30*/  UISETP.GE.AND UP0, UPT, UR6, 0x41, UPT ;  /* 0x000000410600788c */ /* 0x000fe2000bf06270 */
[----:B0-----:R-:W-:Y:S02]  /*2e40*/  IMAD.MOV.U32 R9, RZ, RZ, R11 ;  /* 0x000000ffff097224 */ /* 0x001fe400078e000b */
[----:B------:R-:W-:Y:S02]  /*2e50*/  IMAD.MOV.U32 R0, RZ, RZ, R8 ;  /* 0x000000ffff007224 */ /* 0x000fe400078e0008 */
[----:B------:R-:W-:Y:S02]  /*2e60*/  IMAD.MOV.U32 R2, RZ, RZ, R4 ;  /* 0x000000ffff027224 */ /* 0x000fe400078e0004 */
[----:B------:R-:W-:Y:S02]  /*2e70*/  IMAD.MOV.U32 R3, RZ, RZ, R5 ;  /* 0x000000ffff037224 */ /* 0x000fe400078e0005 */
[----:B------:R-:W-:Y:S05]  /*2e80*/  BRA.U !UP0, `(.L_x_61) ;  /* 0x00000001086c7547 */ /* 0x000fea000b800000 */
[----:B------:R-:W0:Y:S01]  /*2e90*/  S2UR UR5, SR_CgaCtaId ;  /* 0x00000000000579c3 */ /* 0x000e220000008800 */
[----:B------:R-:W-:Y:S01]  /*2ea0*/  UMOV UR4, 0x400 ;  /* 0x0000040000047882 */ /* 0x000fe20000000000 */
[----:B------:R-:W-:Y:S01]  /*2eb0*/  BSSY.RECONVERGENT B1, `(.L_x_61) ;  /* 0x0000018000017945 */ /* 0x000fe20003800200 */
[----:B0-----:R-:W-:-:S09]  /*2ec0*/  ULEA UR4, UR5, UR4, 0x18 ;  /* 0x0000000405047291 */ /* 0x001fd2000f8ec0ff */
[----:B------:R-:W0:Y:S04]  /*2ed0*/  LDS.64 R6, [UR4+0x28] ;  /* 0x00002804ff067984 */ /* 0x000e280008000a00 */
[----:B----4-:R-:W1:Y:S01]  /*2ee0*/  LDS.64 R12, [UR4+0x30] ;  /* 0x00003004ff0c7984 */ /* 0x010e620008000a00 */
[----:B0-----:R-:W-:Y:S01]  /*2ef0*/  DSETP.GEU.AND P0, PT, |R4|, |R6|, PT ;  /* 0x400000060400722a */ /* 0x001fe20003f0e200 */
[----:B------:R-:W-:Y:S02]  /*2f00*/  IMAD.MOV.U32 R2, RZ, RZ, R6 ;  /* 0x000000ffff027224 */ /* 0x000fe400078e0006 */
[----:B------:R-:W-:Y:S02]  /*2f10*/  IMAD.MOV.U32 R3, RZ, RZ, R7 ;  /* 0x000000ffff037224 */ /* 0x000fe400078e0007 */
[----:B-1----:R-:W-:-:S02]  /*2f20*/  IMAD.MOV.U32 R9, RZ, RZ, R12 ;  /* 0x000000ffff097224 */ /* 0x002fc400078e000c */
        /* <DEDUP_REMOVED lines=16> */
.L_x_62:
[----:B------:R-:W-:Y:S05]  /*3030*/  BSYNC.RECONVERGENT B1 ;  /* 0x0000000000017941 */ /* 0x000fea0003800200 */
.L_x_61:
[----:B------:R-:W-:Y:S01]  /*3040*/  UISETP.GE.AND UP0, UPT, UR6, 0x61, UPT ;  /* 0x000000610600788c */ /* 0x000fe2000bf06270 */
[----:B------:R-:W-:Y:S02]  /*3050*/  IMAD.MOV.U32 R11, RZ, RZ, R9 ;  /* 0x000000ffff0b7224 */ /* 0x000fe400078e0009 */
        /* <DEDUP_REMOVED lines=30> */
.L_x_64:
[----:B------:R-:W-:Y:S05]  /*3240*/  BSYNC.RECONVERGENT B1 ;  /* 0x0000000000017941 */ /* 0x000fea0003800200 */
.L_x_63:
        /* <DEDUP_REMOVED lines=32> */
.L_x_66:
[----:B------:R-:W-:Y:S05]  /*3450*/  BSYNC.RECONVERGENT B1 ;  /* 0x0000000000017941 */ /* 0x000fea0003800200 */
.L_x_65:
        /* <DEDUP_REMOVED lines=32> */
.L_x_68:
[----:B------:R-:W-:Y:S05]  /*3660*/  BSYNC.RECONVERGENT B1 ;  /* 0x0000000000017941 */ /* 0x000fea0003800200 */
.L_x_67:
        /* <DEDUP_REMOVED lines=32> */
.L_x_70:
[----:B------:R-:W-:Y:S05]  /*3870*/  BSYNC.RECONVERGENT B1 ;  /* 0x0000000000017941 */ /* 0x000fea0003800200 */
.L_x_69:
[----:B------:R-:W-:Y:S01]  /*3880*/  UISETP.GE.AND UP0, UPT, UR6, 0xe1, UPT ;  /* 0x000000e10600788c */ /* 0x000fe2000bf06270 */
[----:B------:R-:W-:Y:S02]  /*3890*/  IMAD.MOV.U32 R14, RZ, RZ, R9 ;  /* 0x000000ffff0e7224 */ /* 0x000fe400078e0009 */
[----:B------:R-:W-:Y:S02]  /*38a0*/  IMAD.MOV.U32 R15, RZ, RZ, R0 ;  /* 0x000000ffff0f7224 */ /* 0x000fe400078e0000 */
[----:B------:R-:W-:Y:S02]  /*38b0*/  IMAD.MOV.U32 R2, RZ, RZ, R6 ;  /* 0x000000ffff027224 */ /* 0x000fe400078e0006 */
[----:B------:R-:W-:Y:S02]  /*38c0*/  IMAD.MOV.U32 R3, RZ, RZ, R7 ;  /* 0x000000ffff037224 */ /* 0x000fe400078e0007 */
[----:B------:R-:W-:Y:S05]  /*38d0*/  BRA.U !UP0, `(.L_x_34) ;  /* 0x0000003108e07547 */ /* 0x000fea000b800000 */
[----:B------:R-:W0:Y:S01]  /*38e0*/  S2UR UR5, SR_CgaCtaId ;  /* 0x00000000000579c3 */ /* 0x000e220000008800 */
[----:B------:R-:W-:Y:S02]  /*38f0*/  UMOV UR4, 0x400 ;  /* 0x0000040000047882 */ /* 0x000fe40000000000 */
[----:B0-----:R-:W-:-:S09]  /*3900*/  ULEA UR4, UR5, UR4, 0x18 ;  /* 0x0000000405047291 */ /* 0x001fd2000f8ec0ff */
[----:B------:R-:W0:Y:S04]  /*3910*/  LDS.64 R4, [UR4+0x78] ;  /* 0x00007804ff047984 */ /* 0x000e280008000a00 */
[----:B------:R-:W1:Y:S01]  /*3920*/  LDS.64 R10, [UR4+0x80] ;  /* 0x00008004ff0a7984 */ /* 0x000e620008000a00 */
        /* <DEDUP_REMOVED lines=21> */
.L_x_2:
[----:B------:R-:W1:Y:S01]  /*3a80*/  S2R R0, SR_TID.X ;  /* 0x0000000000007919 */ /* 0x000e620000002100 */
[----:B------:R-:W1:Y:S02]  /*3a90*/  LDC.64 R2, c[0x0][0x380] ;  /* 0x0000e000ff027b82 */ /* 0x000e640000000a00 */
[----:B-1----:R-:W-:-:S05]  /*3aa0*/  IMAD.WIDE.U32 R18, R0, 0x10, R2 ;  /* 0x0000001000127825 */ /* 0x002fca00078e0002 */
[----:B0-----:R-:W2:Y:S04]  /*3ab0*/  LDG.E.64.CONSTANT R20, desc[UR10][R18.64] ;  /* 0x0000000a12147981 */ /* 0x001ea8000c1e9b00 */
[----:B------:R-:W2:Y:S04]  /*3ac0*/  LDG.E.64.CONSTANT R14, desc[UR10][R18.64+0x1000] ;  /* 0x0010000a120e7981 */ /* 0x000ea8000c1e9b00 */
[----:B------:R-:W3:Y:S04]  /*3ad0*/  LDG.E.64.CONSTANT R12, desc[UR10][R18.64+0x8] ;  /* 0x0000080a120c7981 */ /* 0x000ee8000c1e9b00 */
[----:B------:R-:W3:Y:S04]  /*3ae0*/  LDG.E.64.CONSTANT R10, desc[UR10][R18.64+0x1008] ;  /* 0x0010080a120a7981 */ /* 0x000ee8000c1e9b00 */
[----:B------:R-:W4:Y:S04]  /*3af0*/  LDG.E.64.CONSTANT R8, desc[UR10][R18.64+0x2000] ;  /* 0x0020000a12087981 */ /* 0x000f28000c1e9b00 */
[----:B------:R-:W5:Y:S04]  /*3b00*/  LDG.E.64.CONSTANT R6, desc[UR10][R18.64+0x2008] ;  /* 0x0020080a12067981 */ /* 0x000f68000c1e9b00 */
[----:B------:R-:W5:Y:S04]  /*3b10*/  LDG.E.64.CONSTANT R4, desc[UR10][R18.64+0x3000] ;  /* 0x0030000a12047981 */ /* 0x000f68000c1e9b00 */
[----:B------:R-:W5:Y:S04]  /*3b20*/  LDG.E.64.CONSTANT R2, desc[UR10][R18.64+0x3008] ;  /* 0x0030080a12027981 */ /* 0x000f68000c1e9b00 */
[----:B------:R-:W5:Y:S04]  /*3b30*/  LDG.E.64.CONSTANT R16, desc[UR10][R18.64+0x4000] ;  /* 0x0040000a12107981 */ /* 0x000f68000c1e9b00 */
[----:B------:R-:W5:Y:S01]  /*3b40*/  LDG.E.64.CONSTANT R22, desc[UR10][R18.64+0x4008] ;  /* 0x0040080a12167981 */ /* 0x000f62000c1e9b00 */
[----:B------:R-:W-:Y:S01]  /*3b50*/  UISETP.GE.U32.AND UP0, UPT, UR8, 0xa00, UPT ;  /* 0x00000a000800788c */ /* 0x000fe2000bf06070 */
[----:B--2---:R-:W-:-:S14]  /*3b60*/  DSETP.GEU.AND P2, PT, |R20|, |R14|, PT ;  /* 0x4000000e1400722a */ /* 0x004fdc0003f4e200 */
[----:B---3--:R-:W-:-:S04]  /*3b70*/  @P2 ISETP.GE.U32.AND P0, PT, R12, R10, PT ;  /* 0x0000000a0c00220c */ /* 0x008fc80003f06070 */
[----:B------:R-:W-:-:S13]  /*3b80*/  @P2 ISETP.GE.AND.EX P0, PT, R13, R11, PT, P0 ;  /* 0x0000000b0d00220c */ /* 0x000fda0003f06300 */
[----:B------:R-:W-:-:S06]  /*3b90*/  @P2 DSETP.LT.OR P0, PT, |R14|, |R20|, !P0 ;  /* 0x400000140e00222a */ /* 0x000fcc0004701600 */
[----:B------:R-:W-:Y:S02]  /*3ba0*/  @P2 FSEL R20, R20, R14, P0 ;  /* 0x0000000e14142208 */ /* 0x000fe40000000000 */
[----:B------:R-:W-:Y:S02]  /*3bb0*/  @P2 FSEL R21, R21, R15, P0 ;  /* 0x0000000f15152208 */ /* 0x000fe40000000000 */
[----:B------:R-:W-:Y:S01]  /*3bc0*/  @P2 SEL R10, R12, R10, P0 ;  /* 0x0000000a0c0a2207 */ /* 0x000fe20000000000 */
[----:B------:R-:W-:Y:S01]  /*3bd0*/  @P2 IMAD.MOV.U32 R14, RZ, RZ, R20 ;  /* 0x000000ffff0e2224 */ /* 0x000fe200078e0014 */
[----:B------:R-:W-:Y:S01]  /*3be0*/  @P2 SEL R11, R13, R11, P0 ;  /* 0x0000000b0d0b2207 */ /* 0x000fe20000000000 */
[----:B------:R-:W-:-:S06]  /*3bf0*/  @P2 IMAD.MOV.U32 R15, RZ, RZ, R21 ;  /* 0x000000ffff0f2224 */ /* 0x000fcc00078e0015 */
[----:B----4-:R-:W-:-:S14]  /*3c00*/  DSETP.GEU.AND P1, PT, |R14|, |R8|, PT ;  /* 0x400000080e00722a */ /* 0x010fdc0003f2e200 */
[----:B-----5:R-:W-:-:S04]  /*3c10*/  @P1 ISETP.GE.U32.AND P0, PT, R10, R6, PT ;  /* 0x000000060a00120c */ /* 0x020fc80003f06070 */
        /* <DEDUP_REMOVED lines=8> */
[----:B------:R-:W-:-:S14]  /*3ca0*/  DSETP.GEU.AND P2, PT, |R8|, |R4|, PT ;  /* 0x400000040800722a */ /* 0x000fdc0003f4e200 */
[----:B------:R-:W-:-:S04]  /*3cb0*/  @P2 ISETP.GE.U32.AND P0, PT, R6, R2, PT ;  /* 0x000000020600220c */ /* 0x000fc80003f06070 */
        /* <DEDUP_REMOVED lines=15> */
[----:B------:R-:W-:Y:S01]  /*3db0*/  IMAD.MOV.U32 R2, RZ, RZ, RZ ;  /* 0x000000ffff027224 */ /* 0x000fe200078e00ff */
[----:B------:R-:W-:Y:S01]  /*3dc0*/  @P1 SEL R23, R3, R23, P0 ;  /* 0x0000001703171207 */ /* 0x000fe20000000000 */
[----:B------:R-:W-:Y:S02]  /*3dd0*/  IMAD.MOV.U32 R3, RZ, RZ, 0x500 ;  /* 0x00000500ff037424 */ /* 0x000fe400078e00ff */
[----:B------:R-:W-:Y:S02]  /*3de0*/  @P1 IMAD.MOV.U32 R16, RZ, RZ, R4 ;  /* 0x000000ffff101224 */ /* 0x000fe400078e0004 */
[----:B------:R-:W-:Y:S01]  /*3df0*/  @P1 IMAD.MOV.U32 R17, RZ, RZ, R5 ;  /* 0x000000ffff111224 */ /* 0x000fe200078e0005 */
[----:B------:R-:W-:Y:S06]  /*3e00*/  BRA.U !UP0, `(.L_x_71) ;  /* 0x0000000d08987547 */ /* 0x000fec000b800000 */
[----:B------:R-:W-:Y:S01]  /*3e10*/  UIADD3 UR9, UP0, UPT, UR8, -0xa00, URZ ;  /* 0xfffff60008097890 */ /* 0x000fe2000ff1e0ff */
[----:B------:R-:W-:Y:S02]  /*3e20*/  IMAD.MOV.U32 R3, RZ, RZ, 0x500 ;  /* 0x00000500ff037424 */ /* 0x000fe400078e00ff */
[----:B------:R-:W-:Y:S01]  /*3e30*/  IMAD.MOV.U32 R2, RZ, RZ, RZ ;  /* 0x000000ffff027224 */ /* 0x000fe200078e00ff */
[----:B------:R-:W-:Y:S02]  /*3e40*/  ULEA.HI.X.SX32 UR8, UR8, 0xffffffff, 0x1, UP0 ;  /* 0xffffffff08087891 */ /* 0x000fe400080f0eff */
[----:B------:R-:W-:Y:S02]  /*3e50*/  UIMAD.WIDE.U32 UR12, UR9, -0x33333333, URZ ;  /* 0xcccccccd090c78a5 */ /* 0x000fe4000f8e00ff */
[----:B------:R-:W-:Y:S02]  /*3e60*/  UIMAD.WIDE.U32 UR4, UR8, -0x33333333, URZ ;  /* 0xcccccccd080478a5 */ /* 0x000fe4000f8e00ff */
[----:B------:R-:W-:-:S02]  /*3e70*/  UISETP.GE.U32.AND UP1, UPT, UR9, 0x500, UPT ;  /* 0x000005000900788c */ /* 0x000fc4000bf26070 */
[----:B------:R-:W-:Y:S02]  /*3e80*/  UIMAD.WIDE.U32 UR4, UP0, UR9, -0x33333334, UR4 ;  /* 0xcccccccc090478a5 */ /* 0x000fe4000f800004 */
[----:B------:R-:W-:Y:S02]  /*3e90*/  UISETP.GE.U32.AND.EX UP1, UPT, UR8, URZ, UPT, UP1 ;  /* 0x000000ff0800728c */ /* 0x000fe4000bf26110 */
[----:B------:R-:W-:Y:S02]  /*3ea0*/  UIADD3.X UR7, UPT, UPT, URZ, URZ, URZ, UP0, !UPT ;  /* 0x000000ffff077290 */ /* 0x000fe400087fe4ff */
[----:B------:R-:W-:Y:S01]  /*3eb0*/  UIADD3 URZ, UP0, UPT, UR13, UR4, URZ ;  /* 0x000000040dff7290 */ /* 0x000fe2000ff1e0ff */
[----:B------:R-:W-:-:S03]  /*3ec0*/  UMOV UR6, UR5 ;  /* 0x0000000500067c82 */ /* 0x000fc60008000000 */
[----:B------:R-:W-:-:S04]  /*3ed0*/  UIMAD.WIDE.U32.X UR4, UR8, -0x33333334, UR6, UP0 ;  /* 0xcccccccc080478a5 */ /* 0x000fc800080e0406 */
[----:B------:R-:W-:-:S04]  /*3ee0*/  USHF.R.U64 UR6, UR4, 0xa, UR5 ;  /* 0x0000000a04067899 */ /* 0x000fc80008001205 */
[----:B------:R-:W-:-:S04]  /*3ef0*/  ULOP3.LUT UR7, UR6, 0x1, URZ, 0xc0, !UPT ;  /* 0x0000000106077892 */ /* 0x000fc8000f8ec0ff */
[----:B------:R-:W-:-:S04]  /*3f00*/  UISETP.NE.U32.AND UP0, UPT, UR7, 0x1, UPT ;  /* 0x000000010700788c */ /* 0x000fc8000bf05070 */
[----:B------:R-:W-:Y:S01]  /*3f10*/  UISETP.NE.U32.AND.EX UP0, UPT, URZ, URZ, UPT, UP0 ;  /* 0x000000ffff00728c */ /* 0x000fe2000bf05100 */
[----:B------:R-:W-:Y:S10]  /*3f20*/  BRA.U !UP1, `(.L_x_72) ;  /* 0x00000009093c7547 */ /* 0x000ff4000b800000 */
[----:B------:R-:W0:Y:S01]  /*3f30*/  LDCU.64 UR8, c[0x0][0x380] ;  /* 0x00007000ff0877ac */ /* 0x000e220008000a00 */
[----:B------:R-:W-:Y:S02]  /*3f40*/  IMAD.MOV.U32 R3, RZ, RZ, 0x500 ;  /* 0x00000500ff037424 */ /* 0x000fe400078e00ff */
[----:B------:R-:W-:Y:S01]  /*3f50*/  IMAD.MOV.U32 R2, RZ, RZ, RZ ;  /* 0x000000ffff027224 */ /* 0x000fe200078e00ff */
[----:B------:R-:W-:-:S04]  /*3f60*/  UIADD3 UR4, UP1, UPT, UR6, 0x1, URZ ;  /* 0x0000000106047890 */ /* 0x000fc8000ff3e0ff */
[----:B------:R-:W-:Y:S02]  /*3f70*/  ULEA.HI.X UR5, UR5, URZ, URZ, 0x16, UP1 ;  /* 0x000000ff05057291 */ /* 0x000fe400088fb4ff */
[----:B------:R-:W-:Y:S02]  /*3f80*/  ULOP3.LUT UR4, UR4, 0xfffffffe, URZ, 0xc0, !UPT ;  /* 0xfffffffe04047892 */ /* 0x000fe4000f8ec0ff */
[----:B------:R-:W-:Y:S01]  /*3f90*/  ULOP3.LUT UR5, UR5, 0x7fffff, URZ, 0xc0, !UPT ;  /* 0x007fffff05057892 */ /* 0x000fe2000f8ec0ff */
[----:B0-----:R-:W-:-:S04]  /*3fa0*/  LEA R6, P0, R0, UR8, 0x4 ;  /* 0x0000000800067c11 */ /* 0x001fc8000f8020ff */
[----:B------:R-:W-:Y:S02]  /*3fb0*/  IADD3 R6, P1, PT, R6, 0xe008, RZ ;  /* 0x0000e00806067810 */ /* 0x000fe40007f3e0ff */
[----:B------:R-:W-:-:S05]  /*3fc0*/  LEA.HI.X R5, R0, UR9, RZ, 0x4, P0 ;  /* 0x0000000900057c11 */ /* 0x000fca00080f24ff */
[----:B------:R-:W-:-:S07]  /*3fd0*/  IMAD.X R5, RZ, RZ, R5, P1 ;  /* 0x000000ffff057224 */ /* 0x000fce00008e0605 */
.L_x_73:
[----:B------:R-:W-:-:S05]  /*3fe0*/  IMAD.MOV.U32 R4, RZ, RZ, R6 ;  /* 0x000000ffff047224 */ /* 0x000fca00078e0006 */
[----:B------:R-:W2:Y:S04]  /*3ff0*/  LDG.E.64.CONSTANT R12, desc[UR10][R4.64+-0x9008] ;  /* 0xff6ff80a040c7981 */ /* 0x000ea8000c1e9b00 */
[----:B------:R-:W3:Y:S04]  /*4000*/  LDG.E.64.CONSTANT R8, desc[UR10][R4.64+-0x9000] ;  /* 0xff70000a04087981 */ /* 0x000ee8000c1e9b00 */
[----:B------:R-:W4:Y:S04]  /*4010*/  LDG.E.64.CONSTANT R10, desc[UR10][R4.64+-0x8008] ;  /* 0xff7ff80a040a7981 */ /* 0x000f28000c1e9b00 */
[----:B------:R-:W5:Y:S04]  /*4020*/  LDG.E.64.CONSTANT R6, desc[UR10][R4.64+-0x8000] ;  /* 0xff80000a04067981 */ /* 0x000f68000c1e9b00 */
[----:B------:R-:W5:Y:S04]  /*4030*/  LDG.E.64.CONSTANT R26, desc[UR10][R4.64+-0x7008] ;  /* 0xff8ff80a041a7981 */ /* 0x000f68000c1e9b00 */
[----:B------:R-:W5:Y:S04]  /*4040*/  LDG.E.64.CONSTANT R24, desc[UR10][R4.64+-0x7000] ;  /* 0xff90000a04187981 */ /* 0x000f68000c1e9b00 */
[----:B------:R-:W5:Y:S04]  /*4050*/  LDG.E.64.CONSTANT R20, desc[UR10][R4.64+-0x6008] ;  /* 0xff9ff80a04147981 */ /* 0x000f68000c1e9b00 */
[----:B------:R-:W5:Y:S01]  /*4060*/  LDG.E.64.CONSTANT R18, desc[UR10][R4.64+-0x6000] ;  /* 0xffa0000a04127981 */ /* 0x000f62000c1e9b00 */
[----:B--2---:R-:W-:-:S14]  /*4070*/  DSETP.GEU.AND P2, PT, |R16|, |R12|, PT ;  /* 0x4000000c1000722a */ /* 0x004fdc0003f4e200 */
[----:B---3--:R-:W-:-:S04]  /*4080*/  @P2 ISETP.GE.U32.AND P0, PT, R22, R8, PT ;  /* 0x000000081600220c */ /* 0x008fc80003f06070 */
[----:B------:R-:W-:-:S13]  /*4090*/  @P2 ISETP.GE.AND.EX P0, PT, R23, R9, PT, P0 ;  /* 0x000000091700220c */ /* 0x000fda0003f06300 */
[----:B------:R-:W-:-:S06]  /*40a0*/  @P2 DSETP.LT.OR P0, PT, |R12|, |R16|, !P0 ;  /* 0x400000100c00222a */ /* 0x000fcc0004701600 */
[----:B------:R-:W-:Y:S02]  /*40b0*/  @P2 FSEL R17, R17, R13, P0 ;  /* 0x0000000d11112208 */ /* 0x000fe40000000000 */
[----:B------:R-:W-:-:S03]  /*40c0*/  @P2 FSEL R14, R16, R12, P0 ;  /* 0x0000000c100e2208 */ /* 0x000fc60000000000 */
[----:B------:R-:W-:Y:S02]  /*40d0*/  @P2 IMAD.MOV.U32 R13, RZ, RZ, R17 ;  /* 0x000000ffff0d2224 */ /* 0x000fe400078e0011 */
[----:B------:R-:W2:Y:S01]  /*40e0*/  LDG.E.64.CONSTANT R16, desc[UR10][R4.64+-0x5008] ;  /* 0xffaff80a04107981 */ /* 0x000ea2000c1e9b00 */
[----:B------:R-:W-:-:S03]  /*40f0*/  @P2 IMAD.MOV.U32 R12, RZ, RZ, R14 ;  /* 0x000000ffff0c2224 */ /* 0x000fc600078e000e */
[----:B------:R-:W3:Y:S03]  /*4100*/  LDG.E.64.CONSTANT R14, desc[UR10][R4.64+-0x5000] ;  /* 0xffb0000a040e7981 */ /* 0x000ee6000c1e9b00 */
[----:B----4-:R-:W-:Y:S01]  /*4110*/  DSETP.GEU.AND P1, PT, |R12|, |R10|, PT ;  /* 0x4000000a0c00722a */ /* 0x010fe20003f2e200 */
[----:B------:R-:W-:Y:S02]  /*4120*/  @P2 SEL R8, R22, R8, P0 ;  /* 0x0000000816082207 */ /* 0x000fe40000000000 */
[----:B------:R-:W-:Y:S02]  /*4130*/  @P2 SEL R9, R23, R9, P0 ;  /* 0x0000000917092207 */ /* 0x000fe40000000000 */
[----:B------:R-:W4:Y:S09]  /*4140*/  LDG.E.64.CONSTANT R22, desc[UR10][R4.64+-0x4008] ;  /* 0xffbff80a04167981 */ /* 0x000f32000c1e9b00 */
[----:B-----5:R-:W-:-:S04]  /*4150*/  @P1 ISETP.GE.U32.AND P0, PT, R8, R6, PT ;  /* 0x000000060800120c */ /* 0x020fc80003f06070 */
[----:B------:R-:W-:-:S13]  /*4160*/  @P1 ISETP.GE.AND.EX P0, PT, R9, R7, PT, P0 ;  /* 0x000000070900120c */ /* 0x000fda0003f06300 */
[----:B------:R-:W-:-:S06]  /*4170*/  @P1 DSETP.LT.OR P0, PT, |R10|, |R12|, !P0 ;  /* 0x4000000c0a00122a */ /* 0x000fcc0004701600 */
[----:B------:R-:W-:Y:S02]  /*4180*/  @P1 FSEL R12, R12, R10, P0 ;  /* 0x0000000a0c0c1208 */ /* 0x000fe40000000000 */
[----:B------:R-:W-:-:S03]  /*4190*/  @P1 FSEL R13, R13, R11, P0 ;  /* 0x0000000b0d0d1208 */ /* 0x000fc60000000000 */
[----:B------:R-:W-:Y:S02]  /*41a0*/  @P1 IMAD.MOV.U32 R10, RZ, RZ, R12 ;  /* 0x000000ffff0a1224 */ /* 0x000fe400078e000c */
[----:B------:R-:W-:Y:S02]  /*41b0*/  @P1 IMAD.MOV.U32 R11, RZ, RZ, R13 ;  /* 0x000000ffff0b1224 */ /* 0x000fe400078e000d */
[----:B------:R-:W5:Y:S04]  /*41c0*/  LDG.E.64.CONSTANT R12, desc[UR10][R4.64+-0x4000] ;  /* 0xffc0000a040c7981 */ /* 0x000f68000c1e9b00 */
[----:B------:R-:W-:Y:S01]  /*41d0*/  DSETP.GEU.AND P2, PT, |R10|, |R26|, PT ;  /* 0x4000001a0a00722a */ /* 0x000fe20003f4e200 */
[----:B------:R-:W-:Y:S02]  /*41e0*/  @P1 SEL R6, R8, R6, P0 ;  /* 0x0000000608061207 */ /* 0x000fe40000000000 */
[----:B------:R-:W-:-:S11]  /*41f0*/  @P1 SEL R7, R9, R7, P0 ;  /* 0x0000000709071207 */ /* 0x000fd60000000000 */
[----:B------:R-:W-:-:S04]  /*4200*/  @P2 ISETP.GE.U32.AND P0, PT, R6, R24, PT ;  /* 0x000000180600220c */ /* 0x000fc80003f06070 */
[----:B------:R-:W-:-:S13]  /*4210*/  @P2 ISETP.GE.AND.EX P0, PT, R7, R25, PT, P0 ;  /* 0x000000190700220c */ /* 0x000fda0003f06300 */
[----:B------:R-:W-:-:S06]  /*4220*/  @P2 DSETP.LT.OR P0, PT, |R26|, |R10|, !P0 ;  /* 0x4000000a1a00222a */ /* 0x000fcc0004701600 */
[----:B------:R-:W-:Y:S02]  /*4230*/  @P2 FSEL R8, R10, R26, P0 ;  /* 0x0000001a0a082208 */ /* 0x000fe40000000000 */
[----:B------:R-:W-:-:S03]  /*4240*/  @P2 FSEL R11, R11, R27, P0 ;  /* 0x0000001b0b0b2208 */ /* 0x000fc60000000000 */
[----:B------:R-:W-:Y:S02]  /*4250*/  @P2 IMAD.MOV.U32 R26, RZ, RZ, R8 ;  /* 0x000000ffff1a2224 */ /* 0x000fe400078e0008 */
[----:B------:R-:W-:Y:S01]  /*4260*/  @P2 IMAD.MOV.U32 R27, RZ, RZ, R11 ;  /* 0x000000ffff1b2224 */ /* 0x000fe200078e000b */
[----:B------:R-:W5:Y:S04]  /*4270*/  LDG.E.64.CONSTANT R8, desc[UR10][R4.64+-0x3000] ;  /* 0xffd0000a04087981 */ /* 0x000f68000c1e9b00 */
[----:B------:R-:W5:Y:S01]  /*4280*/  LDG.E.64.CONSTANT R10, desc[UR10][R4.64+-0x3008] ;  /* 0xffcff80a040a7981 */ /* 0x000f62000c1e9b00 */
        /* <DEDUP_REMOVED lines=10> */
[----:B------:R-:W5:Y:S01]  /*4330*/  LDG.E.64.CONSTANT R6, desc[UR10][R4.64+-0x2008] ;  /* 0xffdff80a04067981 */ /* 0x000f62000c1e9b00 */
[----:B------:R-:W-:Y:S02]  /*4340*/  @P1 SEL R18, R24, R18, P0 ;  /* 0x0000001218121207 */ /* 0x000fe40000000000 */
[----:B------:R-:W-:Y:S02]  /*4350*/  @P1 SEL R19, R25, R19, P0 ;  /* 0x0000001319131207 */ /* 0x000fe40000000000 */
        /* <DEDUP_REMOVED lines=8> */
[----:B------:R-:W-:Y:S02]  /*43e0*/  @P2 IMAD.MOV.U32 R17, RZ, RZ, R21 ;  /* 0x000000ffff112224 */ /* 0x000fe400078e0015 */
[----:B------:R-:W2:Y:S04]  /*43f0*/  LDG.E.64.CONSTANT R20, desc[UR10][R4.64+-0x1008] ;  /* 0xffeff80a04147981 */ /* 0x000ea8000c1e9b00 */
[----:B----4-:R-:W-:Y:S01]  /*4400*/  DSETP.GEU.AND P1, PT, |R16|, |R22|, PT ;  /* 0x400000161000722a */ /* 0x010fe20003f2e200 */
[----:B------:R-:W-:Y:S02]  /*4410*/  @P2 SEL R14, R18, R14, P0 ;  /* 0x0000000e120e2207 */ /* 0x000fe40000000000 */
[----:B------:R-:W-:-:S02]  /*4420*/  @P2 SEL R15, R19, R15, P0 ;  /* 0x0000000f130f2207 */ /* 0x000fc40000000000 */
[----:B------:R-:W3:Y:S09]  /*4430*/  LDG.E.64.CONSTANT R18, desc[UR10][R4.64+-0x1000] ;  /* 0xfff0000a04127981 */ /* 0x000ef2000c1e9b00 */
[----:B-----5:R-:W-:-:S04]  /*4440*/  @P1 ISETP.GE.U32.AND P0, PT, R14, R12, PT ;  /* 0x0000000c0e00120c */ /* 0x020fc80003f06070 */
[----:B------:R-:W-:Y:S01]  /*4450*/  @P1 ISETP.GE.AND.EX P0, PT, R15, R13, PT, P0 ;  /* 0x0000000d0f00120c */ /* 0x000fe20003f06300 */
[----:B------:R-:W-:Y:S02]  /*4460*/  IMAD.MOV.U32 R26, RZ, RZ, R22 ;  /* 0x000000ffff1a7224 */ /* 0x000fe400078e0016 */
[----:B------:R-:W-:-:S10]  /*4470*/  IMAD.MOV.U32 R27, RZ, RZ, R23 ;  /* 0x000000ffff1b7224 */ /* 0x000fd400078e0017 */
[----:B------:R-:W-:Y:S01]  /*4480*/  @P1 DSETP.LT.OR P0, PT, |R22|, |R16|, !P0 ;  /* 0x400000101600122a */ /* 0x000fe20004701600 */
[----:B------:R-:W4:Y:S05]  /*4490*/  LDG.E.64.CONSTANT R22, desc[UR10][R4.64] ;  /* 0x0000000a04167981 */ /* 0x000f2a000c1e9b00 */
        /* <DEDUP_REMOVED lines=14> */
[----:B------:R-:W-:-:S06]  /*4580*/  @P2 IMAD.MOV.U32 R11, RZ, RZ, R27 ;  /* 0x000000ffff0b2224 */ /* 0x000fcc00078e001b */
        /* <DEDUP_REMOVED lines=10> */
[----:B------:R-:W-:Y:S02]  /*4630*/  @P1 SEL R24, R8, R24, P0 ;  /* 0x0000001808181207 */ /* 0x000fe40000000000 */
[----:B------:R-:W-:Y:S01]  /*4640*/  @P1 SEL R25, R9, R25, P0 ;  /* 0x0000001909191207 */ /* 0x000fe20000000000 */
[----:B------:R-:W-:-:S04]  /*4650*/  UIADD3 UR4, UP1, UPT, UR4, -0x2, URZ ;  /* 0xfffffffe04047890 */ /* 0x000fc8000ff3e0ff */
[----:B------:R-:W-:Y:S02]  /*4660*/  UIADD3.X UR5, UPT, UPT, UR5, -0x1, URZ, UP1, !UPT ;  /* 0xffffffff05057890 */ /* 0x000fe40008ffe4ff */
[----:B------:R-:W-:-:S04]  /*4670*/  UISETP.NE.U32.AND UP1, UPT, UR4, URZ, UPT ;  /* 0x000000ff0400728c */ /* 0x000fc8000bf25070 */
[----:B------:R-:W-:Y:S01]  /*4680*/  UISETP.NE.AND.EX UP1, UPT, UR5, URZ, UPT, UP1 ;  /* 0x000000ff0500728c */ /* 0x000fe2000bf25310 */
[----:B--2---:R-:W-:-:S14]  /*4690*/  DSETP.GEU.AND P2, PT, |R6|, |R20|, PT ;  /* 0x400000140600722a */ /* 0x004fdc0003f4e200 */
[----:B---3--:R-:W-:-:S04]  /*46a0*/  @P2 ISETP.GE.U32.AND P0, PT, R24, R18, PT ;  /* 0x000000121800220c */ /* 0x008fc80003f06070 */
[----:B------:R-:W-:-:S13]  /*46b0*/  @P2 ISETP.GE.AND.EX P0, PT, R25, R19, PT, P0 ;  /* 0x000000131900220c */ /* 0x000fda0003f06300 */
[----:B------:R-:W-:-:S06]  /*46c0*/  @P2 DSETP.LT.OR P0, PT, |R20|, |R6|, !P0 ;  /* 0x400000061400222a */ /* 0x000fcc0004701600 */
[----:B------:R-:W-:Y:S02]  /*46d0*/  @P2 FSEL R6, R6, R20, P0 ;  /* 0x0000001406062208 */ /* 0x000fe40000000000 */
[----:B------:R-:W-:-:S03]  /*46e0*/  @P2 FSEL R7, R7, R21, P0 ;  /* 0x0000001507072208 */ /* 0x000fc60000000000 */
[----:B------:R-:W-:Y:S02]  /*46f0*/  @P2 IMAD.MOV.U32 R20, RZ, RZ, R6 ;  /* 0x000000ffff142224 */ /* 0x000fe400078e0006 */
[----:B------:R-:W-:-:S06]  /*4700*/  @P2 IMAD.MOV.U32 R21, RZ, RZ, R7 ;  /* 0x000000ffff152224 */ /* 0x000fcc00078e0007 */
[----:B-----5:R-:W-:Y:S01]  /*4710*/  DSETP.GEU.AND P1, PT, |R20|, |R16|, PT ;  /* 0x400000101400722a */ /* 0x020fe20003f2e200 */
[----:B------:R-:W-:Y:S02]  /*4720*/  @P2 SEL R18, R24, R18, P0 ;  /* 0x0000001218122207 */ /* 0x000fe40000000000 */
[----:B------:R-:W-:-:S11]  /*4730*/  @P2 SEL R19, R25, R19, P0 ;  /* 0x0000001319132207 */ /* 0x000fd60000000000 */
[----:B----4-:R-:W-:-:S04]  /*4740*/  @P1 ISETP.GE.U32.AND P0, PT, R18, R22, PT ;  /* 0x000000161200120c */ /* 0x010fc80003f06070 */
[----:B------:R-:W-:Y:S02]  /*4750*/  @P1 ISETP.GE.AND.EX P0, PT, R19, R23, PT, P0 ;  /* 0x000000171300120c */ /* 0x000fe40003f06300 */
[----:B------:R-:W-:-:S05]  /*4760*/  IADD3 R6, P2, PT, R4, 0xa000, RZ ;  /* 0x0000a00004067810 */ /* 0x000fca0007f5e0ff */
[----:B------:R-:W-:-:S06]  /*4770*/  IMAD.X R5, RZ, RZ, R5, P2 ;  /* 0x000000ffff057224 */ /* 0x000fcc00010e0605 */
[----:B------:R-:W-:Y:S01]  /*4780*/  @P1 DSETP.LT.OR P0, PT, |R16|, |R20|, !P0 ;  /* 0x400000141000122a */ /* 0x000fe20004701600 */
[----:B------:R-:W-:-:S05]  /*4790*/  IADD3 R3, P2, PT, R3, 0xa00, RZ ;  /* 0x00000a0003037810 */ /* 0x000fca0007f5e0ff */
[----:B------:R-:W-:Y:S02]  /*47a0*/  @P1 FSEL R4, R20, R16, P0 ;  /* 0x0000001014041208 */ /* 0x000fe40000000000 */
[----:B------:R-:W-:Y:S01]  /*47b0*/  @P1 FSEL R21, R21, R17, P0 ;  /* 0x0000001115151208 */ /* 0x000fe20000000000 */
[----:B------:R-:W-:Y:S01]  /*47c0*/  IMAD.X R2, RZ, RZ, R2, P2 ;  /* 0x000000ffff027224 */ /* 0x000fe200010e0602 */
[----:B------:R-:W-:Y:S01]  /*47d0*/  @P1 SEL R22, R18, R22, P0 ;  /* 0x0000001612161207 */ /* 0x000fe20000000000 */
[----:B------:R-:W-:Y:S01]  /*47e0*/  @P1 IMAD.MOV.U32 R16, RZ, RZ, R4 ;  /* 0x000000ffff101224 */ /* 0x000fe200078e0004 */
[----:B------:R-:W-:Y:S01]  /*47f0*/  @P1 SEL R23, R19, R23, P0 ;  /* 0x0000001713171207 */ /* 0x000fe20000000000 */
[----:B------:R-:W-:Y:S01]  /*4800*/  @P1 IMAD.MOV.U32 R17, RZ, RZ, R21 ;  /* 0x000000ffff111224 */ /* 0x000fe200078e0015 */
[----:B------:R-:W-:Y:S06]  /*4810*/  BRA.U UP1, `(.L_x_73) ;  /* 0xfffffff501f07547 */ /* 0x000fec000b83ffff */
.L_x_72:
[----:B------:R-:W-:Y:S05]  /*4820*/  BRA.U !UP0, `(.L_x_71) ;  /* 0x0000000508107547 */ /* 0x000fea000b800000 */
[----:B------:R-:W0:Y:S02]  /*4830*/  LDC.64 R4, c[0x0][0x380] ;  /* 0x0000e000ff047b82 */ /* 0x000e240000000a00 */
[----:B0-----:R-:W-:-:S03]  /*4840*/  IMAD.WIDE.U32 R4, R0, 0x10, R4 ;  /* 0x0000001000047825 */ /* 0x001fc600078e0004 */
[----:B------:R-:W-:-:S04]  /*4850*/  LEA R24, P0, R3, R4, 0x4 ;  /* 0x0000000403187211 */ /* 0x000fc800078020ff */
[----:B------:R-:W-:-:S05]  /*4860*/  LEA.HI.X R25, R3, R5, R2, 0x4, P0 ;  /* 0x0000000503197211 */ /* 0x000fca00000f2402 */
[----:B------:R-:W2:Y:S04]  /*4870*/  LDG.E.64.CONSTANT R20, desc[UR10][R24.64] ;  /* 0x0000000a18147981 */ /* 0x000ea8000c1e9b00 */
[----:B------:R-:W3:Y:S04]  /*4880*/  LDG.E.64.CONSTANT R18, desc[UR10][R24.64+0x8] ;  /* 0x0000080a18127981 */ /* 0x000ee8000c1e9b00 */
[----:B------:R-:W4:Y:S04]  /*4890*/  LDG.E.64.CONSTANT R14, desc[UR10][R24.64+0x1000] ;  /* 0x0010000a180e7981 */ /* 0x000f28000c1e9b00 */
[----:B------:R-:W5:Y:S04]  /*48a0*/  LDG.E.64.CONSTANT R12, desc[UR10][R24.64+0x1008] ;  /* 0x0010080a180c7981 */ /* 0x000f68000c1e9b00 */
        /* <DEDUP_REMOVED lines=16> */
[----:B------:R-:W-:-:S11]  /*49b0*/  @P2 SEL R19, R23, R19, P0 ;  /* 0x0000001317132207 */ /* 0x000fd60000000000 */
[----:B-----5:R-:W-:-:S04]  /*49c0*/  @P1 ISETP.GE.U32.AND P0, PT, R18, R12, PT ;  /* 0x0000000c1200120c */ /* 0x020fc80003f06070 */
        /* <DEDUP_REMOVED lines=27> */
[----:B------:R-:W-:Y:S02]  /*4b80*/  @P1 SEL R5, R9, R5, P0 ;  /* 0x0000000509051207 */ /* 0x000fe40000000000 */
[----:B------:R-:W-:-:S05]  /*4b90*/  IADD3 R3, P1, PT, R3, 0x500, RZ ;  /* 0x0000050003037810 */ /* 0x000fca0007f3e0ff */
[----:B------:R-:W-:Y:S01]  /*4ba0*/  IMAD.X R2, RZ, RZ, R2, P1 ;  /* 0x000000ffff027224 */ /* 0x000fe200008e0602 */
[----:B--2---:R-:W-:-:S14]  /*4bb0*/  DSETP.GEU.AND P2, PT, |R6|, |R16|, PT ;  /* 0x400000100600722a */ /* 0x004fdc0003f4e200 */
[----:B------:R-:W-:-:S04]  /*4bc0*/  @P2 ISETP.GE.U32.AND P0, PT, R4, R26, PT ;  /* 0x0000001a0400220c */ /* 0x000fc80003f06070 */
[----:B------:R-:W-:-:S13]  /*4bd0*/  @P2 ISETP.GE.AND.EX P0, PT, R5, R27, PT, P0 ;  /* 0x0000001b0500220c */ /* 0x000fda0003f06300 */
[----:B------:R-:W-:-:S06]  /*4be0*/  @P2 DSETP.LT.OR P0, PT, |R16|, |R6|, !P0 ;  /* 0x400000061000222a */ /* 0x000fcc0004701600 */
[----:B------:R-:W-:Y:S02]  /*4bf0*/  @P2 FSEL R6, R6, R16, P0 ;  /* 0x0000001006062208 */ /* 0x000fe40000000000 */
[----:B------:R-:W-:Y:S02]  /*4c00*/  @P2 FSEL R7, R7, R17, P0 ;  /* 0x0000001107072208 */ /* 0x000fe40000000000 */
[----:B------:R-:W-:Y:S02]  /*4c10*/  @P2 SEL R26, R4, R26, P0 ;  /* 0x0000001a041a2207 */ /* 0x000fe40000000000 */
[----:B------:R-:W-:Y:S01]  /*4c20*/  @P2 SEL R27, R5, R27, P0 ;  /* 0x0000001b051b2207 */ /* 0x000fe20000000000 */
[----:B------:R-:W-:Y:S02]  /*4c30*/  @P2 IMAD.MOV.U32 R16, RZ, RZ, R6 ;  /* 0x000000ffff102224 */ /* 0x000fe400078e0006 */
[----:B------:R-:W-:Y:S02]  /*4c40*/  @P2 IMAD.MOV.U32 R17, RZ, RZ, R7 ;  /* 0x000000ffff112224 */ /* 0x000fe400078e0007 */
[----:B------:R-:W-:-:S02]  /*4c50*/  IMAD.MOV.U32 R22, RZ, RZ, R26 ;  /* 0x000000ffff167224 */ /* 0x000fc400078e001a */
[----:B------:R-:W-:-:S07]  /*4c60*/  IMAD.MOV.U32 R23, RZ, RZ, R27 ;  /* 0x000000ffff177224 */ /* 0x000fce00078e001b */
.L_x_71:
[----:B------:R-:W0:Y:S02]  /*4c70*/  LDCU UR4, c[0x0][0x390] ;  /* 0x00007200ff0477ac */ /* 0x000e240008000800 */
[----:B0-----:R-:W-:Y:S02]  /*4c80*/  USHF.R.S32.HI UR5, URZ, 0x1f, UR4 ;  /* 0x0000001fff057899 */ /* 0x001fe40008011404 */
[----:B------:R-:W-:-:S04]  /*4c90*/  ISETP.GE.U32.AND P0, PT, R3, UR4, PT ;  /* 0x0000000403007c0c */ /* 0x000fc8000bf06070 */
[----:B------:R-:W-:-:S13]  /*4ca0*/  ISETP.GE.AND.EX P0, PT, R2, UR5, PT, P0 ;  /* 0x0000000502007c0c */ /* 0x000fda000bf06300 */
[----:B------:R-:W-:Y:S05]  /*4cb0*/  @P0 BRA `(.L_x_74) ;  /* 0x00000008009c0947 */ /* 0x000fea0003800000 */
[----:B------:R-:W-:Y:S01]  /*4cc0*/  IADD3 R21, PT, PT, -R3, UR4, RZ ;  /* 0x0000000403157c10 */ /* 0x000fe2000fffe1ff */
[----:B------:R-:W-:Y:S03]  /*4cd0*/  BSSY.RECONVERGENT B1, `(.L_x_74) ;  /* 0x00000a5000017945 */ /* 0x000fe60003800200 */
[----:B------:R-:W-:-:S13]  /*4ce0*/  ISETP.GE.AND P0, PT, R0, R21, PT ;  /* 0x000000150000720c */ /* 0x000fda0003f06270 */
[----:B------:R-:W-:Y:S05]  /*4cf0*/  @P0 BRA `(.L_x_75) ;  /* 0x0000000800880947 */ /* 0x000fea0003800000 */
[----:B------:R-:W-:Y:S01]  /*4d00*/  LOP3.LUT R12, RZ, R0, RZ, 0x33, !PT ;  /* 0x00000000ff0c7212 */ /* 0x000fe200078e33ff */
[----:B------:R-:W-:Y:S01]  /*4d10*/  BSSY.RECONVERGENT B2, `(.L_x_76) ;  /* 0x0000032000027945 */ /* 0x000fe20003800200 */
[----:B------:R-:W-:Y:S02]  /*4d20*/  IMAD.MOV.U32 R20, RZ, RZ, R0 ;  /* 0x000000ffff147224 */ /* 0x000fe400078e0000 */
[----:B------:R-:W-:-:S04]  /*4d30*/  IADD3 R12, PT, PT, -R3, UR4, R12 ;  /* 0x00000004030c7c10 */ /* 0x000fc8000fffe10c */
[----:B------:R-:W-:-:S04]  /*4d40*/  LOP3.LUT R4, R12, 0x300, RZ, 0xc0, !PT ;  /* 0x000003000c047812 */ /* 0x000fc800078ec0ff */
[----:B------:R-:W-:-:S13]  /*4d50*/  ISETP.NE.AND P0, PT, R4, 0x300, PT ;  /* 0x000003000400780c */ /* 0x000fda0003f05270 */
[----:B------:R-:W-:Y:S05]  /*4d60*/  @!P0 BRA `(.L_x_77) ;  /* 0x0000000000b08947 */ /* 0x000fea0003800000 */
[----:B------:R-:W0:Y:S01]  /*4d70*/  LDCU.64 UR6, c[0x0][0x380] ;  /* 0x00007000ff0677ac */ /* 0x000e220008000a00 */
[----:B------:R-:W-:Y:S01]  /*4d80*/  IADD3 R5, P0, PT, R0, R3, RZ ;  /* 0x0000000300057210 */ /* 0x000fe20007f1e0ff */
[----:B------:R-:W-:Y:S01]  /*4d90*/  IMAD.MOV.U32 R20, RZ, RZ, R0 ;  /* 0x000000ffff147224 */ /* 0x000fe200078e0000 */
[----:B------:R-:W-:-:S03]  /*4da0*/  LEA.HI R4, R12, 0x1, RZ, 0x18 ;  /* 0x000000010c047811 */ /* 0x000fc600078fc0ff */
[----:B------:R-:W-:Y:S01]  /*4db0*/  IMAD.X R6, RZ, RZ, R2, P0 ;  /* 0x000000ffff067224 */ /* 0x000fe200000e0602 */
[----:B------:R-:W-:-:S05]  /*4dc0*/  LOP3.LUT R4, R4, 0x3, RZ, 0xc0, !PT ;  /* 0x0000000304047812 */ /* 0x000fca00078ec0ff */
[----:B------:R-:W-:Y:S01]  /*4dd0*/  IMAD.MOV R13, RZ, RZ, -R4 ;  /* 0x000000ffff0d7224 */ /* 0x000fe200078e0a04 */
[----:B0-----:R-:W-:-:S04]  /*4de0*/  LEA R14, P1, R5, UR6, 0x4 ;  /* 0x00000006050e7c11 */ /* 0x001fc8000f8220ff */
[----:B------:R-:W-:-:S09]  /*4df0*/  LEA.HI.X R5, R5, UR7, R6, 0x4, P1 ;  /* 0x0000000705057c11 */ /* 0x000fd200088f2406 */
.L_x_80:
[----:B------:R-:W-:-:S05]  /*4e00*/  IMAD.MOV.U32 R4, RZ, RZ, R14 ;  /* 0x000000ffff047224 */ /* 0x000fca00078e000e */
[----:B------:R-:W2:Y:S04]  /*4e10*/  LDG.E.64.CONSTANT R8, desc[UR10][R4.64] ;  /* 0x0000000a04087981 */ /* 0x000ea8000c1e9b00 */
[----:B------:R-:W3:Y:S01]  /*4e20*/  LDG.E.64.CONSTANT R6, desc[UR10][R4.64+0x8] ;  /* 0x0000080a04067981 */ /* 0x000ee2000c1e9b00 */
[----:B------:R-:W-:Y:S01]  /*4e30*/  VIADD R13, R13, 0x1 ;  /* 0x000000010d0d7836 */ /* 0x000fe20000000000 */
[----:B------:R-:W-:Y:S01]  /*4e40*/  BSSY.RECONVERGENT B3, `(.L_x_78) ;  /* 0x000001b000037945 */ /* 0x000fe20003800200 */
[----:B------:R-:W-:Y:S01]  /*4e50*/  IMAD.MOV.U32 R15, RZ, RZ, R22 ;  /* 0x000000ffff0f7224 */ /* 0x000fe200078e0016 */
        /* <DEDUP_REMOVED lines=25> */
.L_x_79:
[----:B------:R-:W-:Y:S05]  /*4ff0*/  BSYNC.RECONVERGENT B3 ;  /* 0x0000000000037941 */ /* 0x000fea0003800200 */
.L_x_78:
[----:B------:R-:W-:Y:S02]  /*5000*/  IMAD.X R5, RZ, RZ, R5, P3 ;  /* 0x000000ffff057224 */ /* 0x000fe400018e0605 */
[----:B------:R-:W-:Y:S01]  /*5010*/  VIADD R20, R20, 0x100 ;  /* 0x0000010014147836 */ /* 0x000fe20000000000 */
[----:B------:R-:W-:Y:S06]  /*5020*/  @P2 BRA `(.L_x_80) ;  /* 0xfffffffc00742947 */ /* 0x000fec000383ffff */
.L_x_77:
[----:B------:R-:W-:Y:S05]  /*5030*/  BSYNC.RECONVERGENT B2 ;  /* 0x0000000000027941 */ /* 0x000fea0003800200 */
.L_x_76:
[----:B------:R-:W-:-:S13]  /*5040*/  ISETP.GE.U32.AND P0, PT, R12, 0x300, PT ;  /* 0x000003000c00780c */ /* 0x000fda0003f06070 */
[----:B------:R-:W-:Y:S05]  /*5050*/  @!P0 BRA `(.L_x_75) ;  /* 0x0000000400b08947 */ /* 0x000fea0003800000 */
[----:B------:R-:W0:Y:S01]  /*5060*/  LDCU.64 UR6, c[0x0][0x380] ;  /* 0x00007000ff0677ac */ /* 0x000e220008000a00 */
[----:B------:R-:W-:-:S05]  /*5070*/  IADD3 R3, P0, PT, R20, R3, RZ ;  /* 0x0000000314037210 */ /* 0x000fca0007f1e0ff */
[----:B------:R-:W-:Y:S01]  /*5080*/  IMAD.X R2, RZ, RZ, R2, P0 ;  /* 0x000000ffff027224 */ /* 0x000fe200000e0602 */
[----:B0-----:R-:W-:-:S04]  /*5090*/  LEA R8, P1, R3, UR6, 0x4 ;  /* 0x0000000603087c11 */ /* 0x001fc8000f8220ff */
[----:B------:R-:W-:Y:S02]  /*50a0*/  IADD3 R8, P0, PT, R8, 0x3008, RZ ;  /* 0x0000300808087810 */ /* 0x000fe40007f1e0ff */
[----:B------:R-:W-:-:S05]  /*50b0*/  LEA.HI.X R9, R3, UR7, R2, 0x4, P1 ;  /* 0x0000000703097c11 */ /* 0x000fca00088f2402 */
[----:B------:R-:W-:-:S07]  /*50c0*/  IMAD.X R9, RZ, RZ, R9, P0 ;  /* 0x000000ffff097224 */ /* 0x000fce00000e0609 */
.L_x_89:
[----:B------:R-:W2:Y:S04]  /*50d0*/  LDG.E.64.CONSTANT R10, desc[UR10][R8.64+-0x3008] ;  /* 0xffcff80a080a7981 */ /* 0x000ea8000c1e9b00 */
[----:B------:R-:W3:Y:S04]  /*50e0*/  LDG.E.64.CONSTANT R12, desc[UR10][R8.64+-0x3000] ;  /* 0xffd0000a080c7981 */ /* 0x000ee8000c1e9b00 */
[----:B------:R0:W5:Y:S04]  /*50f0*/  LDG.E.64.CONSTANT R6, desc[UR10][R8.64+-0x2008] ;  /* 0xffdff80a08067981 */ /* 0x000168000c1e9b00 */
        /* <DEDUP_REMOVED lines=22> */
.L_x_82:
[----:B------:R-:W-:Y:S05]  /*5260*/  BSYNC.RECONVERGENT B2 ;  /* 0x0000000000027941 */ /* 0x000fea0003800200 */
.L_x_81:
        /* <DEDUP_REMOVED lines=25> */
.L_x_84:
[----:B------:R-:W-:Y:S05]  /*5400*/  BSYNC.RECONVERGENT B2 ;  /* 0x0000000000027941 */ /* 0x000fea0003800200 */
.L_x_83:
        /* <DEDUP_REMOVED lines=21> */
.L_x_86:
[----:B------:R-:W-:Y:S05]  /*5560*/  BSYNC.RECONVERGENT B2 ;  /* 0x0000000000027941 */ /* 0x000fea0003800200 */
.L_x_85:
        /* <DEDUP_REMOVED lines=21> */
.L_x_88:
[----:B------:R-:W-:Y:S05]  /*56c0*/  BSYNC.RECONVERGENT B2 ;  /* 0x0000000000027941 */ /* 0x000fea0003800200 */
.L_x_87:
[----:B------:R-:W-:Y:S01]  /*56d0*/  VIADD R20, R20, 0x400 ;  /* 0x0000040014147836 */ /* 0x000fe20000000000 */
[----:B------:R-:W-:-:S04]  /*56e0*/  IADD3 R8, P1, PT, R8, 0x4000, RZ ;  /* 0x0000400008087810 */ /* 0x000fc80007f3e0ff */
[----:B------:R-:W-:Y:S01]  /*56f0*/  ISETP.GE.AND P0, PT, R20, R21, PT ;  /* 0x000000151400720c */ /* 0x000fe20003f06270 */
[----:B------:R-:W-:-:S12]  /*5700*/  IMAD.X R9, RZ, RZ, R9, P1 ;  /* 0x000000ffff097224 */ /* 0x000fd800008e0609 */
[----:B------:R-:W-:Y:S05]  /*5710*/  @!P0 BRA `(.L_x_89) ;  /* 0xfffffff8006c8947 */ /* 0x000fea000383ffff */
.L_x_75:
[----:B------:R-:W-:Y:S05]  /*5720*/  BSYNC.RECONVERGENT B1 ;  /* 0x0000000000017941 */ /* 0x000fea0003800200 */
.L_x_74:
[----:B------:R-:W0:Y:S01]  /*5730*/  S2R R8, SR_LANEID ;  /* 0x0000000000087919 */ /* 0x000e220000000000 */
[----:B------:R-:W-:Y:S01]  /*5740*/  BSSY.RECONVERGENT B1, `(.L_x_90) ;  /* 0x000001f000017945 */ /* 0x000fe20003800200 */
[----:B------:R-:W-:Y:S01]  /*5750*/  IMAD.MOV.U32 R11, RZ, RZ, R22 ;  /* 0x000000ffff0b7224 */ /* 0x000fe200078e0016 */
[----:B------:R1:W2:Y:S01]  /*5760*/  SHFL.DOWN PT, R4, R16, 0x1, 0x1f ;  /* 0x08201f0010047f89 */ /* 0x0002a200000e0000 */
[----:B------:R-:W-:Y:S02]  /*5770*/  IMAD.MOV.U32 R12, RZ, RZ, R23 ;  /* 0x000000ffff0c7224 */ /* 0x000fe400078e0017 */
[----:B------:R-:W-:Y:S01]  /*5780*/  IMAD.MOV.U32 R2, RZ, RZ, R16 ;  /* 0x000000ffff027224 */ /* 0x000fe200078e0010 */
[----:B------:R1:W3:Y:S01]  /*5790*/  SHFL.DOWN PT, R5, R17, 0x1, 0x1f ;  /* 0x08201f0011057f89 */ /* 0x0002e200000e0000 */
        /* <DEDUP_REMOVED lines=25> */
.L_x_91:
[----:B------:R-:W-:Y:S05]  /*5930*/  BSYNC.RECONVERGENT B1 ;  /* 0x0000000000017941 */ /* 0x000fea0003800200 */
.L_x_90:
        /* <DEDUP_REMOVED lines=31> */
.L_x_93:
[----:B------:R-:W-:Y:S05]  /*5b30*/  BSYNC.RECONVERGENT B1 ;  /* 0x0000000000017941 */ /* 0x000fea0003800200 */
.L_x_92:
[----:B------:R-:W-:Y:S01]  /*5b40*/  ISETP.GT.AND P0, PT, R8, 0x1b, PT ;  /* 0x0000001b0800780c */ /* 0x000fe20003f04270 */
[----:B-1----:R1:W1:Y:S01]  /*5b50*/  SHFL.DOWN PT, R6, R4, 0x4, 0x1f ;  /* 0x08801f0004067f89 */ /* 0x00226200000e0000 */
[----:B------:R-:W-:Y:S01]  /*5b60*/  BSSY.RECONVERGENT B1, `(.L_x_94) ;  /* 0x000001d000017945 */ /* 0x000fe20003800200 */
[----:B0-----:R-:W-:Y:S02]  /*5b70*/  IMAD.MOV.U32 R11, RZ, RZ, R9 ;  /* 0x000000ffff0b7224 */ /* 0x001fe400078e0009 */
[----:B--2---:R0:W2:Y:S01]  /*5b80*/  SHFL.DOWN PT, R7, R5, 0x4, 0x1f ;  /* 0x08801f0005077f89 */ /* 0x0040a200000e0000 */
[----:B------:R-:W-:Y:S02]  /*5b90*/  IMAD.MOV.U32 R12, RZ, RZ, R10 ;  /* 0x000000ffff0c7224 */ /* 0x000fe400078e000a */
[----:B------:R-:W-:Y:S01]  /*5ba0*/  IMAD.MOV.U32 R2, RZ, RZ, R4 ;  /* 0x000000ffff027224 */ /* 0x000fe200078e0004 */
[----:B---3--:R0:W3:Y:S01]  /*5bb0*/  SHFL.DOWN PT, R14, R9, 0x4, 0x1f ;  /* 0x08801f00090e7f89 */ /* 0x0080e200000e0000 */
[----:B------:R-:W-:-:S03]  /*5bc0*/  IMAD.MOV.U32 R3, RZ, RZ, R5 ;  /* 0x000000ffff037224 */ /* 0x000fc600078e0005 */
[----:B----4-:R0:W4:Y:S01]  /*5bd0*/  SHFL.DOWN PT, R13, R10, 0x4, 0x1f ;  /* 0x08801f000a0d7f89 */ /* 0x01012200000e0000 */
        /* <DEDUP_REMOVED lines=21> */
.L_x_95:
[----:B------:R-:W-:Y:S05]  /*5d30*/  BSYNC.RECONVERGENT B1 ;  /* 0x0000000000017941 */ /* 0x000fea0003800200 */
.L_x_94:
        /* <DEDUP_REMOVED lines=31> */
.L_x_97:
[----:B------:R-:W-:Y:S05]  /*5f30*/  BSYNC.RECONVERGENT B1 ;  /* 0x0000000000017941 */ /* 0x000fea0003800200 */
.L_x_96:
[----:B------:R-:W-:Y:S01]  /*5f40*/  ISETP.GT.AND P0, PT, R8, 0xf, PT ;  /* 0x0000000f0800780c */ /* 0x000fe20003f04270 */
[----:B-1----:R1:W1:Y:S01]  /*5f50*/  SHFL.DOWN PT, R6, R4, 0x10, 0x1f ;  /* 0x0a001f0004067f89 */ /* 0x00226200000e0000 */
[----:B------:R-:W-:Y:S01]  /*5f60*/  BSSY.RECONVERGENT B1, `(.L_x_98) ;  /* 0x000001d000017945 */ /* 0x000fe20003800200 */
[----:B---3--:R-:W-:Y:S02]  /*5f70*/  IMAD.MOV.U32 R14, RZ, RZ, R9 ;  /* 0x000000ffff0e7224 */ /* 0x008fe400078e0009 */
[----:B--2---:R2:W3:Y:S01]  /*5f80*/  SHFL.DOWN PT, R7, R5, 0x10, 0x1f ;  /* 0x0a001f0005077f89 */ /* 0x0044e200000e0000 */
[----:B------:R-:W-:Y:S02]  /*5f90*/  IMAD.MOV.U32 R15, RZ, RZ, R10 ;  /* 0x000000ffff0f7224 */ /* 0x000fe400078e000a */
[----:B------:R-:W-:Y:S01]  /*5fa0*/  IMAD.MOV.U32 R2, RZ, RZ, R4 ;  /* 0x000000ffff027224 */ /* 0x000fe200078e0004 */
[----:B0-----:R2:W0:Y:S01]  /*5fb0*/  SHFL.DOWN PT, R12, R9, 0x10, 0x1f ;  /* 0x0a001f00090c7f89 */ /* 0x00142200000e0000 */
[----:B------:R-:W-:-:S03]  /*5fc0*/  IMAD.MOV.U32 R3, RZ, RZ, R5 ;  /* 0x000000ffff037224 */ /* 0x000fc600078e0005 */
[----:B------:R2:W0:Y:S01]  /*5fd0*/  SHFL.DOWN PT, R11, R10, 0x10, 0x1f ;  /* 0x0a001f000a0b7f89 */ /* 0x00042200000e0000 */
[----:B------:R-:W-:Y:S05]  /*5fe0*/  @P0 BRA `(.L_x_99) ;  /* 0x0000000000500947 */ /* 0x000fea0003800000 */
[----:B-1-3--:R-:W-:Y:S01]  /*5ff0*/  DSETP.GEU.AND P0, PT, |R4|, |R6|, PT ;  /* 0x400000060400722a */ /* 0x00afe20003f0e200 */
        /* <DEDUP_REMOVED lines=19> */
.L_x_99:
[----:B------:R-:W-:Y:S05]  /*6130*/  BSYNC.RECONVERGENT B1 ;  /* 0x0000000000017941 */ /* 0x000fea0003800200 */
.L_x_98:
[----:B------:R-:W-:Y:S01]  /*6140*/  ISETP.NE.AND P0, PT, R8, RZ, PT ;  /* 0x000000ff0800720c */ /* 0x000fe20003f05270 */
[----:B------:R-:W-:-:S12]  /*6150*/  BSSY.RECONVERGENT B1, `(.L_x_100) ;  /* 0x000000a000017945 */ /* 0x000fd80003800200 */
[----:B------:R-:W-:Y:S05]  /*6160*/  @P0 BRA `(.L_x_101) ;  /* 0x0000000000200947 */ /* 0x000fea0003800000 */
[----:B-1----:R-:W1:Y:S01]  /*6170*/  S2R R6, SR_CgaCtaId ;  /* 0x0000000000067919 */ /* 0x002e620000008800 */
[----:B--2---:R-:W-:Y:S02]  /*6180*/  MOV R5, 0x400 ;  /* 0x0000040000057802 */ /* 0x004fe40000000f00 */
[----:B------:R-:W-:-:S04]  /*6190*/  SHF.R.U32.HI R4, RZ, 0x1, R0 ;  /* 0x00000001ff047819 */ /* 0x000fc80000011600 */
[----:B------:R-:W-:Y:S02]  /*61a0*/  LOP3.LUT R4, R4, 0x1f0, RZ, 0xc0, !PT ;  /* 0x000001f004047812 */ /* 0x000fe400078ec0ff */
[----:B-1----:R-:W-:-:S05]  /*61b0*/  LEA R5, R6, R5, 0x18 ;  /* 0x0000000506057211 */ /* 0x002fca00078ec0ff */
[----:B------:R-:W-:-:S05]  /*61c0*/  IMAD.IADD R5, R4, 0x1, R5 ;  /* 0x0000000104057824 */ /* 0x000fca00078e0205 */
[----:B------:R1:W-:Y:S04]  /*61d0*/  STS.64 [R5+0x10], R14 ;  /* 0x0000100e05007388 */ /* 0x0003e80000000a00 */
[----:B------:R1:W-:Y:S02]  /*61e0*/  STS.64 [R5+0x8], R2 ;  /* 0x0000080205007388 */ /* 0x0003e40000000a00 */
.L_x_101:
[----:B------:R-:W-:Y:S05]  /*61f0*/  BSYNC.RECONVERGENT B1 ;  /* 0x0000000000017941 */ /* 0x000fea0003800200 */
.L_x_100:
[----:B------:R-:W-:Y:S01]  /*6200*/  BAR.SYNC.DEFER_BLOCKING 0x0 ;  /* 0x0000000000007b1d */ /* 0x000fe20000010000 */
[----:B------:R-:W-:-:S13]  /*6210*/  ISETP.NE.AND P1, PT, R0, RZ, PT ;  /* 0x000000ff0000720c */ /* 0x000fda0003f25270 */
[----:B------:R-:W-:Y:S05]  /*6220*/  @P1 BRA `(.L_x_34) ;  /* 0x00000008008c1947 */ /* 0x000fea0003800000 */
[----:B-12---:R-:W1:Y:S01]  /*6230*/  S2R R5, SR_CgaCtaId ;  /* 0x0000000000057919 */ /* 0x006e620000008800 */
[----:B------:R-:W-:Y:S01]  /*6240*/  MOV R0, 0x400 ;  /* 0x0000040000007802 */ /* 0x000fe20000000f00 */
[----:B------:R-:W-:Y:S03]  /*6250*/  BSSY.RECONVERGENT B1, `(.L_x_102) ;  /* 0x000001a000017945 */ /* 0x000fe60003800200 */
[----:B-1----:R-:W-:-:S05]  /*6260*/  LEA R0, R5, R0, 0x18 ;  /* 0x0000000005007211 */ /* 0x002fca00078ec0ff */
[----:B------:R-:W1:Y:S04]  /*6270*/  LDS.64 R16, [R0+0x18] ;  /* 0x0000180000107984 */ /* 0x000e680000000a00 */
[----:B---3--:R-:W2:Y:S04]  /*6280*/  LDS.128 R4, [R0+0x20] ;  /* 0x0000200000047984 */ /* 0x008ea80000000c00 */
[----:B0---4-:R0:W3:Y:S04]  /*6290*/  LDS.64 R12, [R0+0x80] ;  /* 0x00008000000c7984 */ /* 0x0110e80000000a00 */
[----:B------:R0:W4:Y:S01]  /*62a0*/  LDS.128 R8, [R0+0x30] ;  /* 0x0000300000087984 */ /* 0x0001220000000c00 */
[----:B-1----:R-:W-:Y:S01]  /*62b0*/  DSETP.GEU.AND P0, PT, |R2|, |R16|, PT ;  /* 0x400000100200722a */ /* 0x002fe20003f0e200 */
[----:B------:R-:W-:-:S02]  /*62c0*/  IMAD.MOV.U32 R24, RZ, RZ, R16 ;  /* 0x000000ffff187224 */ /* 0x000fc400078e0010 */
[----:B------:R-:W-:Y:S02]  /*62d0*/  IMAD.MOV.U32 R25, RZ, RZ, R17 ;  /* 0x000000ffff197224 */ /* 0x000fe400078e0011 */
[----:B--2---:R-:W-:Y:S02]  /*62e0*/  IMAD.MOV.U32 R27, RZ, RZ, R4 ;  /* 0x000000ffff1b7224 */ /* 0x004fe400078e0004 */
[----:B------:R-:W-:-:S07]  /*62f0*/  IMAD.MOV.U32 R29, RZ, RZ, R5 ;  /* 0x000000ffff1d7224 */ /* 0x000fce00078e0005 */
[----:B0--34-:R-:W-:Y:S05]  /*6300*/  @!P0 BRA `(.L_x_103) ;  /* 0x0000000000388947 */ /* 0x019fea0003800000 */
        /* <DEDUP_REMOVED lines=14> */
.L_x_103:
[----:B------:R-:W-:Y:S05]  /*63f0*/  BSYNC.RECONVERGENT B1 ;  /* 0x0000000000017941 */ /* 0x000fea0003800200 */
.L_x_102:
        /* <DEDUP_REMOVED lines=23> */
.L_x_105:
[----:B------:R-:W-:Y:S05]  /*6570*/  BSYNC.RECONVERGENT B1 ;  /* 0x0000000000017941 */ /* 0x000fea0003800200 */
.L_x_104:
        /* <DEDUP_REMOVED lines=21> */
.L_x_107:
[----:B------:R-:W-:Y:S05]  /*66d0*/  BSYNC.RECONVERGENT B1 ;  /* 0x0000000000017941 */ /* 0x000fea0003800200 */
.L_x_106:
        /* <DEDUP_REMOVED lines=23> */
.L_x_109:
[----:B------:R-:W-:Y:S05]  /*6850*/  BSYNC.RECONVERGENT B1 ;  /* 0x0000000000017941 */ /* 0x000fea0003800200 */
.L_x_108:
        /* <DEDUP_REMOVED lines=21> */
.L_x_111:
[----:B------:R-:W-:Y:S05]  /*69b0*/  BSYNC.RECONVERGENT B1 ;  /* 0x0000000000017941 */ /* 0x000fea0003800200 */
.L_x_110:
        /* <DEDUP_REMOVED lines=21> */
.L_x_113:
[----:B------:R-:W-:Y:S05]  /*6b10*/  BSYNC.RECONVERGENT B1 ;  /* 0x0000000000017941 */ /* 0x000fea0003800200 */
.L_x_112:
        /* <DEDUP_REMOVED lines=20> */
.L_x_34:
[----:B------:R-:W-:Y:S05]  /*6c60*/  BSYNC.RECONVERGENT B0 ;  /* 0x0000000000007941 */ /* 0x000fea0003800200 */
.L_x_1:
[----:B------:R-:W-:Y:S05]  /*6c70*/  @P1 EXIT ;  /* 0x000000000000194d */ /* 0x000fea0003800000 */
[----:B012---:R-:W0:Y:S02]  /*6c80*/  LDC.64 R4, c[0x0][0x388] ;  /* 0x0000e200ff047b82 */ /* 0x007e240000000a00 */
[----:B0-----:R-:W-:Y:S04]  /*6c90*/  STG.E.64 desc[UR10][R4.64], R2 ;  /* 0x0000000204007986 */ /* 0x001fe8000c101b0a */
[----:B------:R-:W-:Y:S01]  /*6ca0*/  STG.E.64 desc[UR10][R4.64+0x8], R14 ;  /* 0x0000080e04007986 */ /* 0x000fe2000c101b0a */
[----:B------:R-:W-:Y:S05]  /*6cb0*/  EXIT ;  /* 0x000000000000794d */ /* 0x000fea0003800000 */
.L_x_114:
        /* <DEDUP_REMOVED lines=12> */
.L_x_727:


//--------------------- .text._ZN6thrust24THRUST_300001_SM_1000_NS8cuda_cub4core6detail13_kernel_agentINS1_8__reduce10DrainAgentIlEEJN3cub18CUB_300001_SM_10009GridQueueIyEElEEEvDpT0_ --------------------------
	.section	.text._ZN6thrust24THRUST_300001_SM_1000_NS8cuda_cub4core6detail13_kernel_agentINS1_8__reduce10DrainAgentIlEEJN3cub18CUB_300001_SM_10009GridQueueIyEElEEEvDpT0_,"ax",@progbits
	.align	128
        .global         _ZN6thrust24THRUST_300001_SM_1000_NS8cuda_cub4core6detail13_kernel_agentINS1_8__reduce10DrainAgentIlEEJN3cub18CUB_300001_SM_10009GridQueueIyEElEEEvDpT0_
        .type           _ZN6thrust24THRUST_300001_SM_1000_NS8cuda_cub4core6detail13_kernel_agentINS1_8__reduce10DrainAgentIlEEJN3cub18CUB_300001_SM_10009GridQueueIyEElEEEvDpT0_,@function
        .size           _ZN6thrust24THRUST_300001_SM_1000_NS8cuda_cub4core6detail13_kernel_agentINS1_8__reduce10DrainAgentIlEEJN3cub18CUB_300001_SM_10009GridQueueIyEElEEEvDpT0_,(.L_x_728 - _ZN6thrust24THRUST_300001_SM_1000_NS8cuda_cub4core6detail13_kernel_agentINS1_8__reduce10DrainAgentIlEEJN3cub18CUB_300001_SM_10009GridQueueIyEElEEEvDpT0_)
        .other          _ZN6thrust24THRUST_300001_SM_1000_NS8cuda_cub4core6detail13_kernel_agentINS1_8__reduce10DrainAgentIlEEJN3cub18CUB_300001_SM_10009GridQueueIyEElEEEvDpT0_,@"STO_CUDA_ENTRY STV_DEFAULT"
_ZN6thrust24THRUST_300001_SM_1000_NS8cuda_cub4core6detail13_kernel_agentINS1_8__reduce10DrainAgentIlEEJN3cub18CUB_300001_SM_10009GridQueueIyEElEEEvDpT0_:
.text._ZN6thrust24THRUST_300001_SM_1000_NS8cuda_cub4core6detail13_kernel_agentINS1_8__reduce10DrainAgentIlEEJN3cub18CUB_300001_SM_10009GridQueueIyEElEEEvDpT0_:
[----:B------:R-:W-:Y:S08]  /*0000*/  LDC R1, c[0x0][0x37c] ;  /* 0x0000df00ff017b82 */ /* 0x000ff00000000800 */
[----:B------:R-:W0:Y:S01]  /*0010*/  LDC.64 R2, c[0x0][0x380] ;  /* 0x0000e000ff027b82 */ /* 0x000e220000000a00 */
[----:B------:R-:W0:Y:S07]  /*0020*/  LDCU.64 UR4, c[0x0][0x358] ;  /* 0x00006b00ff0477ac */ /* 0x000e2e0008000a00 */
[----:B------:R-:W1:Y:S01]  /*0030*/  LDC.64 R4, c[0x0][0x388] ;  /* 0x0000e200ff047b82 */ /* 0x000e620000000a00 */
[----:B0-----:R-:W-:Y:S04]  /*0040*/  STG.E.64 desc[UR4][R2.64+0x8], RZ ;  /* 0x000008ff02007986 */ /* 0x001fe8000c101b04 */
[----:B-1----:R-:W-:Y:S01]  /*0050*/  STG.E.64 desc[UR4][R2.64], R4 ;  /* 0x0000000402007986 */ /* 0x002fe2000c101b04 */
[----:B------:R-:W-:Y:S05]  /*0060*/  EXIT ;  /* 0x000000000000794d */ /* 0x000fea0003800000 */
.L_x_115:
        /* <DEDUP_REMOVED lines=9> */
.L_x_728:


//--------------------- .text._ZN6thrust24THRUST_300001_SM_1000_NS8cuda_cub4core6detail13_kernel_agentINS1_8__reduce11ReduceAgentINS0_12zip_iteratorIN4cuda3std3__45tupleIJNS0_10device_ptrIdEENS0_17counting_iteratorIlNS0_11use_defaultESF_SF_EEEEEEEPNSB_IJdlEEESJ_lNS1_9__extrema9arg_max_fIdl10comparatorEEEEJSI_SK_lN3cub18CUB_300001_SM_100013GridEvenShareIlEENSR_9GridQueueIyEESO_EEEvDpT0_ --------------------------
	.section	.text._ZN6thrust24THRUST_300001_SM_1000_NS8cuda_cub4core6detail13_kernel_agentINS1_8__reduce11ReduceAgentINS0_12zip_iteratorIN4cuda3std3__45tupleIJNS0_10device_ptrIdEENS0_17counting_iteratorIlNS0_11use_defaultESF_SF_EEEEEEEPNSB_IJdlEEESJ_lNS1_9__extrema9arg_max_fIdl10comparatorEEEEJSI_SK_lN3cub18CUB_300001_SM_100013GridEvenShareIlEENSR_9GridQueueIyEESO_EEEvDpT0_,"ax",@progbits
	.align	128
        .global         _ZN6thrust24THRUST_300001_SM_1000_NS8cuda_cub4core6detail13_kernel_agentINS1_8__reduce11ReduceAgentINS0_12zip_iteratorIN4cuda3std3__45tupleIJNS0_10device_ptrIdEENS0_17counting_iteratorIlNS0_11use_defaultESF_SF_EEEEEEEPNSB_IJdlEEESJ_lNS1_9__extrema9arg_max_fIdl10comparatorEEEEJSI_SK_lN3cub18CUB_300001_SM_100013GridEvenShareIlEENSR_9GridQueueIyEESO_EEEvDpT0_
        .type           _ZN6thrust24THRUST_300001_SM_1000_NS8cuda_cub4core6detail13_kernel_agentINS1_8__reduce11ReduceAgentINS0_12zip_iteratorIN4cuda3std3__45tupleIJNS0_10device_ptrIdEENS0_17counting_iteratorIlNS0_11use_defaultESF_SF_EEEEEEEPNSB_IJdlEEESJ_lNS1_9__extrema9arg_max_fIdl10comparatorEEEEJSI_SK_lN3cub18CUB_300001_SM_100013GridEvenShareIlEENSR_9GridQueueIyEESO_EEEvDpT0_,@function
        .size           _ZN6thrust24THRUST_300001_SM_1000_NS8cuda_cub4core6detail13_kernel_agentINS1_8__reduce11ReduceAgentINS0_12zip_iteratorIN4cuda3std3__45tupleIJNS0_10device_ptrIdEENS0_17counting_iteratorIlNS0_11use_defaultESF_SF_EEEEEEEPNSB_IJdlEEESJ_lNS1_9__extrema9arg_max_fIdl10comparatorEEEEJSI_SK_lN3cub18CUB_300001_SM_100013GridEvenShareIlEENSR_9GridQueueIyEESO_EEEvDpT0_,(.L_x_729 - _ZN6thrust24THRUST_300001_SM_1000_NS8cuda_cub4core6detail13_kernel_agentINS1_8__reduce11ReduceAgentINS0_12zip_iteratorIN4cuda3std3__45tupleIJNS0_10device_ptrIdEENS0_17counting_iteratorIlNS0_11use_defaultESF_SF_EEEEEEEPNSB_IJdlEEESJ_lNS1_9__extrema9arg_max_fIdl10comparatorEEEEJSI_SK_lN3cub18CUB_300001_SM_100013GridEvenShareIlEENSR_9GridQueueIyEESO_EEEvDpT0_)
        .other          _ZN6thrust24THRUST_300001_SM_1000_NS8cuda_cub4core6detail13_kernel_agentINS1_8__reduce11ReduceAgentINS0_12zip_iteratorIN4cuda3std3__45tupleIJNS0_10device_ptrIdEENS0_17counting_iteratorIlNS0_11use_defaultESF_SF_EEEEEEEPNSB_IJdlEEESJ_lNS1_9__extrema9arg_max_fIdl10comparatorEEEEJSI_SK_lN3cub18CUB_300001_SM_100013GridEvenShareIlEENSR_9GridQueueIyEESO_EEEvDpT0_,@"STO_CUDA_ENTRY STV_DEFAULT"
_ZN6thrust24THRUST_300001_SM_1000_NS8cuda_cub4core6detail13_kernel_agentINS1_8__reduce11ReduceAgentINS0_12zip_iteratorIN4cuda3std3__45tupleIJNS0_10device_ptrIdEENS0_17counting_iteratorIlNS0_11use_defaultESF_SF_EEEEEEEPNSB_IJdlEEESJ_lNS1_9__extrema9arg_max_fIdl10comparatorEEEEJSI_SK_lN3cub18CUB_300001_SM_100013GridEvenShareIlEENSR_9GridQueueIyEESO_EEEvDpT0_:
.text._ZN6thrust24THRUST_300001_SM_1000_NS8cuda_cub4core6detail13_kernel_agentINS1_8__reduce11ReduceAgentINS0_12zip_iteratorIN4cuda3std3__45tupleIJNS0_10device_ptrIdEENS0_17counting_iteratorIlNS0_11use_defaultESF_SF_EEEEEEEPNSB_IJdlEEESJ_lNS1_9__extrema9arg_max_fIdl10comparatorEEEEJSI_SK_lN3cub18CUB_300001_SM_100013GridEvenShareIlEENSR_9GridQueueIyEESO_EEEvDpT0_:
[----:B------:R-:W-:Y:S01]  /*0000*/  LDC R1, c[0x0][0x37c] ;  /* 0x0000df00ff017b82 */ /* 0x000fe20000000800 */
[----:B------:R-:W0:Y:S01]  /*0010*/  S2R R0, SR_CTAID.X ;  /* 0x0000000000007919 */ /* 0x000e220000002500 */
[----:B------:R-:W1:Y:S01]  /*0020*/  LDCU.64 UR4, c[0x0][0x398] ;  /* 0x00007300ff0477ac */ /* 0x000e620008000a00 */
[----:B------:R-:W-:Y:S01]  /*0030*/  BSSY.RECONVERGENT B0, `(.L_x_116) ;  /* 0x0000689000007945 */ /* 0x000fe20003800200 */
[----:B------:R-:W2:Y:S01]  /*0040*/  LDCU UR6, c[0x0][0x370] ;  /* 0x00006e00ff0677ac */ /* 0x000ea20008000800 */
[----:B------:R-:W3:Y:S01]  /*0050*/  LDCU.64 UR10, c[0x0][0x358] ;  /* 0x00006b00ff0a77ac */ /* 0x000ee20008000a00 */
[----:B-1----:R-:W-:Y:S02]  /*0060*/  IMAD.U32 R25, RZ, RZ, UR4 ;  /* 0x00000004ff197e24 */ /* 0x002fe4000f8e00ff */
[----:B------:R-:W-:Y:S01]  /*0070*/  IMAD.U32 R16, RZ, RZ, UR5 ;  /* 0x00000005ff107e24 */ /* 0x000fe2000f8e00ff */
[----:B--2---:R-:W-:Y:S01]  /*0080*/  UIMAD UR6, UR6, 0x500, URZ ;  /* 0x00000500060678a4 */ /* 0x004fe2000f8e02ff */
[----:B0-----:R-:W-:-:S05]  /*0090*/  IMAD R8, R0, 0x500, RZ ;  /* 0x0000050000087824 */ /* 0x001fca00078e02ff */
[----:B------:R-:W-:-:S04]  /*00a0*/  IADD3 R2, P1, PT, R8, 0x500, RZ ;  /* 0x0000050008027810 */ /* 0x000fc80007f3e0ff */
[----:B------:R-:W-:Y:S01]  /*00b0*/  ISETP.GT.U32.AND P0, PT, R2, R25, PT ;  /* 0x000000190200720c */ /* 0x000fe20003f04070 */
[----:B------:R-:W-:-:S05]  /*00c0*/  IMAD.X R3, RZ, RZ, RZ, P1 ;  /* 0x000000ffff037224 */ /* 0x000fca00008e06ff */
[----:B------:R-:W-:-:S13]  /*00d0*/  ISETP.GT.AND.EX P0, PT, R3, R16, PT, P0 ;  /* 0x000000100300720c */ /* 0x000fda0003f04300 */
[----:B---3--:R-:W-:Y:S05]  /*00e0*/  @!P0 BRA `(.L_x_117) ;  /* 0x0000003800e48947 */ /* 0x008fea0003800000 */
[----:B------:R-:W0:Y:S01]  /*00f0*/  S2R R10, SR_TID.X ;  /* 0x00000000000a7919 */ /* 0x000e220000002100 */
[----:B------:R-:W-:Y:S01]  /*0100*/  IMAD.IADD R9, R25, 0x1, -R8 ;  /* 0x0000000119097824 */ /* 0x000fe200078e0a08 */
[----:B------:R-:W-:Y:S01]  /*0110*/  BSSY.RECONVERGENT B1, `(.L_x_118) ;  /* 0x000000f000017945 */ /* 0x000fe20003800200 */
[----:B------:R-:W-:Y:S02]  /*0120*/  CS2R R20, SRZ ;  /* 0x0000000000147805 */ /* 0x000fe4000001ff00 */
[----:B------:R-:W-:Y:S02]  /*0130*/  CS2R R14, SRZ ;  /* 0x00000000000e7805 */ /* 0x000fe4000001ff00 */
[----:B0-----:R-:W-:Y:S01]  /*0140*/  ISETP.GE.AND P0, PT, R10, R9, PT ;  /* 0x000000090a00720c */ /* 0x001fe20003f06270 */
[----:B------:R-:W-:-:S12]  /*0150*/  IMAD.MOV.U32 R6, RZ, RZ, R10 ;  /* 0x000000ffff067224 */ /* 0x000fd800078e000a */
[----:B------:R-:W-:Y:S05]  /*0160*/  @P0 BRA `(.L_x_119) ;  /* 0x0000000000240947 */ /* 0x000fea0003800000 */
[----:B------:R-:W0:Y:S01]  /*0170*/  LDCU.128 UR4, c[0x0][0x380] ;  /* 0x00007000ff0477ac */ /* 0x000e220008000c00 */
[----:B------:R-:W-:-:S05]  /*0180*/  IADD3 R21, P0, PT, R8, R10, RZ ;  /* 0x0000000a08157210 */ /* 0x000fca0007f1e0ff */
[----:B------:R-:W-:Y:S01]  /*0190*/  IMAD.X R20, RZ, RZ, RZ, P0 ;  /* 0x000000ffff147224 */ /* 0x000fe200000e06ff */
[----:B0-----:R-:W-:-:S04]  /*01a0*/  LEA R14, P1, R21, UR4, 0x3 ;  /* 0x00000004150e7c11 */ /* 0x001fc8000f8218ff */
[----:B------:R-:W-:-:S06]  /*01b0*/  LEA.HI.X R15, R21, UR5, R20, 0x3, P1 ;  /* 0x00000005150f7c11 */ /* 0x000fcc00088f1c14 */
[----:B------:R-:W5:Y:S01]  /*01c0*/  LDG.E.64 R14, desc[UR10][R14.64] ;  /* 0x0000000a0e0e7981 */ /* 0x000f62000c1e1b00 */
[----:B------:R-:W-:Y:S01]  /*01d0*/  IADD3 R21, P0, PT, R21, UR6, RZ ;  /* 0x0000000615157c10 */ /* 0x000fe2000ff1e0ff */
[----:B------:R-:W-:-:S03]  /*01e0*/  VIADD R6, R10, 0x100 ;  /* 0x000001000a067836 */ /* 0x000fc60000000000 */
[----:B------:R-:W-:-:S09]  /*01f0*/  IADD3.X R20, PT, PT, R20, UR7, RZ, P0, !PT ;  /* 0x0000000714147c10 */ /* 0x000fd200087fe4ff */
.L_x_119:
[----:B------:R-:W-:Y:S05]  /*0200*/  BSYNC.RECONVERGENT B1 ;  /* 0x0000000000017941 */ /* 0x000fea0003800200 */
.L_x_118:
[----:B------:R-:W-:Y:S01]  /*0210*/  ISETP.GE.AND P0, PT, R6, R9, PT ;  /* 0x000000090600720c */ /* 0x000fe20003f06270 */
[----:B------:R-:W-:-:S12]  /*0220*/  BSSY.RECONVERGENT B1, `(.L_x_120) ;  /* 0x00000af000017945 */ /* 0x000fd80003800200 */
[----:B------:R-:W-:Y:S05]  /*0230*/  @P0 BRA `(.L_x_121) ;  /* 0x0000000800b40947 */ /* 0x000fea0003800000 */
[----:B------:R-:W-:Y:S01]  /*0240*/  LOP3.LUT R2, RZ, R6, RZ, 0x33, !PT ;  /* 0x00000006ff027212 */ /* 0x000fe200078e33ff */
[----:B------:R-:W-:Y:S03]  /*0250*/  BSSY.RECONVERGENT B2, `(.L_x_122) ;  /* 0x0000034000027945 */ /* 0x000fe60003800200 */
[----:B------:R-:W-:-:S04]  /*0260*/  IADD3 R25, PT, PT, -R8, R25, R2 ;  /* 0x0000001908197210 */ /* 0x000fc80007ffe102 */
[----:B------:R-:W-:-:S04]  /*0270*/  LOP3.LUT R2, R25, 0x300, RZ, 0xc0, !PT ;  /* 0x0000030019027812 */ /* 0x000fc800078ec0ff */
[----:B------:R-:W-:-:S13]  /*0280*/  ISETP.NE.AND P0, PT, R2, 0x300, PT ;  /* 0x000003000200780c */ /* 0x000fda0003f05270 */
[----:B------:R-:W-:Y:S05]  /*0290*/  @!P0 BRA `(.L_x_123) ;  /* 0x0000000000bc8947 */ /* 0x000fea0003800000 */
[----:B------:R-:W0:Y:S01]  /*02a0*/  LDCU.128 UR4, c[0x0][0x380] ;  /* 0x00007000ff0477ac */ /* 0x000e220008000c00 */
[----:B------:R-:W-:Y:S02]  /*02b0*/  IADD3 R12, P0, PT, R8, R6, RZ ;  /* 0x00000006080c7210 */ /* 0x000fe40007f1e0ff */
[----:B------:R-:W-:-:S03]  /*02c0*/  LEA.HI R2, R25, 0x1, RZ, 0x18 ;  /* 0x0000000119027811 */ /* 0x000fc600078fc0ff */
[----:B------:R-:W-:Y:S01]  /*02d0*/  IMAD.X R3, RZ, RZ, RZ, P0 ;  /* 0x000000ffff037224 */ /* 0x000fe200000e06ff */
[----:B------:R-:W-:-:S05]  /*02e0*/  LOP3.LUT R2, R2, 0x3, RZ, 0xc0, !PT ;  /* 0x0000000302027812 */ /* 0x000fca00078ec0ff */
[----:B------:R-:W-:Y:S01]  /*02f0*/  IMAD.MOV R7, RZ, RZ, -R2 ;  /* 0x000000ffff077224 */ /* 0x000fe200078e0a02 */
[C---:B0-----:R-:W-:Y:S02]  /*0300*/  IADD3 R13, P1, PT, R12.reuse, UR6, RZ ;  /* 0x000000060c0d7c10 */ /* 0x041fe4000ff3e0ff */
[C---:B------:R-:W-:Y:S02]  /*0310*/  LEA R11, P2, R12.reuse, UR4, 0x3 ;  /* 0x000000040c0b7c11 */ /* 0x040fe4000f8418ff */
[----:B------:R-:W-:Y:S02]  /*0320*/  IADD3.X R16, PT, PT, R3, UR7, RZ, P1, !PT ;  /* 0x0000000703107c10 */ /* 0x000fe40008ffe4ff */
[----:B------:R-:W-:-:S09]  /*0330*/  LEA.HI.X R12, R12, UR5, R3, 0x3, P2 ;  /* 0x000000050c0c7c11 */ /* 0x000fd200090f1c03 */
.L_x_126:
[----:B------:R-:W-:Y:S02]  /*0340*/  IMAD.MOV.U32 R2, RZ, RZ, R11 ;  /* 0x000000ffff027224 */ /* 0x000fe400078e000b */
[----:B------:R-:W-:-:S06]  /*0350*/  IMAD.MOV.U32 R3, RZ, RZ, R12 ;  /* 0x000000ffff037224 */ /* 0x000fcc00078e000c */
[----:B------:R-:W2:Y:S01]  /*0360*/  LDG.E.64 R2, desc[UR10][R2.64] ;  /* 0x0000000a02027981 */ /* 0x000ea2000c1e1b00 */
[----:B------:R-:W-:Y:S01]  /*0370*/  VIADD R7, R7, 0x1 ;  /* 0x0000000107077836 */ /* 0x000fe20000000000 */
[----:B------:R-:W-:Y:S01]  /*0380*/  BSSY.RECONVERGENT B3, `(.L_x_124) ;  /* 0x000001b000037945 */ /* 0x000fe20003800200 */
[----:B------:R-:W-:Y:S01]  /*0390*/  IMAD.MOV.U32 R18, RZ, RZ, R21 ;  /* 0x000000ffff127224 */ /* 0x000fe200078e0015 */
[----:B------:R-:W-:Y:S01]  /*03a0*/  IADD3 R11, P3, PT, R11, 0x800, RZ ;  /* 0x000008000b0b7810 */ /* 0x000fe20007f7e0ff */
[----:B------:R-:W-:Y:S01]  /*03b0*/  IMAD.MOV.U32 R17, RZ, RZ, R20 ;  /* 0x000000ffff117224 */ /* 0x000fe200078e0014 */
[----:B------:R-:W-:Y:S01]  /*03c0*/  ISETP.NE.AND P2, PT, R7, RZ, PT ;  /* 0x000000ff0700720c */ /* 0x000fe20003f45270 */
[----:B-----5:R-:W-:Y:S02]  /*03d0*/  IMAD.MOV.U32 R4, RZ, RZ, R14 ;  /* 0x000000ffff047224 */ /* 0x020fe400078e000e */
[----:B------:R-:W-:Y:S02]  /*03e0*/  IMAD.MOV.U32 R5, RZ, RZ, R15 ;  /* 0x000000ffff057224 */ /* 0x000fe400078e000f */
[----:B------:R-:W-:-:S02]  /*03f0*/  IMAD.MOV.U32 R21, RZ, RZ, R13 ;  /* 0x000000ffff157224 */ /* 0x000fc400078e000d */
[----:B------:R-:W-:Y:S01]  /*0400*/  IMAD.MOV.U32 R20, RZ, RZ, R16 ;  /* 0x000000ffff147224 */ /* 0x000fe200078e0010 */
[----:B--2---:R-:W-:Y:S01]  /*0410*/  DSETP.GEU.AND P0, PT, |R14|, |R2|, PT ;  /* 0x400000020e00722a */ /* 0x004fe20003f0e200 */
[----:B------:R-:W-:Y:S02]  /*0420*/  IMAD.MOV.U32 R14, RZ, RZ, R2 ;  /* 0x000000ffff0e7224 */ /* 0x000fe400078e0002 */
[----:B------:R-:W-:-:S11]  /*0430*/  IMAD.MOV.U32 R15, RZ, RZ, R3 ;  /* 0x000000ffff0f7224 */ /* 0x000fd600078e0003 */
        /* <DEDUP_REMOVED lines=15> */
.L_x_125:
[----:B------:R-:W-:Y:S05]  /*0530*/  BSYNC.RECONVERGENT B3 ;  /* 0x0000000000037941 */ /* 0x000fea0003800200 */
.L_x_124:
[----:B------:R-:W-:Y:S01]  /*0540*/  IADD3 R13, P0, PT, R13, 0x100, RZ ;  /* 0x000001000d0d7810 */ /* 0x000fe20007f1e0ff */
[----:B------:R-:W-:Y:S02]  /*0550*/  VIADD R6, R6, 0x100 ;  /* 0x0000010006067836 */ /* 0x000fe40000000000 */
[----:B------:R-:W-:Y:S02]  /*0560*/  IMAD.X R12, RZ, RZ, R12, P3 ;  /* 0x000000ffff0c7224 */ /* 0x000fe400018e060c */
[----:B------:R-:W-:Y:S01]  /*0570*/  IMAD.X R16, RZ, RZ, R16, P0 ;  /* 0x000000ffff107224 */ /* 0x000fe200000e0610 */
[----:B------:R-:W-:Y:S07]  /*0580*/  @P2 BRA `(.L_x_126) ;  /* 0xfffffffc006c2947 */ /* 0x000fee000383ffff */
.L_x_123:
[----:B------:R-:W-:Y:S05]  /*0590*/  BSYNC.RECONVERGENT B2 ;  /* 0x0000000000027941 */ /* 0x000fea0003800200 */
.L_x_122:
[----:B------:R-:W-:-:S13]  /*05a0*/  ISETP.GE.U32.AND P0, PT, R25, 0x300, PT ;  /* 0x000003001900780c */ /* 0x000fda0003f06070 */
[----:B------:R-:W-:Y:S05]  /*05b0*/  @!P0 BRA `(.L_x_121) ;  /* 0x0000000400d48947 */ /* 0x000fea0003800000 */
[----:B------:R-:W0:Y:S01]  /*05c0*/  LDC.64 R4, c[0x0][0x380] ;  /* 0x0000e000ff047b82 */ /* 0x000e220000000a00 */
[----:B------:R-:W-:-:S07]  /*05d0*/  VIADD R11, R6, 0x200 ;  /* 0x00000200060b7836 */ /* 0x000fce0000000000 */
[----:B------:R-:W1:Y:S02]  /*05e0*/  LDC.64 R2, c[0x0][0x388] ;  /* 0x0000e200ff027b82 */ /* 0x000e640000000a00 */
.L_x_135:
[----:B------:R-:W-:-:S05]  /*05f0*/  VIADD R7, R11, 0xfffffe00 ;  /* 0xfffffe000b077836 */ /* 0x000fca0000000000 */
[----:B------:R-:W-:-:S04]  /*0600*/  IADD3 R13, P0, PT, R8, R7, RZ ;  /* 0x00000007080d7210 */ /* 0x000fc80007f1e0ff */
[----:B------:R-:W-:Y:S02]  /*0610*/  LEA.HI.X.SX32 R12, R7, RZ, 0x1, P0 ;  /* 0x000000ff070c7211 */ /* 0x000fe400000f0eff */
[----:B0-----:R-:W-:-:S04]  /*0620*/  LEA R16, P0, R13, R4, 0x3 ;  /* 0x000000040d107211 */ /* 0x001fc800078018ff */
[----:B------:R-:W-:-:S05]  /*0630*/  LEA.HI.X R17, R13, R5, R12, 0x3, P0 ;  /* 0x000000050d117211 */ /* 0x000fca00000f1c0c */
[----:B------:R-:W2:Y:S04]  /*0640*/  LDG.E.64 R18, desc[UR10][R16.64] ;  /* 0x0000000a10127981 */ /* 0x000ea8000c1e1b00 */
[----:B-----5:R0:W5:Y:S01]  /*0650*/  LDG.E.64 R6, desc[UR10][R16.64+0x800] ;  /* 0x0008000a10067981 */ /* 0x020162000c1e1b00 */
[----:B-1----:R-:W-:Y:S01]  /*0660*/  IADD3 R24, P1, PT, R13, R2, RZ ;  /* 0x000000020d187210 */ /* 0x002fe20007f3e0ff */
[----:B------:R-:W-:Y:S04]  /*0670*/  BSSY.RECONVERGENT B2, `(.L_x_127) ;  /* 0x0000016000027945 */ /* 0x000fe80003800200 */
[----:B------:R-:W-:-:S02]  /*0680*/  IMAD.X R25, R12, 0x1, R3, P1 ;  /* 0x000000010c197824 */ /* 0x000fc400008e0603 */
[----:B------:R-:W-:Y:S02]  /*0690*/  IMAD.MOV.U32 R23, RZ, RZ, R24 ;  /* 0x000000ffff177224 */ /* 0x000fe400078e0018 */
[----:B------:R-:W-:Y:S01]  /*06a0*/  IMAD.MOV.U32 R22, RZ, RZ, R25 ;  /* 0x000000ffff167224 */ /* 0x000fe200078e0019 */
[----:B--2---:R-:W-:Y:S01]  /*06b0*/  DSETP.GEU.AND P0, PT, |R14|, |R18|, PT ;  /* 0x400000120e00722a */ /* 0x004fe20003f0e200 */
[----:B------:R-:W-:Y:S02]  /*06c0*/  IMAD.MOV.U32 R12, RZ, RZ, R18 ;  /* 0x000000ffff0c7224 */ /* 0x000fe400078e0012 */
[----:B------:R-:W-:-:S11]  /*06d0*/  IMAD.MOV.U32 R13, RZ, RZ, R19 ;  /* 0x000000ffff0d7224 */ /* 0x000fd600078e0013 */
        /* <DEDUP_REMOVED lines=15> */
.L_x_128:
[----:B------:R-:W-:Y:S05]  /*07d0*/  BSYNC.RECONVERGENT B2 ;  /* 0x0000000000027941 */ /* 0x000fea0003800200 */
.L_x_127:
[----:B------:R0:W5:Y:S04]  /*07e0*/  LDG.E.64 R14, desc[UR10][R16.64+0x1000] ;  /* 0x0010000a100e7981 */ /* 0x000168000c1e1b00 */
[----:B------:R0:W5:Y:S02]  /*07f0*/  LDG.E.64 R18, desc[UR10][R16.64+0x1800] ;  /* 0x0018000a10127981 */ /* 0x000164000c1e1b00 */
[----:B-----5:R-:W-:Y:S01]  /*0800*/  DSETP.GEU.AND P0, PT, |R12|, |R6|, PT ;  /* 0x400000060c00722a */ /* 0x020fe20003f0e200 */
[----:B------:R-:W-:Y:S01]  /*0810*/  VIADD R21, R11, 0xffffff00 ;  /* 0xffffff000b157836 */ /* 0x000fe20000000000 */
[----:B------:R-:W-:Y:S04]  /*0820*/  BSSY.RECONVERGENT B2, `(.L_x_129) ;  /* 0x0000017000027945 */ /* 0x000fe80003800200 */
[----:B------:R-:W-:-:S02]  /*0830*/  SHF.R.S32.HI R20, RZ, 0x1f, R21 ;  /* 0x0000001fff147819 */ /* 0x000fc40000011415 */
[----:B------:R-:W-:Y:S01]  /*0840*/  IADD3 R26, P1, P2, R21, R2, R8 ;  /* 0x00000002151a7210 */ /* 0x000fe20007a3e008 */
[----:B------:R-:W-:-:S03]  /*0850*/  IMAD.MOV.U32 R21, RZ, RZ, R7 ;  /* 0x000000ffff157224 */ /* 0x000fc600078e0007 */
[----:B------:R-:W-:Y:S01]  /*0860*/  IADD3.X R27, PT, PT, R20, R3, RZ, P1, P2 ;  /* 0x00000003141b7210 */ /* 0x000fe20000fe44ff */
[----:B------:R-:W-:Y:S02]  /*0870*/  IMAD.MOV.U32 R24, RZ, RZ, R26 ;  /* 0x000000ffff187224 */ /* 0x000fe400078e001a */
[----:B------:R-:W-:Y:S02]  /*0880*/  IMAD.MOV.U32 R20, RZ, RZ, R6 ;  /* 0x000000ffff147224 */ /* 0x000fe400078e0006 */
[----:B------:R-:W-:Y:S01]  /*0890*/  IMAD.MOV.U32 R25, RZ, RZ, R27 ;  /* 0x000000ffff197224 */ /* 0x000fe200078e001b */
[----:B0-----:R-:W-:Y:S06]  /*08a0*/  @!P0 BRA `(.L_x_130) ;  /* 0x0000000000388947 */ /* 0x001fec0003800000 */
        /* <DEDUP_REMOVED lines=14> */
.L_x_130:
[----:B------:R-:W-:Y:S05]  /*0990*/  BSYNC.RECONVERGENT B2 ;  /* 0x0000000000027941 */ /* 0x000fea0003800200 */
.L_x_129:
[----:B------:R-:W-:Y:S01]  /*09a0*/  DSETP.GEU.AND P0, PT, |R20|, |R14|, PT ;  /* 0x4000000e1400722a */ /* 0x000fe20003f0e200 */
[----:B------:R-:W-:Y:S01]  /*09b0*/  SHF.R.S32.HI R6, RZ, 0x1f, R11 ;  /* 0x0000001fff067819 */ /* 0x000fe2000001140b */
[----:B------:R-:W-:Y:S01]  /*09c0*/  BSSY.RECONVERGENT B2, `(.L_x_131) ;  /* 0x0000017000027945 */ /* 0x000fe20003800200 */
[C---:B------:R-:W-:Y:S01]  /*09d0*/  IADD3 R23, P1, P2, R11.reuse, R2, R8 ;  /* 0x000000020b177210 */ /* 0x040fe20007a3e008 */
[----:B------:R-:W-:Y:S02]  /*09e0*/  VIADD R17, R11, 0x100 ;  /* 0x000001000b117836 */ /* 0x000fe40000000000 */
[----:B------:R-:W-:Y:S01]  /*09f0*/  IMAD.MOV.U32 R7, RZ, RZ, R15 ;  /* 0x000000ffff077224 */ /* 0x000fe200078e000f */
[----:B------:R-:W-:Y:S01]  /*0a00*/  IADD3.X R16, PT, PT, R6, R3, RZ, P1, P2 ;  /* 0x0000000306107210 */ /* 0x000fe20000fe44ff */
[----:B------:R-:W-:Y:S02]  /*0a10*/  IMAD.MOV.U32 R12, RZ, RZ, R23 ;  /* 0x000000ffff0c7224 */ /* 0x000fe400078e0017 */
[----:B------:R-:W-:-:S02]  /*0a20*/  IMAD.MOV.U32 R6, RZ, RZ, R14 ;  /* 0x000000ffff067224 */ /* 0x000fc400078e000e */
[----:B------:R-:W-:Y:S02]  /*0a30*/  IMAD.MOV.U32 R13, RZ, RZ, R16 ;  /* 0x000000ffff0d7224 */ /* 0x000fe400078e0010 */
        /* <DEDUP_REMOVED lines=15> */
.L_x_132:
[----:B------:R-:W-:Y:S05]  /*0b30*/  BSYNC.RECONVERGENT B2 ;  /* 0x0000000000027941 */ /* 0x000fea0003800200 */
.L_x_131:
[----:B------:R-:W-:Y:S01]  /*0b40*/  DSETP.GEU.AND P0, PT, |R6|, |R18|, PT ;  /* 0x400000120600722a */ /* 0x000fe20003f0e200 */
[----:B------:R-:W-:Y:S01]  /*0b50*/  SHF.R.S32.HI R14, RZ, 0x1f, R17 ;  /* 0x0000001fff0e7819 */ /* 0x000fe20000011411 */
[----:B------:R-:W-:Y:S01]  /*0b60*/  BSSY.RECONVERGENT B2, `(.L_x_133) ;  /* 0x0000016000027945 */ /* 0x000fe20003800200 */
[----:B------:R-:W-:Y:S01]  /*0b70*/  IADD3 R17, P1, P2, R17, R2, R8 ;  /* 0x0000000211117210 */ /* 0x000fe20007a3e008 */
[----:B------:R-:W-:-:S03]  /*0b80*/  IMAD.MOV.U32 R15, RZ, RZ, R19 ;  /* 0x000000ffff0f7224 */ /* 0x000fc600078e0013 */
[----:B------:R-:W-:Y:S01]  /*0b90*/  IADD3.X R16, PT, PT, R14, R3, RZ, P1, P2 ;  /* 0x000000030e107210 */ /* 0x000fe20000fe44ff */
[----:B------:R-:W-:Y:S02]  /*0ba0*/  IMAD.MOV.U32 R21, RZ, RZ, R17 ;  /* 0x000000ffff157224 */ /* 0x000fe400078e0011 */
[----:B------:R-:W-:Y:S02]  /*0bb0*/  IMAD.MOV.U32 R14, RZ, RZ, R18 ;  /* 0x000000ffff0e7224 */ /* 0x000fe400078e0012 */
        /* <DEDUP_REMOVED lines=16> */
.L_x_134:
[----:B------:R-:W-:Y:S05]  /*0cc0*/  BSYNC.RECONVERGENT B2 ;  /* 0x0000000000027941 */ /* 0x000fea0003800200 */
.L_x_133:
[C---:B------:R-:W-:Y:S02]  /*0cd0*/  VIADD R6, R11.reuse, 0x200 ;  /* 0x000002000b067836 */ /* 0x040fe40000000000 */
[----:B------:R-:W-:-:S03]  /*0ce0*/  VIADD R11, R11, 0x400 ;  /* 0x000004000b0b7836 */ /* 0x000fc60000000000 */
[----:B------:R-:W-:-:S13]  /*0cf0*/  ISETP.GE.AND P0, PT, R6, R9, PT ;  /* 0x000000090600720c */ /* 0x000fda0003f06270 */
[----:B------:R-:W-:Y:S05]  /*0d00*/  @!P0 BRA `(.L_x_135) ;  /* 0xfffffff800388947 */ /* 0x000fea000383ffff */
.L_x_121:
[----:B------:R-:W-:Y:S05]  /*0d10*/  BSYNC.RECONVERGENT B1 ;  /* 0x0000000000017941 */ /* 0x000fea0003800200 */
.L_x_120:
[----:B------:R-:W-:-:S13]  /*0d20*/  ISETP.GE.AND P0, PT, R9, 0x100, PT ;  /* 0x000001000900780c */ /* 0x000fda0003f06270 */
[----:B------:R-:W-:Y:S05]  /*0d30*/  @!P0 BRA `(.L_x_136) ;  /* 0x0000001400508947 */ /* 0x000fea0003800000 */
[----:B------:R-:W0:Y:S01]  /*0d40*/  S2R R11, SR_LANEID ;  /* 0x00000000000b7919 */ /* 0x000e220000000000 */
[----:B------:R-:W-:Y:S01]  /*0d50*/  BSSY.RECONVERGENT B1, `(.L_x_137) ;  /* 0x000001f000017945 */ /* 0x000fe20003800200 */
[----:B------:R-:W-:Y:S01]  /*0d60*/  IMAD.MOV.U32 R12, RZ, RZ, R21 ;  /* 0x000000ffff0c7224 */ /* 0x000fe200078e0015 */
[----:B-----5:R1:W2:Y:S01]  /*0d70*/  SHFL.DOWN PT, R4, R14, 0x1, 0x1f ;  /* 0x08201f000e047f89 */ /* 0x0202a200000e0000 */
        /* <DEDUP_REMOVED lines=9> */
[----:B------:R-:W-:Y:S01]  /*0e10*/  IMAD.MOV.U32 R12, RZ, RZ, R6 ;  /* 0x000000ffff0c7224 */ /* 0x000fe200078e0006 */
[----:B------:R-:W-:Y:S01]  /*0e20*/  MOV R13, R7 ;  /* 0x00000007000d7202 */ /* 0x000fe20000000f00 */
[----:B------:R-:W-:Y:S02]  /*0e30*/  IMAD.MOV.U32 R2, RZ, RZ, R4 ;  /* 0x000000ffff027224 */ /* 0x000fe400078e0004 */
[----:B------:R-:W-:-:S09]  /*0e40*/  IMAD.MOV.U32 R3, RZ, RZ, R5 ;  /* 0x000000ffff037224 */ /* 0x000fd200078e0005 */
        /* <DEDUP_REMOVED lines=15> */
.L_x_138:
[----:B------:R-:W-:Y:S05]  /*0f40*/  BSYNC.RECONVERGENT B1 ;  /* 0x0000000000017941 */ /* 0x000fea0003800200 */
.L_x_137:
        /* <DEDUP_REMOVED lines=31> */
.L_x_140:
[----:B------:R-:W-:Y:S05]  /*1140*/  BSYNC.RECONVERGENT B1 ;  /* 0x0000000000017941 */ /* 0x000fea0003800200 */
.L_x_139:
[----:B------:R-:W-:Y:S01]  /*1150*/  ISETP.GT.AND P0, PT, R11, 0x1b, PT ;  /* 0x0000001b0b00780c */ /* 0x000fe20003f04270 */
[----:B-1----:R1:W1:Y:S01]  /*1160*/  SHFL.DOWN PT, R6, R4, 0x4, 0x1f ;  /* 0x08801f0004067f89 */ /* 0x00226200000e0000 */
[----:B------:R-:W-:Y:S01]  /*1170*/  BSSY.RECONVERGENT B1, `(.L_x_141) ;  /* 0x000001d000017945 */ /* 0x000fe20003800200 */
[----:B----4-:R-:W-:Y:S02]  /*1180*/  IMAD.MOV.U32 R14, RZ, RZ, R8 ;  /* 0x000000ffff0e7224 */ /* 0x010fe400078e0008 */
[----:B--2---:R2:W4:Y:S01]  /*1190*/  SHFL.DOWN PT, R7, R5, 0x4, 0x1f ;  /* 0x08801f0005077f89 */ /* 0x00452200000e0000 */
[----:B---3--:R-:W-:Y:S02]  /*11a0*/  IMAD.MOV.U32 R15, RZ, RZ, R9 ;  /* 0x000000ffff0f7224 */ /* 0x008fe400078e0009 */
[----:B0-----:R-:W-:Y:S01]  /*11b0*/  IMAD.MOV.U32 R2, RZ, RZ, R4 ;  /* 0x000000ffff027224 */ /* 0x001fe200078e0004 */
[----:B------:R2:W0:Y:S01]  /*11c0*/  SHFL.DOWN PT, R13, R8, 0x4, 0x1f ;  /* 0x08801f00080d7f89 */ /* 0x00042200000e0000 */
[----:B------:R-:W-:-:S03]  /*11d0*/  IMAD.MOV.U32 R3, RZ, RZ, R5 ;  /* 0x000000ffff037224 */ /* 0x000fc600078e0005 */
[----:B------:R2:W3:Y:S01]  /*11e0*/  SHFL.DOWN PT, R12, R9, 0x4, 0x1f ;  /* 0x08801f00090c7f89 */ /* 0x0004e200000e0000 */
[----:B------:R-:W-:Y:S05]  /*11f0*/  @P0 BRA `(.L_x_142) ;  /* 0x0000000000500947 */ /* 0x000fea0003800000 */
[----:B-1--4-:R-:W-:Y:S01]  /*1200*/  DSETP.GEU.AND P0, PT, |R4|, |R6|, PT ;  /* 0x400000060400722a */ /* 0x012fe20003f0e200 */
[----:B0-----:R-:W-:Y:S02]  /*1210*/  IMAD.MOV.U32 R14, RZ, RZ, R13 ;  /* 0x000000ffff0e7224 */ /* 0x001fe400078e000d */
        /* <DEDUP_REMOVED lines=18> */
.L_x_142:
[----:B------:R-:W-:Y:S05]  /*1340*/  BSYNC.RECONVERGENT B1 ;  /* 0x0000000000017941 */ /* 0x000fea0003800200 */
.L_x_141:
[----:B------:R-:W-:Y:S01]  /*1350*/  ISETP.GT.AND P0, PT, R11, 0x17, PT ;  /* 0x000000170b00780c */ /* 0x000fe20003f04270 */
[----:B-1----:R1:W1:Y:S01]  /*1360*/  SHFL.DOWN PT, R4, R2, 0x8, 0x1f ;  /* 0x09001f0002047f89 */ /* 0x00226200000e0000 */
[----:B------:R-:W-:Y:S01]  /*1370*/  BSSY.RECONVERGENT B1, `(.L_x_143) ;  /* 0x000001d000017945 */ /* 0x000fe20003800200 */
[----:B---3--:R-:W-:Y:S02]  /*1380*/  IMAD.MOV.U32 R12, RZ, RZ, R14 ;  /* 0x000000ffff0c7224 */ /* 0x008fe400078e000e */
[----:B--2---:R2:W3:Y:S01]  /*1390*/  SHFL.DOWN PT, R5, R3, 0x8, 0x1f ;  /* 0x09001f0003057f89 */ /* 0x0044e200000e0000 */
[----:B0-----:R-:W-:Y:S02]  /*13a0*/  IMAD.MOV.U32 R13, RZ, RZ, R15 ;  /* 0x000000ffff0d7224 */ /* 0x001fe400078e000f */
[----:B------:R-:W-:Y:S01]  /*13b0*/  IMAD.MOV.U32 R8, RZ, RZ, R2 ;  /* 0x000000ffff087224 */ /* 0x000fe200078e0002 */
[----:B----4-:R2:W0:Y:S01]  /*13c0*/  SHFL.DOWN PT, R7, R14, 0x8, 0x1f ;  /* 0x09001f000e077f89 */ /* 0x01042200000e0000 */
[----:B------:R-:W-:-:S03]  /*13d0*/  IMAD.MOV.U32 R9, RZ, RZ, R3 ;  /* 0x000000ffff097224 */ /* 0x000fc600078e0003 */
[----:B------:R2:W4:Y:S01]  /*13e0*/  SHFL.DOWN PT, R6, R15, 0x8, 0x1f ;  /* 0x09001f000f067f89 */ /* 0x00052200000e0000 */
[----:B------:R-:W-:Y:S05]  /*13f0*/  @P0 BRA `(.L_x_144) ;  /* 0x0000000000500947 */ /* 0x000fea0003800000 */
[----:B-1-3--:R-:W-:Y:S01]  /*1400*/  DSETP.GEU.AND P0, PT, |R2|, |R4|, PT ;  /* 0x400000040200722a */ /* 0x00afe20003f0e200 */
[----:B0-----:R-:W-:Y:S02]  /*1410*/  IMAD.MOV.U32 R12, RZ, RZ, R7 ;  /* 0x000000ffff0c7224 */ /* 0x001fe400078e0007 */
        /* <DEDUP_REMOVED lines=18> */
.L_x_144:
[----:B------:R-:W-:Y:S05]  /*1540*/  BSYNC.RECONVERGENT B1 ;  /* 0x0000000000017941 */ /* 0x000fea0003800200 */
.L_x_143:
[----:B------:R-:W-:Y:S01]  /*1550*/  ISETP.GT.AND P0, PT, R11, 0xf, PT ;  /* 0x0000000f0b00780c */ /* 0x000fe20003f04270 */
[----:B-1----:R1:W1:Y:S01]  /*1560*/  SHFL.DOWN PT, R2, R8, 0x10, 0x1f ;  /* 0x0a001f0008027f89 */ /* 0x00226200000e0000 */
[----:B------:R-:W-:Y:S01]  /*1570*/  BSSY.RECONVERGENT B1, `(.L_x_145) ;  /* 0x000001d000017945 */ /* 0x000fe20003800200 */
[----:B------:R-:W-:Y:S02]  /*1580*/  IMAD.MOV.U32 R4, RZ, RZ, R12 ;  /* 0x000000ffff047224 */ /* 0x000fe400078e000c */
[----:B--2---:R2:W1:Y:S01]  /*1590*/  SHFL.DOWN PT, R3, R9, 0x10, 0x1f ;  /* 0x0a001f0009037f89 */ /* 0x00446200000e0000 */
[----:B---3--:R-:W-:Y:S02]  /*15a0*/  IMAD.MOV.U32 R5, RZ, RZ, R13 ;  /* 0x000000ffff057224 */ /* 0x008fe400078e000d */
[----:B----4-:R-:W-:Y:S01]  /*15b0*/  IMAD.MOV.U32 R6, RZ, RZ, R8 ;  /* 0x000000ffff067224 */ /* 0x010fe200078e0008 */
[----:B------:R2:W3:Y:S01]  /*15c0*/  SHFL.DOWN PT, R15, R12, 0x10, 0x1f ;  /* 0x0a001f000c0f7f89 */ /* 0x0004e200000e0000 */
[----:B0-----:R-:W-:-:S03]  /*15d0*/  IMAD.MOV.U32 R7, RZ, RZ, R9 ;  /* 0x000000ffff077224 */ /* 0x001fc600078e0009 */
[----:B------:R2:W0:Y:S01]  /*15e0*/  SHFL.DOWN PT, R14, R13, 0x10, 0x1f ;  /* 0x0a001f000d0e7f89 */ /* 0x00042200000e0000 */
[----:B------:R-:W-:Y:S05]  /*15f0*/  @P0 BRA `(.L_x_146) ;  /* 0x0000000000500947 */ /* 0x000fea0003800000 */
[----:B-1----:R-:W-:Y:S01]  /*1600*/  DSETP.GEU.AND P0, PT, |R8|, |R2|, PT ;  /* 0x400000020800722a */ /* 0x002fe20003f0e200 */
[----:B---3--:R-:W-:Y:S02]  /*1610*/  IMAD.MOV.U32 R4, RZ, RZ, R15 ;  /* 0x000000ffff047224 */ /* 0x008fe400078e000f */
        /* <DEDUP_REMOVED lines=18> */
.L_x_146:
[----:B------:R-:W-:Y:S05]  /*1740*/  BSYNC.RECONVERGENT B1 ;  /* 0x0000000000017941 */ /* 0x000fea0003800200 */
.L_x_145:
        /* <DEDUP_REMOVED lines=11> */
.L_x_148:
[----:B------:R-:W-:Y:S05]  /*1800*/  BSYNC.RECONVERGENT B1 ;  /* 0x0000000000017941 */ /* 0x000fea0003800200 */
.L_x_147:
[----:B------:R-:W-:Y:S01]  /*1810*/  BAR.SYNC.DEFER_BLOCKING 0x0 ;  /* 0x0000000000007b1d */ /* 0x000fe20000010000 */
[----:B------:R-:W-:-:S13]  /*1820*/  ISETP.NE.AND P1, PT, R10, RZ, PT ;  /* 0x000000ff0a00720c */ /* 0x000fda0003f25270 */
[----:B------:R-:W-:Y:S05]  /*1830*/  @P1 BRA `(.L_x_149) ;  /* 0x0000005000201947 */ /* 0x000fea0003800000 */
[----:B-1--4-:R-:W1:Y:S01]  /*1840*/  S2R R3, SR_CgaCtaId ;  /* 0x0000000000037919 */ /* 0x012e620000008800 */
[----:B------:R-:W-:Y:S01]  /*1850*/  MOV R20, 0x400 ;  /* 0x0000040000147802 */ /* 0x000fe20000000f00 */
[----:B------:R-:W-:Y:S03]  /*1860*/  BSSY.RECONVERGENT B1, `(.L_x_150) ;  /* 0x000001a000017945 */ /* 0x000fe60003800200 */
[----:B-1----:R-:W-:-:S05]  /*1870*/  LEA R20, R3, R20, 0x18 ;  /* 0x0000001403147211 */ /* 0x002fca00078ec0ff */
[----:B------:R-:W1:Y:S04]  /*1880*/  LDS.64 R16, [R20+0x18] ;  /* 0x0000180014107984 */ /* 0x000e680000000a00 */
[----:B--2---:R-:W2:Y:S04]  /*1890*/  LDS.128 R8, [R20+0x20] ;  /* 0x0000200014087984 */ /* 0x004ea80000000c00 */
[----:B------:R4:W4:Y:S04]  /*18a0*/  LDS.64 R2, [R20+0x80] ;  /* 0x0000800014027984 */ /* 0x0009280000000a00 */
[----:B0--3--:R0:W3:Y:S01]  /*18b0*/  LDS.128 R12, [R20+0x30] ;  /* 0x00003000140c7984 */ /* 0x0090e20000000c00 */
[----:B-1----:R-:W-:Y:S01]  /*18c0*/  DSETP.GEU.AND P0, PT, |R6|, |R16|, PT ;  /* 0x400000100600722a */ /* 0x002fe20003f0e200 */
[----:B------:R-:W-:-:S02]  /*18d0*/  IMAD.MOV.U32 R22, RZ, RZ, R16 ;  /* 0x000000ffff167224 */ /* 0x000fc400078e0010 */
[----:B------:R-:W-:Y:S02]  /*18e0*/  IMAD.MOV.U32 R23, RZ, RZ, R17 ;  /* 0x000000ffff177224 */ /* 0x000fe400078e0011 */
[----:B--2---:R-:W-:Y:S02]  /*18f0*/  IMAD.MOV.U32 R24, RZ, RZ, R8 ;  /* 0x000000ffff187224 */ /* 0x004fe400078e0008 */
[----:B------:R-:W-:-:S07]  /*1900*/  IMAD.MOV.U32 R25, RZ, RZ, R9 ;  /* 0x000000ffff197224 */ /* 0x000fce00078e0009 */
[----:B0--34-:R-:W-:Y:S05]  /*1910*/  @!P0 BRA `(.L_x_151) ;  /* 0x0000000000388947 */ /* 0x019fea0003800000 */
[----:B------:R-:W-:Y:S01]  /*1920*/  DSETP.GEU.AND P0, PT, |R16|, |R6|, PT ;  /* 0x400000061000722a */ /* 0x000fe20003f0e200 */
[----:B------:R-:W-:Y:S01]  /*1930*/  IMAD.MOV.U32 R22, RZ, RZ, R6 ;  /* 0x000000ffff167224 */ /* 0x000fe200078e0006 */
[----:B------:R-:W-:Y:S01]  /*1940*/  MOV R25, R5 ;  /* 0x0000000500197202 */ /* 0x000fe20000000f00 */
[----:B------:R-:W-:Y:S02]  /*1950*/  IMAD.MOV.U32 R23, RZ, RZ, R7 ;  /* 0x000000ffff177224 */ /* 0x000fe400078e0007 */
[----:B------:R-:W-:-:S09]  /*1960*/  IMAD.MOV.U32 R24, RZ, RZ, R4 ;  /* 0x000000ffff187224 */ /* 0x000fd200078e0004 */
        /* <DEDUP_REMOVED lines=9> */
.L_x_151:
[----:B------:R-:W-:Y:S05]  /*1a00*/  BSYNC.RECONVERGENT B1 ;  /* 0x0000000000017941 */ /* 0x000fea0003800200 */
.L_x_150:
        /* <DEDUP_REMOVED lines=23> */
.L_x_153:
[----:B------:R-:W-:Y:S05]  /*1b80*/  BSYNC.RECONVERGENT B1 ;  /* 0x0000000000017941 */ /* 0x000fea0003800200 */
.L_x_152:
        /* <DEDUP_REMOVED lines=21> */
.L_x_155:
[----:B------:R-:W-:Y:S05]  /*1ce0*/  BSYNC.RECONVERGENT B1 ;  /* 0x0000000000017941 */ /* 0x000fea0003800200 */
.L_x_154:
        /* <DEDUP_REMOVED lines=23> */
.L_x_157:
[----:B------:R-:W-:Y:S05]  /*1e60*/  BSYNC.RECONVERGENT B1 ;  /* 0x0000000000017941 */ /* 0x000fea0003800200 */
.L_x_156:
        /* <DEDUP_REMOVED lines=21> */
.L_x_159:
[----:B------:R-:W-:Y:S05]  /*1fc0*/  BSYNC.RECONVERGENT B1 ;  /* 0x0000000000017941 */ /* 0x000fea0003800200 */
.L_x_158:
        /* <DEDUP_REMOVED lines=21> */
.L_x_161:
[----:B------:R-:W-:Y:S05]  /*2120*/  BSYNC.RECONVERGENT B1 ;  /* 0x0000000000017941 */ /* 0x000fea0003800200 */
.L_x_160:
        /* <DEDUP_REMOVED lines=21> */
.L_x_136:
[----:B------:R-:W0:Y:S01]  /*2280*/  S2R R2, SR_LANEID ;  /* 0x0000000000027919 */ /* 0x000e220000000000 */
[----:B------:R-:W-:Y:S01]  /*2290*/  LOP3.LUT R3, R10, 0x3e0, RZ, 0xc0, !PT ;  /* 0x000003e00a037812 */ /* 0x000fe200078ec0ff */
[----:B------:R-:W-:Y:S01]  /*22a0*/  BSSY.RECONVERGENT B1, `(.L_x_162) ;  /* 0x0000024000017945 */ /* 0x000fe20003800200 */
[----:B------:R-:W-:Y:S02]  /*22b0*/  IMAD.MOV.U32 R18, RZ, RZ, R21 ;  /* 0x000000ffff127224 */ /* 0x000fe400078e0015 */
[----:B------:R-:W-:Y:S01]  /*22c0*/  LOP3.LUT R6, RZ, R3, RZ, 0x33, !PT ;  /* 0x00000003ff067212 */ /* 0x000fe200078e33ff */
[----:B------:R-:W-:Y:S02]  /*22d0*/  VIADD R4, R3, 0x20 ;  /* 0x0000002003047836 */ /* 0x000fe40000000000 */
[----:B------:R-:W-:Y:S02]  /*22e0*/  IMAD.MOV.U32 R22, RZ, RZ, R20 ;  /* 0x000000ffff167224 */ /* 0x000fe400078e0014 */
[----:B------:R-:W-:Y:S01]  /*22f0*/  IMAD.IADD R3, R9, 0x1, R6 ;  /* 0x0000000109037824 */ /* 0x000fe200078e0206 */
[----:B------:R-:W-:Y:S01]  /*2300*/  ISETP.GT.AND P0, PT, R4, R9, PT ;  /* 0x000000090400720c */ /* 0x000fe20003f04270 */
[----:B-----5:R-:W-:-:S02]  /*2310*/  IMAD.MOV.U32 R4, RZ, RZ, R14 ;  /* 0x000000ffff047224 */ /* 0x020fc400078e000e */
[----:B------:R-:W-:Y:S01]  /*2320*/  IMAD.MOV.U32 R5, RZ, RZ, R15 ;  /* 0x000000ffff057224 */ /* 0x000fe200078e000f */
[----:B------:R-:W-:-:S05]  /*2330*/  SEL R3, R3, 0x1f, P0 ;  /* 0x0000001f03037807 */ /* 0x000fca0000000000 */
[----:B------:R1:W2:Y:S04]  /*2340*/  SHFL.DOWN PT, R6, R14, 0x1, R3 ;  /* 0x082000000e067989 */ /* 0x0002a800000e0003 */
[----:B------:R1:W3:Y:S04]  /*2350*/  SHFL.DOWN PT, R7, R15, 0x1, R3 ;  /* 0x082000000f077989 */ /* 0x0002e800000e0003 */
[----:B------:R1:W4:Y:S01]  /*2360*/  SHFL.DOWN PT, R8, R21, 0x1, R3 ;  /* 0x0820000015087989 */ /* 0x00032200000e0003 */
[----:B0-----:R-:W-:-:S03]  /*2370*/  ISETP.GE.AND P0, PT, R2, R3, PT ;  /* 0x000000030200720c */ /* 0x001fc60003f06270 */
[----:B------:R1:W0:Y:S10]  /*2380*/  SHFL.DOWN PT, R11, R20, 0x1, R3 ;  /* 0x08200000140b7989 */ /* 0x00023400000e0003 */
[----:B-12---:R-:W-:Y:S05]  /*2390*/  @P0 BRA `(.L_x_163) ;  /* 0x0000000000500947 */ /* 0x006fea0003800000 */
[----:B---3--:R-:W-:Y:S01]  /*23a0*/  DSETP.GEU.AND P0, PT, |R14|, |R6|, PT ;  /* 0x400000060e00722a */ /* 0x008fe20003f0e200 */
        /* <DEDUP_REMOVED lines=19> */
.L_x_163:
[----:B------:R-:W-:Y:S05]  /*24e0*/  BSYNC.RECONVERGENT B1 ;  /* 0x0000000000017941 */ /* 0x000fea0003800200 */
.L_x_162:
[----:B------:R-:W-:Y:S01]  /*24f0*/  IADD3 R6, PT, PT, R2, 0x2, RZ ;  /* 0x0000000202067810 */ /* 0x000fe20007ffe0ff */
[----:B------:R1:W2:Y:S01]  /*2500*/  SHFL.DOWN PT, R12, R4, 0x2, R3 ;  /* 0x08400000040c7989 */ /* 0x0002a200000e0003 */
[----:B------:R-:W-:Y:S01]  /*2510*/  BSSY.RECONVERGENT B1, `(.L_x_164) ;  /* 0x000001e000017945 */ /* 0x000fe20003800200 */
[----:B----4-:R-:W-:Y:S01]  /*2520*/  IMAD.MOV.U32 R8, RZ, RZ, R18 ;  /* 0x000000ffff087224 */ /* 0x010fe200078e0012 */
[----:B------:R-:W-:Y:S01]  /*2530*/  ISETP.GT.AND P0, PT, R6, R3, PT ;  /* 0x000000030600720c */ /* 0x000fe20003f04270 */
[----:B------:R1:W4:Y:S01]  /*2540*/  SHFL.DOWN PT, R13, R5, 0x2, R3 ;  /* 0x08400000050d7989 */ /* 0x00032200000e0003 */
[----:B------:R-:W-:Y:S02]  /*2550*/  IMAD.MOV.U32 R16, RZ, RZ, R22 ;  /* 0x000000ffff107224 */ /* 0x000fe400078e0016 */
[----:B------:R-:W-:Y:S01]  /*2560*/  IMAD.MOV.U32 R6, RZ, RZ, R4 ;  /* 0x000000ffff067224 */ /* 0x000fe200078e0004 */
[----:B0-----:R1:W0:Y:S01]  /*2570*/  SHFL.DOWN PT, R11, R18, 0x2, R3 ;  /* 0x08400000120b7989 */ /* 0x00122200000e0003 */
[----:B---3--:R-:W-:-:S03]  /*2580*/  IMAD.MOV.U32 R7, RZ, RZ, R5 ;  /* 0x000000ffff077224 */ /* 0x008fc600078e0005 */
[----:B------:R1:W3:Y:S04]  /*2590*/  SHFL.DOWN PT, R15, R22, 0x2, R3 ;  /* 0x08400000160f7989 */ /* 0x0002e800000e0003 */
[----:B------:R-:W-:Y:S05]  /*25a0*/  @P0 BRA `(.L_x_165) ;  /* 0x0000000000500947 */ /* 0x000fea0003800000 */
[----:B--2-4-:R-:W-:Y:S01]  /*25b0*/  DSETP.GEU.AND P0, PT, |R4|, |R12|, PT ;  /* 0x4000000c0400722a */ /* 0x014fe20003f0e200 */
        /* <DEDUP_REMOVED lines=19> */
.L_x_165:
[----:B------:R-:W-:Y:S05]  /*26f0*/  BSYNC.RECONVERGENT B1 ;  /* 0x0000000000017941 */ /* 0x000fea0003800200 */
.L_x_164:
[----:B-1----:R-:W-:Y:S01]  /*2700*/  VIADD R4, R2, 0x4 ;  /* 0x0000000402047836 */ /* 0x002fe20000000000 */
[----:B--2---:R1:W2:Y:S01]  /*2710*/  SHFL.DOWN PT, R12, R6, 0x4, R3 ;  /* 0x08800000060c7989 */ /* 0x0042a200000e0003 */
[----:B------:R-:W-:Y:S01]  /*2720*/  BSSY.RECONVERGENT B1, `(.L_x_166) ;  /* 0x000001e000017945 */ /* 0x000fe20003800200 */
[----:B------:R-:W-:Y:S02]  /*2730*/  IMAD.MOV.U32 R14, RZ, RZ, R8 ;  /* 0x000000ffff0e7224 */ /* 0x000fe400078e0008 */
[----:B------:R-:W-:Y:S01]  /*2740*/  ISETP.GT.AND P0, PT, R4, R3, PT ;  /* 0x000000030400720c */ /* 0x000fe20003f04270 */
[----:B----4-:R1:W4:Y:S01]  /*2750*/  SHFL.DOWN PT, R13, R7, 0x4, R3 ;  /* 0x08800000070d7989 */ /* 0x01032200000e0003 */
[----:B------:R-:W-:Y:S02]  /*2760*/  IMAD.MOV.U32 R18, RZ, RZ, R16 ;  /* 0x000000ffff127224 */ /* 0x000fe400078e0010 */
[----:B------:R-:W-:Y:S01]  /*2770*/  IMAD.MOV.U32 R4, RZ, RZ, R6 ;  /* 0x000000ffff047224 */ /* 0x000fe200078e0006 */
[----:B0-----:R1:W0:Y:S01]  /*2780*/  SHFL.DOWN PT, R11, R8, 0x4, R3 ;  /* 0x08800000080b7989 */ /* 0x00122200000e0003 */
[----:B------:R-:W-:-:S03]  /*2790*/  IMAD.MOV.U32 R5, RZ, RZ, R7 ;  /* 0x000000ffff057224 */ /* 0x000fc600078e0007 */
[----:B---3--:R1:W3:Y:S04]  /*27a0*/  SHFL.DOWN PT, R15, R16, 0x4, R3 ;  /* 0x08800000100f7989 */ /* 0x0082e800000e0003 */
        /* <DEDUP_REMOVED lines=21> */
.L_x_167:
[----:B------:R-:W-:Y:S05]  /*2900*/  BSYNC.RECONVERGENT B1 ;  /* 0x0000000000017941 */ /* 0x000fea0003800200 */
.L_x_166:
[----:B-1----:R-:W-:Y:S01]  /*2910*/  VIADD R8, R2, 0x8 ;  /* 0x0000000802087836 */ /* 0x002fe20000000000 */
[----:B------:R1:W1:Y:S01]  /*2920*/  SHFL.DOWN PT, R6, R4, 0x8, R3 ;  /* 0x0900000004067989 */ /* 0x00026200000e0003 */
[----:B------:R-:W-:Y:S01]  /*2930*/  BSSY.RECONVERGENT B1, `(.L_x_168) ;  /* 0x000001e000017945 */ /* 0x000fe20003800200 */
[----:B------:R-:W-:Y:S02]  /*2940*/  IMAD.MOV.U32 R16, RZ, RZ, R18 ;  /* 0x000000ffff107224 */ /* 0x000fe400078e0012 */
[----:B------:R-:W-:Y:S01]  /*2950*/  ISETP.GT.AND P0, PT, R8, R3, PT ;  /* 0x000000030800720c */ /* 0x000fe20003f04270 */
[----:B------:R1:W1:Y:S01]  /*2960*/  SHFL.DOWN PT, R7, R5, 0x8, R3 ;  /* 0x0900000005077989 */ /* 0x00026200000e0003 */
[----:B------:R-:W-:Y:S02]  /*2970*/  IMAD.MOV.U32 R8, RZ, RZ, R14 ;  /* 0x000000ffff087224 */ /* 0x000fe400078e000e */
[----:B--2---:R-:W-:Y:S01]  /*2980*/  IMAD.MOV.U32 R12, RZ, RZ, R4 ;  /* 0x000000ffff0c7224 */ /* 0x004fe200078e0004 */
[----:B0-----:R0:W2:Y:S01]  /*2990*/  SHFL.DOWN PT, R11, R14, 0x8, R3 ;  /* 0x090000000e0b7989 */ /* 0x0010a200000e0003 */
[----:B----4-:R-:W-:-:S03]  /*29a0*/  IMAD.MOV.U32 R13, RZ, RZ, R5 ;  /* 0x000000ffff0d7224 */ /* 0x010fc600078e0005 */
[----:B---3--:R0:W3:Y:S04]  /*29b0*/  SHFL.DOWN PT, R15, R18, 0x8, R3 ;  /* 0x09000000120f7989 */ /* 0x0080e800000e0003 */
[----:B------:R-:W-:Y:S05]  /*29c0*/  @P0 BRA `(.L_x_169) ;  /* 0x0000000000500947 */ /* 0x000fea0003800000 */
[----:B-1----:R-:W-:Y:S01]  /*29d0*/  DSETP.GEU.AND P0, PT, |R4|, |R6|, PT ;  /* 0x400000060400722a */ /* 0x002fe20003f0e200 */
[----:B--2---:R-:W-:Y:S02]  /*29e0*/  IMAD.MOV.U32 R8, RZ, RZ, R11 ;  /* 0x000000ffff087224 */ /* 0x004fe400078e000b */
        /* <DEDUP_REMOVED lines=18> */
.L_x_169:
[----:B------:R-:W-:Y:S05]  /*2b10*/  BSYNC.RECONVERGENT B1 ;  /* 0x0000000000017941 */ /* 0x000fea0003800200 */
.L_x_168:
[----:B-1----:R-:W-:Y:S01]  /*2b20*/  VIADD R4, R2, 0x10 ;  /* 0x0000001002047836 */ /* 0x002fe20000000000 */
[----:B0-----:R0:W1:Y:S01]  /*2b30*/  SHFL.DOWN PT, R14, R12, 0x10, R3 ;  /* 0x0a0000000c0e7989 */ /* 0x00106200000e0003 */
[----:B------:R-:W-:Y:S01]  /*2b40*/  BSSY.RECONVERGENT B1, `(.L_x_170) ;  /* 0x000001e000017945 */ /* 0x000fe20003800200 */
[----:B------:R-:W-:Y:S02]  /*2b50*/  IMAD.MOV.U32 R5, RZ, RZ, R16 ;  /* 0x000000ffff057224 */ /* 0x000fe400078e0010 */
[----:B------:R-:W-:Y:S01]  /*2b60*/  ISETP.GT.AND P0, PT, R4, R3, PT ;  /* 0x000000030400720c */ /* 0x000fe20003f04270 */
[----:B---3--:R0:W3:Y:S01]  /*2b70*/  SHFL.DOWN PT, R15, R13, 0x10, R3 ;  /* 0x0a0000000d0f7989 */ /* 0x0080e200000e0003 */
[----:B------:R-:W-:Y:S02]  /*2b80*/  IMAD.MOV.U32 R4, RZ, RZ, R8 ;  /* 0x000000ffff047224 */ /* 0x000fe400078e0008 */
[----:B------:R-:W-:Y:S01]  /*2b90*/  IMAD.MOV.U32 R6, RZ, RZ, R12 ;  /* 0x000000ffff067224 */ /* 0x000fe200078e000c */
[----:B--2---:R0:W2:Y:S01]  /*2ba0*/  SHFL.DOWN PT, R11, R8, 0x10, R3 ;  /* 0x0a000000080b7989 */ /* 0x0040a200000e0003 */
[----:B------:R-:W-:-:S03]  /*2bb0*/  IMAD.MOV.U32 R7, RZ, RZ, R13 ;  /* 0x000000ffff077224 */ /* 0x000fc600078e000d */
[----:B------:R0:W4:Y:S04]  /*2bc0*/  SHFL.DOWN PT, R17, R16, 0x10, R3 ;  /* 0x0a00000010117989 */ /* 0x00012800000e0003 */
[----:B------:R-:W-:Y:S05]  /*2bd0*/  @P0 BRA `(.L_x_171) ;  /* 0x0000000000500947 */ /* 0x000fea0003800000 */
[----:B-1-3--:R-:W-:Y:S01]  /*2be0*/  DSETP.GEU.AND P0, PT, |R12|, |R14|, PT ;  /* 0x4000000e0c00722a */ /* 0x00afe20003f0e200 */
        /* <DEDUP_REMOVED lines=19> */
.L_x_171:
[----:B------:R-:W-:Y:S05]  /*2d20*/  BSYNC.RECONVERGENT B1 ;  /* 0x0000000000017941 */ /* 0x000fea0003800200 */
.L_x_170:
[----:B------:R-:W-:Y:S01]  /*2d30*/  ISETP.NE.AND P0, PT, R2, RZ, PT ;  /* 0x000000ff0200720c */ /* 0x000fe20003f05270 */
[----:B------:R-:W-:-:S12]  /*2d40*/  BSSY.RECONVERGENT B1, `(.L_x_172) ;  /* 0x000000a000017945 */ /* 0x000fd80003800200 */
[----:B------:R-:W-:Y:S05]  /*2d50*/  @P0 BRA `(.L_x_173) ;  /* 0x0000000000200947 */ /* 0x000fea0003800000 */
[----:B0-----:R-:W0:Y:S01]  /*2d60*/  S2R R8, SR_CgaCtaId ;  /* 0x0000000000087919 */ /* 0x001e220000008800 */
[----:B------:R-:W-:Y:S02]  /*2d70*/  MOV R3, 0x400 ;  /* 0x0000040000037802 */ /* 0x000fe40000000f00 */
[----:B------:R-:W-:-:S04]  /*2d80*/  SHF.R.U32.HI R2, RZ, 0x1, R10 ;  /* 0x00000001ff027819 */ /* 0x000fc8000001160a */
[----:B------:R-:W-:Y:S02]  /*2d90*/  LOP3.LUT R2, R2, 0x1f0, RZ, 0xc0, !PT ;  /* 0x000001f002027812 */ /* 0x000fe400078ec0ff */
[----:B0-----:R-:W-:-:S05]  /*2da0*/  LEA R3, R8, R3, 0x18 ;  /* 0x0000000308037211 */ /* 0x001fca00078ec0ff */
[----:B------:R-:W-:-:S05]  /*2db0*/  IMAD.IADD R3, R2, 0x1, R3 ;  /* 0x0000000102037824 */ /* 0x000fca00078e0203 */
[----:B------:R0:W-:Y:S04]  /*2dc0*/  STS.64 [R3+0x10], R4 ;  /* 0x0000100403007388 */ /* 0x0001e80000000a00 */
[----:B------:R0:W-:Y:S02]  /*2dd0*/  STS.64 [R3+0x8], R6 ;  /* 0x0000080603007388 */ /* 0x0001e40000000a00 */
.L_x_173:
[----:B------:R-:W-:Y:S05]  /*2de0*/  BSYNC.RECONVERGENT B1 ;  /* 0x0000000000017941 */ /* 0x000fea0003800200 */
.L_x_172:
[----:B------:R-:W-:Y:S01]  /*2df0*/  BAR.SYNC.DEFER_BLOCKING 0x0 ;  /* 0x0000000000007b1d */ /* 0x000fe20000010000 */
[----:B------:R-:W-:-:S13]  /*2e00*/  ISETP.NE.AND P1, PT, R10, RZ, PT ;  /* 0x000000ff0a00720c */ /* 0x000fda0003f25270 */
[----:B------:R-:W-:Y:S05]  /*2e10*/  @P1 BRA `(.L_x_149) ;  /* 0x0000003800a81947 */ /* 0x000fea0003800000 */
[----:B------:R-:W-:Y:S01]  /*2e20*/  ISETP.GE.AND P0, PT, R9, 0x21, PT ;  /* 0x000000210900780c */ /* 0x000fe20003f06270 */
[----:B0-----:R-:W-:Y:S02]  /*2e30*/  IMAD.MOV.U32 R13, RZ, RZ, R4 ;  /* 0x000000ffff0d7224 */ /* 0x001fe400078e0004 */
[----:B------:R-:W-:Y:S02]  /*2e40*/  IMAD.MOV.U32 R8, RZ, RZ, R5 ;  /* 0x000000ffff087224 */ /* 0x000fe400078e0005 */
[----:B------:R-:W-:Y:S02]  /*2e50*/  IMAD.MOV.U32 R2, RZ, RZ, R6 ;  /* 0x000000ffff027224 */ /* 0x000fe400078e0006 */
[----:B------:R-:W-:-:S06]  /*2e60*/  IMAD.MOV.U32 R3, RZ, RZ, R7 ;  /* 0x000000ffff037224 */ /* 0x000fcc00078e0007 */
[----:B------:R-:W-:Y:S05]  /*2e70*/  @!P0 BRA `(.L_x_174) ;  /* 0x00000000006c8947 */ /* 0x000fea0003800000 */
[----:B------:R-:W0:Y:S01]  /*2e80*/  S2UR UR5, SR_CgaCtaId ;  /* 0x00000000000579c3 */ /* 0x000e220000008800 */
[----:B------:R-:W-:Y:S01]  /*2e90*/  UMOV UR4, 0x400 ;  /* 0x0000040000047882 */ /* 0x000fe20000000000 */
[----:B------:R-:W-:Y:S01]  /*2ea0*/  BSSY.RECONVERGENT B1, `(.L_x_174) ;  /* 0x0000018000017945 */ /* 0x000fe20003800200 */
[----:B0-----:R-:W-:-:S09]  /*2eb0*/  ULEA UR4, UR5, UR4, 0x18 ;  /* 0x0000000405047291 */ /* 0x001fd2000f8ec0ff */
[----:B--2---:R-:W0:Y:S04]  /*2ec0*/  LDS.64 R10, [UR4+0x18] ;  /* 0x00001804ff0a7984 */ /* 0x004e280008000a00 */
[----:B-1-3--:R-:W1:Y:S01]  /*2ed0*/  LDS.64 R14, [UR4+0x20] ;  /* 0x00002004ff0e7984 */ /* 0x00ae620008000a00 */
[----:B0-----:R-:W-:Y:S01]  /*2ee0*/  DSETP.GEU.AND P0, PT, |R6|, |R10|, PT ;  /* 0x4000000a0600722a */ /* 0x001fe20003f0e200 */
[----:B------:R-:W-:Y:S02]  /*2ef0*/  IMAD.MOV.U32 R2, RZ, RZ, R10 ;  /* 0x000000ffff027224 */ /* 0x000fe400078e000a */
[----:B------:R-:W-:Y:S02]  /*2f00*/  IMAD.MOV.U32 R3, RZ, RZ, R11 ;  /* 0x000000ffff037224 */ /* 0x000fe400078e000b */
[----:B-1----:R-:W-:-:S02]  /*2f10*/  IMAD.MOV.U32 R13, RZ, RZ, R14 ;  /* 0x000000ffff0d7224 */ /* 0x002fc400078e000e */
[----:B------:R-:W-:-:S07]  /*2f20*/  IMAD.MOV.U32 R8, RZ, RZ, R15 ;  /* 0x000000ffff087224 */ /* 0x000fce00078e000f */
[----:B------:R-:W-:Y:S05]  /*2f30*/  @!P0 BRA `(.L_x_175) ;  /* 0x0000000000388947 */ /* 0x000fea0003800000 */
        /* <DEDUP_REMOVED lines=14> */
.L_x_175:
[----:B------:R-:W-:Y:S05]  /*3020*/  BSYNC.RECONVERGENT B1 ;  /* 0x0000000000017941 */ /* 0x000fea0003800200 */
.L_x_174:
[----:B------:R-:W-:Y:S01]  /*3030*/  ISETP.GE.AND P0, PT, R9, 0x41, PT ;  /* 0x000000410900780c */ /* 0x000fe20003f06270 */
[----:B--2---:R-:W-:Y:S02]  /*3040*/  IMAD.MOV.U32 R11, RZ, RZ, R13 ;  /* 0x000000ffff0b7224 */ /* 0x004fe400078e000d */
        /* <DEDUP_REMOVED lines=8> */
[----:B------:R-:W0:Y:S04]  /*30d0*/  LDS.64 R6, [UR4+0x28] ;  /* 0x00002804ff067984 */ /* 0x000e280008000a00 */
        /* <DEDUP_REMOVED lines=21> */
.L_x_177:
[----:B------:R-:W-:Y:S05]  /*3230*/  BSYNC.RECONVERGENT B1 ;  /* 0x0000000000017941 */ /* 0x000fea0003800200 */
.L_x_176:
[----:B------:R-:W-:Y:S01]  /*3240*/  ISETP.GE.AND P0, PT, R9, 0x61, PT ;  /* 0x000000610900780c */ /* 0x000fe20003f06270 */
[----:B------:R-:W-:Y:S02]  /*3250*/  IMAD.MOV.U32 R13, RZ, RZ, R11 ;  /* 0x000000ffff0d7224 */ /* 0x000fe400078e000b */
        /* <DEDUP_REMOVED lines=30> */
.L_x_179:
[----:B------:R-:W-:Y:S05]  /*3440*/  BSYNC.RECONVERGENT B1 ;  /* 0x0000000000017941 */ /* 0x000fea0003800200 */
.L_x_178:
        /* <DEDUP_REMOVED lines=32> */
.L_x_181:
[----:B------:R-:W-:Y:S05]  /*3650*/  BSYNC.RECONVERGENT B1 ;  /* 0x0000000000017941 */ /* 0x000fea0003800200 */
.L_x_180:
        /* <DEDUP_REMOVED lines=32> */
.L_x_183:
[----:B------:R-:W-:Y:S05]  /*3860*/  BSYNC.RECONVERGENT B1 ;  /* 0x0000000000017941 */ /* 0x000fea0003800200 */
.L_x_182:
        /* <DEDUP_REMOVED lines=32> */
.L_x_185:
[----:B------:R-:W-:Y:S05]  /*3a70*/  BSYNC.RECONVERGENT B1 ;  /* 0x0000000000017941 */ /* 0x000fea0003800200 */
.L_x_184:
[----:B------:R-:W-:Y:S01]  /*3a80*/  ISETP.GE.AND P0, PT, R9, 0xe1, PT ;  /* 0x000000e10900780c */ /* 0x000fe20003f06270 */
[----:B------:R-:W-:Y:S01]  /*3a90*/  IMAD.MOV.U32 R5, RZ, RZ, R10 ;  /* 0x000000ffff057224 */ /* 0x000fe200078e000a */
[----:B------:R-:W-:Y:S01]  /*3aa0*/  MOV R4, R11 ;  /* 0x0000000b00047202 */ /* 0x000fe20000000f00 */
[----:B------:R-:W-:Y:S02]  /*3ab0*/  IMAD.MOV.U32 R6, RZ, RZ, R2 ;  /* 0x000000ffff067224 */ /* 0x000fe400078e0002 */
[----:B------:R-:W-:-:S08]  /*3ac0*/  IMAD.MOV.U32 R7, RZ, RZ, R3 ;  /* 0x000000ffff077224 */ /* 0x000fd000078e0003 */
[----:B------:R-:W-:Y:S05]  /*3ad0*/  @!P0 BRA `(.L_x_149) ;  /* 0x0000002c00788947 */ /* 0x000fea0003800000 */
[----:B------:R-:W0:Y:S01]  /*3ae0*/  S2UR UR5, SR_CgaCtaId ;  /* 0x00000000000579c3 */ /* 0x000e220000008800 */
[----:B------:R-:W-:Y:S02]  /*3af0*/  UMOV UR4, 0x400 ;  /* 0x0000040000047882 */ /* 0x000fe40000000000 */
[----:B0-----:R-:W-:-:S09]  /*3b00*/  ULEA UR4, UR5, UR4, 0x18 ;  /* 0x0000000405047291 */ /* 0x001fd2000f8ec0ff */
[----:B------:R-:W0:Y:S04]  /*3b10*/  LDS.64 R8, [UR4+0x78] ;  /* 0x00007804ff087984 */ /* 0x000e280008000a00 */
[----:B------:R-:W2:Y:S01]  /*3b20*/  LDS.64 R12, [UR4+0x80] ;  /* 0x00008004ff0c7984 */ /* 0x000ea20008000a00 */
[----:B0-----:R-:W-:Y:S01]  /*3b30*/  DSETP.GEU.AND P0, PT, |R2|, |R8|, PT ;  /* 0x400000080200722a */ /* 0x001fe20003f0e200 */
        /* <DEDUP_REMOVED lines=20> */
.L_x_117:
[----:B------:R-:W0:Y:S01]  /*3c80*/  S2R R3, SR_TID.X ;  /* 0x0000000000037919 */ /* 0x000e220000002100 */
[----:B------:R-:W1:Y:S02]  /*3c90*/  LDCU.128 UR12, c[0x0][0x380] ;  /* 0x00007000ff0c77ac */ /* 0x000e640008000c00 */
[----:B-1----:R-:W-:Y:S02]  /*3ca0*/  IMAD.U32 R2, RZ, RZ, UR12 ;  /* 0x0000000cff027e24 */ /* 0x002fe4000f8e00ff */
[----:B------:R-:W-:Y:S01]  /*3cb0*/  IMAD.U32 R4, RZ, RZ, UR13 ;  /* 0x0000000dff047e24 */ /* 0x000fe2000f8e00ff */
[----:B0-----:R-:W-:-:S05]  /*3cc0*/  IADD3 R5, P0, PT, R8, R3, RZ ;  /* 0x0000000308057210 */ /* 0x001fca0007f1e0ff */
[----:B------:R-:W-:Y:S01]  /*3cd0*/  IMAD.X R6, RZ, RZ, RZ, P0 ;  /* 0x000000ffff067224 */ /* 0x000fe200000e06ff */
[----:B------:R-:W-:-:S04]  /*3ce0*/  LEA R20, P0, R5, R2, 0x3 ;  /* 0x0000000205147211 */ /* 0x000fc800078018ff */
[----:B------:R-:W-:-:S05]  /*3cf0*/  LEA.HI.X R21, R5, R4, R6, 0x3, P0 ;  /* 0x0000000405157211 */ /* 0x000fca00000f1c06 */
[----:B------:R-:W2:Y:S04]  /*3d00*/  LDG.E.64 R6, desc[UR10][R20.64] ;  /* 0x0000000a14067981 */ /* 0x000ea8000c1e1b00 */
[----:B------:R-:W2:Y:S04]  /*3d10*/  LDG.E.64 R14, desc[UR10][R20.64+0x800] ;  /* 0x0008000a140e7981 */ /* 0x000ea8000c1e1b00 */
[----:B------:R-:W3:Y:S04]  /*3d20*/  LDG.E.64 R18, desc[UR10][R20.64+0x1000] ;  /* 0x0010000a14127981 */ /* 0x000ee8000c1e1b00 */
[----:B------:R-:W4:Y:S04]  /*3d30*/  LDG.E.64 R12, desc[UR10][R20.64+0x1800] ;  /* 0x0018000a140c7981 */ /* 0x000f28000c1e1b00 */
[----:B------:R-:W5:Y:S01]  /*3d40*/  LDG.E.64 R10, desc[UR10][R20.64+0x2000] ;  /* 0x0020000a140a7981 */ /* 0x000f62000c1e1b00 */
[----:B------:R-:W-:Y:S01]  /*3d50*/  IMAD.U32 R5, RZ, RZ, UR14 ;  /* 0x0000000eff057e24 */ /* 0x000fe2000f8e00ff */
[----:B------:R-:W-:Y:S01]  /*3d60*/  LOP3.LUT R9, R3, 0x400, RZ, 0xfc, !PT ;  /* 0x0000040003097812 */ /* 0x000fe200078efcff */
[----:B------:R-:W-:Y:S01]  /*3d70*/  BSSY.RECONVERGENT B1, `(.L_x_186) ;  /* 0x0000020000017945 */ /* 0x000fe20003800200 */
[----:B------:R-:W-:-:S04]  /*3d80*/  ISETP.LE.U32.AND P0, PT, R25, UR6, PT ;  /* 0x0000000619007c0c */ /* 0x000fc8000bf03070 */
[----:B------:R-:W-:Y:S01]  /*3d90*/  ISETP.GE.U32.AND.EX P0, PT, RZ, R16, PT, P0 ;  /* 0x00000010ff00720c */ /* 0x000fe20003f06100 */
[----:B--2---:R-:W-:-:S06]  /*3da0*/  DSETP.GEU.AND P2, PT, |R6|, |R14|, PT ;  /* 0x4000000e0600722a */ /* 0x004fcc0003f4e200 */
[----:B------:R-:W-:Y:S02]  /*3db0*/  FSEL R6, R6, R14, P2 ;  /* 0x0000000e06067208 */ /* 0x000fe40001000000 */
[----:B------:R-:W-:-:S06]  /*3dc0*/  FSEL R7, R7, R15, P2 ;  /* 0x0000000f07077208 */ /* 0x000fcc0001000000 */
[----:B---3--:R-:W-:-:S06]  /*3dd0*/  DSETP.GEU.AND P3, PT, |R6|, |R18|, PT ;  /* 0x400000120600722a */ /* 0x008fcc0003f6e200 */
[----:B------:R-:W-:Y:S01]  /*3de0*/  FSEL R14, R6, R18, P3 ;  /* 0x00000012060e7208 */ /* 0x000fe20001800000 */
[----:B------:R-:W-:Y:S01]  /*3df0*/  IMAD.U32 R6, RZ, RZ, UR15 ;  /* 0x0000000fff067e24 */ /* 0x000fe2000f8e00ff */
[----:B------:R-:W-:Y:S01]  /*3e00*/  FSEL R15, R7, R19, P3 ;  /* 0x00000013070f7208 */ /* 0x000fe20001800000 */
[----:B------:R-:W-:-:S05]  /*3e10*/  VIADD R18, R3, 0x100 ;  /* 0x0000010003127836 */ /* 0x000fca0000000000 */
[----:B----4-:R-:W-:-:S06]  /*3e20*/  DSETP.GEU.AND P1, PT, |R14|, |R12|, PT ;  /* 0x4000000c0e00722a */ /* 0x010fcc0003f2e200 */
[----:B------:R-:W-:Y:S01]  /*3e30*/  FSEL R12, R14, R12, P1 ;  /* 0x0000000c0e0c7208 */ /* 0x000fe20000800000 */
[----:B------:R-:W-:Y:S01]  /*3e40*/  VIADD R14, R3, 0x200 ;  /* 0x00000200030e7836 */ /* 0x000fe20000000000 */
[----:B------:R-:W-:Y:S02]  /*3e50*/  FSEL R13, R15, R13, P1 ;  /* 0x0000000d0f0d7208 */ /* 0x000fe40000800000 */
[----:B------:R-:W-:Y:S02]  /*3e60*/  IADD3 R15, P5, PT, R8, R5, RZ ;  /* 0x00000005080f7210 */ /* 0x000fe40007fbe0ff */
[----:B------:R-:W-:Y:S02]  /*3e70*/  @P3 SEL R14, R3, R18, P2 ;  /* 0x00000012030e3207 */ /* 0x000fe40001000000 */
[----:B-----5:R-:W-:Y:S01]  /*3e80*/  DSETP.GEU.AND P4, PT, |R12|, |R10|, PT ;  /* 0x4000000a0c00722a */ /* 0x020fe20003f8e200 */
[----:B------:R-:W-:Y:S01]  /*3e90*/  IMAD.X R17, RZ, RZ, R6, P5 ;  /* 0x000000ffff117224 */ /* 0x000fe200028e0606 */
[----:B------:R-:W-:Y:S01]  /*3ea0*/  IADD3 R7, P5, PT, R9, R15, RZ ;  /* 0x0000000f09077210 */ /* 0x000fe20007fbe0ff */
[----:B------:R-:W-:-:S04]  /*3eb0*/  @!P1 VIADD R14, R3, 0x300 ;  /* 0x00000300030e9836 */ /* 0x000fc80000000000 */
[----:B------:R-:W-:-:S07]  /*3ec0*/  IMAD.X R8, RZ, RZ, R17, P5 ;  /* 0x000000ffff087224 */ /* 0x000fce00028e0611 */
[----:B------:R-:W-:Y:S05]  /*3ed0*/  @!P4 BRA `(.L_x_187) ;  /* 0x000000000024c947 */ /* 0x000fea0003800000 */
[C---:B------:R-:W-:Y:S02]  /*3ee0*/  ISETP.GE.U32.AND P1, PT, R14.reuse, R9, PT ;  /* 0x000000090e00720c */ /* 0x040fe40003f26070 */
[----:B------:R-:W-:Y:S02]  /*3ef0*/  IADD3 R14, P2, PT, R14, R15, RZ ;  /* 0x0000000f0e0e7210 */ /* 0x000fe40007f5e0ff */
[----:B------:R-:W-:-:S03]  /*3f00*/  ISETP.GE.U32.AND.EX P1, PT, RZ, RZ, PT, P1 ;  /* 0x000000ffff00720c */ /* 0x000fc60003f26110 */
[----:B------:R-:W-:-:S10]  /*3f10*/  IMAD.X R9, RZ, RZ, R17, P2 ;  /* 0x000000ffff097224 */ /* 0x000fd400010e0611 */
[----:B------:R-:W-:-:S06]  /*3f20*/  DSETP.LT.OR P1, PT, |R10|, |R12|, !P1 ;  /* 0x4000000c0a00722a */ /* 0x000fcc0004f21600 */
[----:B------:R-:W-:Y:S02]  /*3f30*/  FSEL R10, R12, R10, P1 ;  /* 0x0000000a0c0a7208 */ /* 0x000fe40000800000 */
[----:B------:R-:W-:Y:S02]  /*3f40*/  FSEL R11, R13, R11, P1 ;  /* 0x0000000b0d0b7208 */ /* 0x000fe40000800000 */
[----:B------:R-:W-:Y:S02]  /*3f50*/  SEL R7, R14, R7, P1 ;  /* 0x000000070e077207 */ /* 0x000fe40000800000 */
[----:B------:R-:W-:-:S07]  /*3f60*/  SEL R8, R9, R8, P1 ;  /* 0x0000000809087207 */ /* 0x000fce0000800000 */
.L_x_187:
[----:B------:R-:W-:Y:S05]  /*3f70*/  BSYNC.RECONVERGENT B1 ;  /* 0x0000000000017941 */ /* 0x000fea0003800200 */
.L_x_186:
[----:B------:R-:W-:Y:S05]  /*3f80*/  @P0 BRA `(.L_x_188) ;  /* 0x0000001400000947 */ /* 0x000fea0003800000 */
[----:B------:R-:W0:Y:S01]  /*3f90*/  LDCU.64 UR8, c[0x0][0x3e8] ;  /* 0x00007d00ff0877ac */ /* 0x000e220008000a00 */
[----:B------:R-:W-:Y:S01]  /*3fa0*/  ISETP.NE.AND P0, PT, R3, RZ, PT ;  /* 0x000000ff0300720c */ /* 0x000fe20003f05270 */
[----:B------:R-:W-:Y:S01]  /*3fb0*/  BSSY.RECONVERGENT B1, `(.L_x_189) ;  /* 0x0000012000017945 */ /* 0x000fe20003800200 */
[----:B------:R-:W-:Y:S01]  /*3fc0*/  UMOV UR4, 0x8 ;  /* 0x0000000800047882 */ /* 0x000fe20000000000 */
[----:B------:R-:W-:Y:S02]  /*3fd0*/  UMOV UR5, 0x0 ;  /* 0x0000000000057882 */ /* 0x000fe40000000000 */
[----:B0-----:R-:W-:-:S04]  /*3fe0*/  UIMAD.WIDE.U32 UR4, UR8, 0x1, UR4 ;  /* 0x00000001080478a5 */ /* 0x001fc8000f8e0004 */
[----:B------:R-:W-:Y:S02]  /*3ff0*/  UIADD3 UR7, UPT, UPT, UR5, UR9, URZ ;  /* 0x0000000905077290 */ /* 0x000fe4000fffe0ff */
[----:B------:R-:W-:Y:S02]  /*4000*/  IMAD.U32 R13, RZ, RZ, UR5 ;  /* 0x00000005ff0d7e24 */ /* 0x000fe4000f8e00ff */
[----:B------:R-:W-:Y:S02]  /*4010*/  IMAD.U32 R12, RZ, RZ, UR4 ;  /* 0x00000004ff0c7e24 */ /* 0x000fe4000f8e00ff */
[----:B------:R-:W-:Y:S01]  /*4020*/  IMAD.U32 R13, RZ, RZ, UR7 ;  /* 0x00000007ff0d7e24 */ /* 0x000fe2000f8e00ff */
[----:B------:R-:W-:Y:S06]  /*4030*/  @P0 BRA `(.L_x_190) ;  /* 0x0000000000240947 */ /* 0x000fec0003800000 */
[----:B------:R-:W-:Y:S02]  /*4040*/  IMAD.MOV.U32 R18, RZ, RZ, 0x500 ;  /* 0x00000500ff127424 */ /* 0x000fe400078e00ff */
[----:B------:R-:W-:-:S05]  /*4050*/  IMAD.MOV.U32 R19, RZ, RZ, 0x0 ;  /* 0x00000000ff137424 */ /* 0x000fca00078e00ff */
[----:B------:R-:W2:Y:S01]  /*4060*/  ATOMG.E.ADD.64.STRONG.GPU PT, R14, desc[UR10][R12.64], R18 ;  /* 0x800000120c0e79a8 */ /* 0x000ea200081ef50a */
[----:B------:R-:W0:Y:S01]  /*4070*/  S2UR UR5, SR_CgaCtaId ;  /* 0x00000000000579c3 */ /* 0x000e220000008800 */
[----:B------:R-:W-:Y:S02]  /*4080*/  UMOV UR4, 0x400 ;  /* 0x0000040000047882 */ /* 0x000fe40000000000 */
[----:B0-----:R-:W-:Y:S01]  /*4090*/  ULEA UR4, UR5, UR4, 0x18 ;  /* 0x0000000405047291 */ /* 0x001fe2000f8ec0ff */
[----:B--2---:R-:W-:-:S05]  /*40a0*/  IADD3 R14, P0, PT, R14, UR6, RZ ;  /* 0x000000060e0e7c10 */ /* 0x004fca000ff1e0ff */
[----:B------:R-:W-:-:S05]  /*40b0*/  IMAD.X R15, RZ, RZ, R15, P0 ;  /* 0x000000ffff0f7224 */ /* 0x000fca00000e060f */
[----:B------:R0:W-:Y:S03]  /*40c0*/  STS.64 [UR4+0x98], R14 ;  /* 0x0000980eff007988 */ /* 0x0001e60008000a04 */
.L_x_190:
[----:B------:R-:W-:Y:S05]  /*40d0*/  BSYNC.RECONVERGENT B1 ;  /* 0x0000000000017941 */ /* 0x000fea0003800200 */
.L_x_189:
[----:B------:R-:W1:Y:S08]  /*40e0*/  S2UR UR5, SR_CgaCtaId ;  /* 0x00000000000579c3 */ /* 0x000e700000008800 */
[----:B------:R-:W-:Y:S06]  /*40f0*/  BAR.SYNC.DEFER_BLOCKING 0x0 ;  /* 0x0000000000007b1d */ /* 0x000fec0000010000 */
[----:B------:R-:W-:-:S02]  /*4100*/  UMOV UR4, 0x400 ;  /* 0x0000040000047882 */ /* 0x000fc40000000000 */
[----:B-1----:R-:W-:-:S06]  /*4110*/  ULEA UR4, UR5, UR4, 0x18 ;  /* 0x0000000405047291 */ /* 0x002fcc000f8ec0ff */
[----:B------:R-:W-:-:S05]  /*4120*/  IMAD.U32 R9, RZ, RZ, UR4 ;  /* 0x00000004ff097e24 */ /* 0x000fca000f8e00ff */
[----:B------:R-:W0:Y:S02]  /*4130*/  LDS.64 R18, [R9+0x98] ;  /* 0x0000980009127984 */ /* 0x000e240000000a00 */
[----:B0-----:R-:W-:-:S04]  /*4140*/  IADD3 R14, P1, PT, R18, 0x500, RZ ;  /* 0x00000500120e7810 */ /* 0x001fc80007f3e0ff */
[----:B------:R-:W-:Y:S01]  /*4150*/  ISETP.GT.U32.AND P0, PT, R14, R25, PT ;  /* 0x000000190e00720c */ /* 0x000fe20003f04070 */
[----:B------:R-:W-:-:S05]  /*4160*/  IMAD.X R15, RZ, RZ, R19, P1 ;  /* 0x000000ffff0f7224 */ /* 0x000fca00008e0613 */
[----:B------:R-:W-:-:S13]  /*4170*/  ISETP.GT.AND.EX P0, PT, R15, R16, PT, P0 ;  /* 0x000000100f00720c */ /* 0x000fda0003f04300 */
[----:B------:R-:W-:Y:S05]  /*4180*/  @P0 BRA `(.L_x_191) ;  /* 0x0000000400b40947 */ /* 0x000fea0003800000 */
[----:B------:R-:W-:Y:S01]  /*4190*/  BSSY.RECONVERGENT B1, `(.L_x_191) ;  /* 0x000006c000017945 */ /* 0x000fe20003800200 */
[----:B------:R-:W-:Y:S01]  /*41a0*/  IMAD.MOV.U32 R20, RZ, RZ, R10 ;  /* 0x000000ffff147224 */ /* 0x000fe200078e000a */
[----:B------:R-:W0:Y:S01]  /*41b0*/  LDCU.64 UR8, c[0x0][0x398] ;  /* 0x00007300ff0877ac */ /* 0x000e220008000a00 */
[----:B------:R-:W-:Y:S02]  /*41c0*/  IMAD.MOV.U32 R21, RZ, RZ, R11 ;  /* 0x000000ffff157224 */ /* 0x000fe400078e000b */
[----:B------:R-:W-:Y:S01]  /*41d0*/  IMAD.MOV.U32 R15, RZ, RZ, R7 ;  /* 0x000000ffff0f7224 */ /* 0x000fe200078e0007 */
[----:B------:R-:W1:Y:S01]  /*41e0*/  LDCU.128 UR12, c[0x0][0x380] ;  /* 0x00007000ff0c77ac */ /* 0x000e620008000c00 */
[----:B------:R-:W-:-:S07]  /*41f0*/  IMAD.MOV.U32 R14, RZ, RZ, R8 ;  /* 0x000000ffff0e7224 */ /* 0x000fce00078e0008 */
.L_x_194:
[----:B------:R-:W-:Y:S01]  /*4200*/  IADD3 R7, P0, PT, R3, R18, RZ ;  /* 0x0000001203077210 */ /* 0x000fe20007f1e0ff */
[----:B-1----:R-:W-:Y:S02]  /*4210*/  IMAD.U32 R2, RZ, RZ, UR12 ;  /* 0x0000000cff027e24 */ /* 0x002fe4000f8e00ff */
[----:B------:R-:W-:Y:S02]  /*4220*/  IMAD.U32 R4, RZ, RZ, UR13 ;  /* 0x0000000dff047e24 */ /* 0x000fe4000f8e00ff */
[----:B------:R-:W-:Y:S01]  /*4230*/  IMAD.X R25, RZ, RZ, R19, P0 ;  /* 0x000000ffff197224 */ /* 0x000fe200000e0613 */
[----:B------:R-:W-:-:S04]  /*4240*/  LEA R10, P0, R7, R2, 0x3 ;  /* 0x00000002070a7211 */ /* 0x000fc800078018ff */
[----:B------:R-:W-:-:S05]  /*4250*/  LEA.HI.X R11, R7, R4, R25, 0x3, P0 ;  /* 0x00000004070b7211 */ /* 0x000fca00000f1c19 */
[----:B------:R-:W2:Y:S04]  /*4260*/  LDG.E.64 R16, desc[UR10][R10.64] ;  /* 0x0000000a0a107981 */ /* 0x000ea8000c1e1b00 */
[----:B------:R-:W3:Y:S01]  /*4270*/  LDG.E.64 R18, desc[UR10][R10.64+0x800] ;  /* 0x0008000a0a127981 */ /* 0x000ee2000c1e1b00 */
[----:B------:R-:W-:Y:S02]  /*4280*/  IMAD.U32 R5, RZ, RZ, UR14 ;  /* 0x0000000eff057e24 */ /* 0x000fe4000f8e00ff */
[----:B------:R-:W-:-:S03]  /*4290*/  IMAD.U32 R6, RZ, RZ, UR15 ;  /* 0x0000000fff067e24 */ /* 0x000fc6000f8e00ff */
[----:B------:R-:W-:-:S04]  /*42a0*/  IADD3 R24, P0, PT, R7, R5, RZ ;  /* 0x0000000507187210 */ /* 0x000fc80007f1e0ff */
[----:B------:R-:W-:Y:S01]  /*42b0*/  IADD3 R27, P3, PT, R24, 0x100, RZ ;  /* 0x00000100181b7810 */ /* 0x000fe20007f7e0ff */
[----:B------:R-:W-:-:S04]  /*42c0*/  IMAD.X R25, R25, 0x1, R6, P0 ;  /* 0x0000000119197824 */ /* 0x000fc800000e0606 */
[----:B------:R-:W-:Y:S01]  /*42d0*/  IMAD.X R26, RZ, RZ, R25, P3 ;  /* 0x000000ffff1a7224 */ /* 0x000fe200018e0619 */
[----:B--2---:R-:W-:-:S14]  /*42e0*/  DSETP.GEU.AND P2, PT, |R20|, |R16|, PT ;  /* 0x400000101400722a */ /* 0x004fdc0003f4e200 */
[----:B------:R-:W-:-:S04]  /*42f0*/  @P2 ISETP.GE.U32.AND P0, PT, R15, R24, PT ;  /* 0x000000180f00220c */ /* 0x000fc80003f06070 */
[----:B------:R-:W-:-:S13]  /*4300*/  @P2 ISETP.GE.AND.EX P0, PT, R14, R25, PT, P0 ;  /* 0x000000190e00220c */ /* 0x000fda0003f06300 */
[----:B------:R-:W-:-:S06]  /*4310*/  @P2 DSETP.LT.OR P0, PT, |R16|, |R20|, !P0 ;  /* 0x400000141000222a */ /* 0x000fcc0004701600 */
[----:B------:R-:W-:Y:S02]  /*4320*/  @P2 FSEL R7, R20, R16, P0 ;  /* 0x0000001014072208 */ /* 0x000fe40000000000 */
[----:B------:R-:W-:Y:S02]  /*4330*/  @P2 FSEL R20, R21, R17, P0 ;  /* 0x0000001115142208 */ /* 0x000fe40000000000 */
[C---:B------:R-:W-:Y:S01]  /*4340*/  IADD3 R21, P5, PT, R24.reuse, 0x300, RZ ;  /* 0x0000030018157810 */ /* 0x040fe20007fbe0ff */
[----:B------:R-:W-:Y:S01]  /*4350*/  @P2 IMAD.MOV.U32 R16, RZ, RZ, R7 ;  /* 0x000000ffff102224 */ /* 0x000fe200078e0007 */
[C---:B------:R-:W-:Y:S01]  /*4360*/  IADD3 R7, P6, PT, R24.reuse, 0x400, RZ ;  /* 0x0000040018077810 */ /* 0x040fe20007fde0ff */
[----:B------:R-:W-:Y:S01]  /*4370*/  @P2 IMAD.MOV.U32 R17, RZ, RZ, R20 ;  /* 0x000000ffff112224 */ /* 0x000fe200078e0014 */
[----:B------:R-:W-:Y:S01]  /*4380*/  IADD3 R20, P4, PT, R24, 0x200, RZ ;  /* 0x0000020018147810 */ /* 0x000fe20007f9e0ff */
[--C-:B------:R-:W-:Y:S01]  /*4390*/  IMAD.X R23, RZ, RZ, R25.reuse, P5 ;  /* 0x000000ffff177224 */ /* 0x100fe200028e0619 */
[----:B------:R-:W-:Y:S01]  /*43a0*/  @P2 SEL R24, R15, R24, P0 ;  /* 0x000000180f182207 */ /* 0x000fe20000000000 */
[----:B------:R-:W-:-:S02]  /*43b0*/  IMAD.X R8, RZ, RZ, R25, P6 ;  /* 0x000000ffff087224 */ /* 0x000fc400030e0619 */
[----:B------:R-:W-:Y:S01]  /*43c0*/  IMAD.X R22, RZ, RZ, R25, P4 ;  /* 0x000000ffff167224 */ /* 0x000fe200020e0619 */
[----:B------:R-:W-:Y:S01]  /*43d0*/  @P2 SEL R25, R14, R25, P0 ;  /* 0x000000190e192207 */ /* 0x000fe20000000000 */
[----:B---3--:R-:W-:Y:S01]  /*43e0*/  DSETP.GEU.AND P1, PT, |R16|, |R18|, PT ;  /* 0x400000121000722a */ /* 0x008fe20003f2e200 */
[----:B------:R-:W2:-:S13]  /*43f0*/  LDG.E.64 R14, desc[UR10][R10.64+0x1000] ;  /* 0x0010000a0a0e7981 */ /* 0x000e9a000c1e1b00 */
[----:B------:R-:W-:-:S04]  /*4400*/  @P1 ISETP.GE.U32.AND P0, PT, R24, R27, PT ;  /* 0x0000001b1800120c */ /* 0x000fc80003f06070 */
[----:B------:R-:W-:-:S13]  /*4410*/  @P1 ISETP.GE.AND.EX P0, PT, R25, R26, PT, P0 ;  /* 0x0000001a1900120c */ /* 0x000fda0003f06300 */
[----:B------:R-:W-:-:S06]  /*4420*/  @P1 DSETP.LT.OR P0, PT, |R18|, |R16|, !P0 ;  /* 0x400000101200122a */ /* 0x000fcc0004701600 */
[----:B------:R-:W-:Y:S02]  /*4430*/  @P1 FSEL R28, R16, R18, P0 ;  /* 0x00000012101c1208 */ /* 0x000fe40000000000 */
[----:B------:R-:W-:Y:S02]  /*4440*/  @P1 FSEL R29, R17, R19, P0 ;  /* 0x00000013111d1208 */ /* 0x000fe40000000000 */
[----:B------:R-:W3:Y:S01]  /*4450*/  LDG.E.64 R16, desc[UR10][R10.64+0x1800] ;  /* 0x0018000a0a107981 */ /* 0x000ee2000c1e1b00 */
[----:B------:R-:W-:Y:S02]  /*4460*/  @P1 IMAD.MOV.U32 R18, RZ, RZ, R28 ;  /* 0x000000ffff121224 */ /* 0x000fe400078e001c */
[----:B------:R-:W-:Y:S01]  /*4470*/  @P1 IMAD.MOV.U32 R19, RZ, RZ, R29 ;  /* 0x000000ffff131224 */ /* 0x000fe200078e001d */
[----:B------:R-:W-:Y:S02]  /*4480*/  @P1 SEL R27, R24, R27, P0 ;  /* 0x0000001b181b1207 */ /* 0x000fe40000000000 */
[----:B------:R-:W-:Y:S01]  /*4490*/  @P1 SEL R26, R25, R26, P0 ;  /* 0x0000001a191a1207 */ /* 0x000fe20000000000 */
[----:B------:R-:W-:Y:S01]  /*44a0*/  BSSY.RECONVERGENT B2, `(.L_x_192) ;  /* 0x000001d000027945 */ /* 0x000fe20003800200 */
[----:B------:R-:W5:Y:S01]  /*44b0*/  LDG.E.64 R10, desc[UR10][R10.64+0x2000] ;  /* 0x0020000a0a0a7981 */ /* 0x000f62000c1e1b00 */
[----:B------:R-:W-:Y:S06]  /*44c0*/  BAR.SYNC.DEFER_BLOCKING 0x0 ;  /* 0x0000000000007b1d */ /* 0x000fec0000010000 */
[----:B--2---:R-:W-:-:S14]  /*44d0*/  DSETP.GEU.AND P2, PT, |R18|, |R14|, PT ;  /* 0x4000000e1200722a */ /* 0x004fdc0003f4e200 */
[----:B------:R-:W-:-:S04]  /*44e0*/  @P2 ISETP.GE.U32.AND P0, PT, R27, R20, PT ;  /* 0x000000141b00220c */ /* 0x000fc80003f06070 */
[----:B------:R-:W-:-:S13]  /*44f0*/  @P2 ISETP.GE.AND.EX P0, PT, R26, R22, PT, P0 ;  /* 0x000000161a00220c */ /* 0x000fda0003f06300 */
[----:B------:R-:W-:-:S06]  /*4500*/  @P2 DSETP.LT.OR P0, PT, |R14|, |R18|, !P0 ;  /* 0x400000120e00222a */ /* 0x000fcc0004701600 */
[----:B------:R-:W-:Y:S02]  /*4510*/  @P2 FSEL R18, R18, R14, P0 ;  /* 0x0000000e12122208 */ /* 0x000fe40000000000 */
[----:B------:R-:W-:-:S03]  /*4520*/  @P2 FSEL R19, R19, R15, P0 ;  /* 0x0000000f13132208 */ /* 0x000fc60000000000 */
[----:B------:R-:W-:Y:S02]  /*4530*/  @P2 IMAD.MOV.U32 R14, RZ, RZ, R18 ;  /* 0x000000ffff0e2224 */ /* 0x000fe400078e0012 */
[----:B------:R-:W-:-:S06]  /*4540*/  @P2 IMAD.MOV.U32 R15, RZ, RZ, R19 ;  /* 0x000000ffff0f2224 */ /* 0x000fcc00078e0013 */
[----:B---3--:R-:W-:Y:S01]  /*4550*/  DSETP.GEU.AND P1, PT, |R14|, |R16|, PT ;  /* 0x400000100e00722a */ /* 0x008fe20003f2e200 */
[----:B------:R-:W-:Y:S02]  /*4560*/  @P2 SEL R20, R27, R20, P0 ;  /* 0x000000141b142207 */ /* 0x000fe40000000000 */
[----:B------:R-:W-:Y:S02]  /*4570*/  @P2 SEL R22, R26, R22, P0 ;  /* 0x000000161a162207 */ /* 0x000fe40000000000 */
[----:B------:R-:W-:-:S09]  /*4580*/  ISETP.NE.AND P2, PT, R3, RZ, PT ;  /* 0x000000ff0300720c */ /* 0x000fd20003f45270 */
[----:B------:R-:W-:-:S04]  /*4590*/  @P1 ISETP.GE.U32.AND P0, PT, R20, R21, PT ;  /* 0x000000151400120c */ /* 0x000fc80003f06070 */
[----:B------:R-:W-:-:S13]  /*45a0*/  @P1 ISETP.GE.AND.EX P0, PT, R22, R23, PT, P0 ;  /* 0x000000171600120c */ /* 0x000fda0003f06300 */
[----:B------:R-:W-:Y:S01]  /*45b0*/  @P1 DSETP.LT.OR P0, PT, |R16|, |R14|, !P0 ;  /* 0x4000000e1000122a */ /* 0x000fe20004701600 */
[----:B------:R-:W-:-:S13]  /*45c0*/  @P2 BRA `(.L_x_193) ;  /* 0x0000000000282947 */ /* 0x000fda0003800000 */
[----:B------:R-:W-:Y:S02]  /*45d0*/  IMAD.MOV.U32 R24, RZ, RZ, 0x500 ;  /* 0x00000500ff187424 */ /* 0x000fe400078e00ff */
[----:B------:R-:W-:-:S06]  /*45e0*/  IMAD.MOV.U32 R25, RZ, RZ, 0x0 ;  /* 0x00000000ff197424 */ /* 0x000fcc00078e00ff */
[----:B------:R-:W2:Y:S01]  /*45f0*/  ATOMG.E.ADD.64.STRONG.GPU PT, R24, desc[UR10][R12.64], R24 ;  /* 0x800000180c1879a8 */ /* 0x000ea200081ef50a */
[----:B------:R-:W1:Y:S01]  /*4600*/  S2UR UR5, SR_CgaCtaId ;  /* 0x00000000000579c3 */ /* 0x000e620000008800 */
[----:B------:R-:W-:Y:S02]  /*4610*/  UMOV UR4, 0x400 ;  /* 0x0000040000047882 */ /* 0x000fe40000000000 */
[----:B-1----:R-:W-:-:S06]  /*4620*/  ULEA UR4, UR5, UR4, 0x18 ;  /* 0x0000000405047291 */ /* 0x002fcc000f8ec0ff */
[----:B------:R-:W-:Y:S01]  /*4630*/  IMAD.U32 R9, RZ, RZ, UR4 ;  /* 0x00000004ff097e24 */ /* 0x000fe2000f8e00ff */
[----:B--2---:R-:W-:-:S05]  /*4640*/  IADD3 R18, P2, PT, R24, UR6, RZ ;  /* 0x0000000618127c10 */ /* 0x004fca000ff5e0ff */
[----:B------:R-:W-:-:S05]  /*4650*/  IMAD.X R19, RZ, RZ, R25, P2 ;  /* 0x000000ffff137224 */ /* 0x000fca00010e0619 */
[----:B------:R1:W-:Y:S03]  /*4660*/  STS.64 [R9+0x98], R18 ;  /* 0x0000981209007388 */ /* 0x0003e60000000a00 */
.L_x_193:
[----:B0-----:R-:W-:Y:S05]  /*4670*/  BSYNC.RECONVERGENT B2 ;  /* 0x0000000000027941 */ /* 0x001fea0003800200 */
.L_x_192:
[----:B------:R-:W-:Y:S01]  /*4680*/  BAR.SYNC.DEFER_BLOCKING 0x0 ;  /* 0x0000000000007b1d */ /* 0x000fe20000010000 */
[----:B------:R-:W-:Y:S01]  /*4690*/  @P1 FSEL R14, R14, R16, P0 ;  /* 0x000000100e0e1208 */ /* 0x000fe20000000000 */
[----:B------:R-:W-:Y:S01]  /*46a0*/  IMAD.U32 R25, RZ, RZ, UR8 ;  /* 0x00000008ff197e24 */ /* 0x000fe2000f8e00ff */
[----:B------:R-:W-:Y:S02]  /*46b0*/  @P1 FSEL R15, R15, R17, P0 ;  /* 0x000000110f0f1208 */ /* 0x000fe40000000000 */
[----:B------:R-:W-:Y:S01]  /*46c0*/  @P1 SEL R21, R20, R21, P0 ;  /* 0x0000001514151207 */ /* 0x000fe20000000000 */
[----:B------:R-:W-:Y:S01]  /*46d0*/  @P1 IMAD.MOV.U32 R16, RZ, RZ, R14 ;  /* 0x000000ffff101224 */ /* 0x000fe200078e000e */
[----:B------:R-:W-:Y:S01]  /*46e0*/  @P1 SEL R23, R22, R23, P0 ;  /* 0x0000001716171207 */ /* 0x000fe20000000000 */
[----:B------:R-:W-:-:S06]  /*46f0*/  @P1 IMAD.MOV.U32 R17, RZ, RZ, R15 ;  /* 0x000000ffff111224 */ /* 0x000fcc00078e000f */
[----:B-----5:R-:W-:Y:S01]  /*4700*/  DSETP.GEU.AND P2, PT, |R16|, |R10|, PT ;  /* 0x4000000a1000722a */ /* 0x020fe20003f4e200 */
[----:B-1----:R-:W0:-:S13]  /*4710*/  LDS.64 R18, [R9+0x98] ;  /* 0x0000980009127984 */ /* 0x002e1a0000000a00 */
[----:B------:R-:W-:-:S04]  /*4720*/  @P2 ISETP.GE.U32.AND P0, PT, R21, R7, PT ;  /* 0x000000071500220c */ /* 0x000fc80003f06070 */
[----:B------:R-:W-:-:S13]  /*4730*/  @P2 ISETP.GE.AND.EX P0, PT, R23, R8, PT, P0 ;  /* 0x000000081700220c */ /* 0x000fda0003f06300 */
[----:B------:R-:W-:-:S06]  /*4740*/  @P2 DSETP.LT.OR P0, PT, |R10|, |R16|, !P0 ;  /* 0x400000100a00222a */ /* 0x000fcc0004701600 */
[----:B------:R-:W-:Y:S02]  /*4750*/  @P2 FSEL R17, R17, R11, P0 ;  /* 0x0000000b11112208 */ /* 0x000fe40000000000 */
[----:B------:R-:W-:Y:S02]  /*4760*/  @P2 SEL R7, R21, R7, P0 ;  /* 0x0000000715072207 */ /* 0x000fe40000000000 */
[----:B------:R-:W-:Y:S01]  /*4770*/  @P2 SEL R8, R23, R8, P0 ;  /* 0x0000000817082207 */ /* 0x000fe20000000000 */
[----:B------:R-:W-:-:S04]  /*4780*/  @P2 IMAD.MOV.U32 R11, RZ, RZ, R17 ;  /* 0x000000ffff0b2224 */ /* 0x000fc800078e0011 */
[----:B------:R-:W-:Y:S01]  /*4790*/  IMAD.MOV.U32 R21, RZ, RZ, R11 ;  /* 0x000000ffff157224 */ /* 0x000fe200078e000b */
[----:B0-----:R-:W-:-:S04]  /*47a0*/  IADD3 R14, P3, PT, R18, 0x500, RZ ;  /* 0x00000500120e7810 */ /* 0x001fc80007f7e0ff */
[----:B------:R-:W-:Y:S01]  /*47b0*/  ISETP.GT.U32.AND P1, PT, R14, R25, PT ;  /* 0x000000190e00720c */ /* 0x000fe20003f24070 */
[----:B------:R-:W-:Y:S01]  /*47c0*/  IMAD.X R15, RZ, RZ, R19, P3 ;  /* 0x000000ffff0f7224 */ /* 0x000fe200018e0613 */
[----:B------:R-:W-:Y:S01]  /*47d0*/  @P2 FSEL R14, R16, R10, P0 ;  /* 0x0000000a100e2208 */ /* 0x000fe20000000000 */
[----:B------:R-:W-:-:S04]  /*47e0*/  IMAD.U32 R16, RZ, RZ, UR9 ;  /* 0x00000009ff107e24 */ /* 0x000fc8000f8e00ff */
[----:B------:R-:W-:Y:S01]  /*47f0*/  @P2 IMAD.MOV.U32 R10, RZ, RZ, R14 ;  /* 0x000000ffff0a2224 */ /* 0x000fe200078e000e */
[----:B------:R-:W-:Y:S01]  /*4800*/  ISETP.GT.AND.EX P0, PT, R15, R16, PT, P1 ;  /* 0x000000100f00720c */ /* 0x000fe20003f04310 */
[----:B------:R-:W-:Y:S01]  /*4810*/  IMAD.MOV.U32 R14, RZ, RZ, R8 ;  /* 0x000000ffff0e7224 */ /* 0x000fe200078e0008 */
[----:B------:R-:W-:Y:S01]  /*4820*/  MOV R15, R7 ;  /* 0x00000007000f7202 */ /* 0x000fe20000000f00 */
[----:B------:R-:W-:-:S10]  /*4830*/  IMAD.MOV.U32 R20, RZ, RZ, R10 ;  /* 0x000000ffff147224 */ /* 0x000fd400078e000a */
[----:B------:R-:W-:Y:S05]  /*4840*/  @!P0 BRA `(.L_x_194) ;  /* 0xfffffff8006c8947 */ /* 0x000fea000383ffff */
[----:B------:R-:W-:Y:S05]  /*4850*/  BSYNC.RECONVERGENT B1 ;  /* 0x0000000000017941 */ /* 0x000fea0003800200 */
.L_x_191:
[----:B------:R-:W-:Y:S01]  /*4860*/  ISETP.GE.U32.AND P0, PT, R18, R25, PT ;  /* 0x000000191200720c */ /* 0x000fe20003f06070 */
[----:B------:R-:W-:Y:S03]  /*4870*/  BSSY.RECONVERGENT B1, `(.L_x_188) ;  /* 0x00000b1000017945 */ /* 0x000fe60003800200 */
[----:B------:R-:W-:-:S13]  /*4880*/  ISETP.GE.AND.EX P0, PT, R19, R16, PT, P0 ;  /* 0x000000101300720c */ /* 0x000fda0003f06300 */
[----:B------:R-:W-:Y:S05]  /*4890*/  @P0 BRA `(.L_x_195) ;  /* 0x0000000800b80947 */ /* 0x000fea0003800000 */
[----:B------:R-:W-:-:S05]  /*48a0*/  IMAD.IADD R20, R25, 0x1, -R18 ;  /* 0x0000000119147824 */ /* 0x000fca00078e0a12 */
[----:B------:R-:W-:-:S13]  /*48b0*/  ISETP.GE.AND P0, PT, R3, R20, PT ;  /* 0x000000140300720c */ /* 0x000fda0003f06270 */
[----:B------:R-:W-:Y:S05]  /*48c0*/  @P0 BRA `(.L_x_195) ;  /* 0x0000000800ac0947 */ /* 0x000fea0003800000 */
[----:B------:R-:W-:Y:S01]  /*48d0*/  LOP3.LUT R9, RZ, R3, RZ, 0x33, !PT ;  /* 0x00000003ff097212 */ /* 0x000fe200078e33ff */
[----:B------:R-:W-:Y:S03]  /*48e0*/  BSSY.RECONVERGENT B2, `(.L_x_196) ;  /* 0x0000035000027945 */ /* 0x000fe60003800200 */
[----:B------:R-:W-:-:S04]  /*48f0*/  IADD3 R25, PT, PT, -R18, R25, R9 ;  /* 0x0000001912197210 */ /* 0x000fc80007ffe109 */
[----:B------:R-:W-:-:S04]  /*4900*/  LOP3.LUT R9, R25, 0x300, RZ, 0xc0, !PT ;  /* 0x0000030019097812 */ /* 0x000fc800078ec0ff */
[----:B------:R-:W-:Y:S01]  /*4910*/  ISETP.NE.AND P0, PT, R9, 0x300, PT ;  /* 0x000003000900780c */ /* 0x000fe20003f05270 */
[----:B------:R-:W-:-:S12]  /*4920*/  IMAD.MOV.U32 R9, RZ, RZ, R3 ;  /* 0x000000ffff097224 */ /* 0x000fd800078e0003 */
[----:B------:R-:W-:Y:S05]  /*4930*/  @!P0 BRA `(.L_x_197) ;  /* 0x0000000000bc8947 */ /* 0x000fea0003800000 */
[----:B------:R-:W-:Y:S02]  /*4940*/  IADD3 R15, P0, PT, R3, R18, RZ ;  /* 0x00000012030f7210 */ /* 0x000fe40007f1e0ff */
[----:B------:R-:W-:Y:S02]  /*4950*/  LEA.HI R9, R25, 0x1, RZ, 0x18 ;  /* 0x0000000119097811 */ /* 0x000fe400078fc0ff */
[C---:B------:R-:W-:Y:S01]  /*4960*/  LEA R2, P1, R15.reuse, R2, 0x3 ;  /* 0x000000020f027211 */ /* 0x040fe200078218ff */
[----:B------:R-:W-:Y:S01]  /*4970*/  IMAD.X R13, RZ, RZ, R19, P0 ;  /* 0x000000ffff0d7224 */ /* 0x000fe200000e0613 */
[----:B------:R-:W-:Y:S02]  /*4980*/  IADD3 R14, P0, PT, R15, R5, RZ ;  /* 0x000000050f0e7210 */ /* 0x000fe40007f1e0ff */
[----:B------:R-:W-:Y:S01]  /*4990*/  LOP3.LUT R5, R9, 0x3, RZ, 0xc0, !PT ;  /* 0x0000000309057812 */ /* 0x000fe200078ec0ff */
[----:B------:R-:W-:Y:S01]  /*49a0*/  IMAD.MOV.U32 R9, RZ, RZ, R3 ;  /* 0x000000ffff097224 */ /* 0x000fe200078e0003 */
[----:B------:R-:W-:Y:S01]  /*49b0*/  LEA.HI.X R15, R15, R4, R13, 0x3, P1 ;  /* 0x000000040f0f7211 */ /* 0x000fe200008f1c0d */
[----:B------:R-:W-:-:S02]  /*49c0*/  IMAD.X R16, R13, 0x1, R6, P0 ;  /* 0x000000010d107824 */ /* 0x000fc400000e0606 */
[----:B------:R-:W-:-:S07]  /*49d0*/  IMAD.MOV R6, RZ, RZ, -R5 ;  /* 0x000000ffff067224 */ /* 0x000fce00078e0a05 */
.L_x_200:
        /* <DEDUP_REMOVED lines=9> */
[----:B------:R-:W-:Y:S02]  /*4a70*/  IMAD.MOV.U32 R4, RZ, RZ, R10 ;  /* 0x000000ffff047224 */ /* 0x000fe400078e000a */
        /* <DEDUP_REMOVED lines=21> */
.L_x_199:
[----:B------:R-:W-:Y:S05]  /*4bd0*/  BSYNC.RECONVERGENT B3 ;  /* 0x0000000000037941 */ /* 0x000fea0003800200 */
.L_x_198:
[----:B------:R-:W-:Y:S01]  /*4be0*/  IADD3 R14, P0, PT, R14, 0x100, RZ ;  /* 0x000001000e0e7810 */ /* 0x000fe20007f1e0ff */
[----:B------:R-:W-:Y:S02]  /*4bf0*/  VIADD R9, R9, 0x100 ;  /* 0x0000010009097836 */ /* 0x000fe40000000000 */
[----:B------:R-:W-:Y:S02]  /*4c00*/  IMAD.X R15, RZ, RZ, R15, P3 ;  /* 0x000000ffff0f7224 */ /* 0x000fe400018e060f */
[----:B------:R-:W-:Y:S01]  /*4c10*/  IMAD.X R16, RZ, RZ, R16, P0 ;  /* 0x000000ffff107224 */ /* 0x000fe200000e0610 */
[----:B------:R-:W-:Y:S07]  /*4c20*/  @P2 BRA `(.L_x_200) ;  /* 0xfffffffc006c2947 */ /* 0x000fee000383ffff */
.L_x_197:
[----:B------:R-:W-:Y:S05]  /*4c30*/  BSYNC.RECONVERGENT B2 ;  /* 0x0000000000027941 */ /* 0x000fea0003800200 */
.L_x_196:
[----:B------:R-:W-:-:S13]  /*4c40*/  ISETP.GE.U32.AND P0, PT, R25, 0x300, PT ;  /* 0x000003001900780c */ /* 0x000fda0003f06070 */
[----:B------:R-:W-:Y:S05]  /*4c50*/  @!P0 BRA `(.L_x_195) ;  /* 0x0000000400c88947 */ /* 0x000fea0003800000 */
[----:B------:R-:W0:Y:S01]  /*4c60*/  LDC.64 R16, c[0x0][0x380] ;  /* 0x0000e000ff107b82 */ /* 0x000e220000000a00 */
[----:B------:R-:W-:-:S07]  /*4c70*/  VIADD R21, R9, 0x200 ;  /* 0x0000020009157836 */ /* 0x000fce0000000000 */
[----:B------:R-:W1:Y:S02]  /*4c80*/  LDC.64 R14, c[0x0][0x388] ;  /* 0x0000e200ff0e7b82 */ /* 0x000e640000000a00 */
.L_x_209:
[----:B------:R-:W-:-:S05]  /*4c90*/  VIADD R5, R21, 0xfffffe00 ;  /* 0xfffffe0015057836 */ /* 0x000fca0000000000 */
[----:B------:R-:W-:-:S05]  /*4ca0*/  IADD3 R5, P0, PT, R5, R18, RZ ;  /* 0x0000001205057210 */ /* 0x000fca0007f1e0ff */
[----:B------:R-:W-:Y:S01]  /*4cb0*/  IMAD.X R2, RZ, RZ, R19, P0 ;  /* 0x000000ffff027224 */ /* 0x000fe200000e0613 */
[----:B0-----:R-:W-:-:S04]  /*4cc0*/  LEA R22, P0, R5, R16, 0x3 ;  /* 0x0000001005167211 */ /* 0x001fc800078018ff */
[----:B------:R-:W-:-:S05]  /*4cd0*/  LEA.HI.X R23, R5, R17, R2, 0x3, P0 ;  /* 0x0000001105177211 */ /* 0x000fca00000f1c02 */
[----:B------:R-:W2:Y:S04]  /*4ce0*/  LDG.E.64 R24, desc[UR10][R22.64] ;  /* 0x0000000a16187981 */ /* 0x000ea8000c1e1b00 */
[----:B------:R0:W5:Y:S01]  /*4cf0*/  LDG.E.64 R12, desc[UR10][R22.64+0x800] ;  /* 0x0008000a160c7981 */ /* 0x000162000c1e1b00 */
        /* <DEDUP_REMOVED lines=23> */
.L_x_202:
[----:B------:R-:W-:Y:S05]  /*4e70*/  BSYNC.RECONVERGENT B2 ;  /* 0x0000000000027941 */ /* 0x000fea0003800200 */
.L_x_201:
[----:B------:R0:W5:Y:S04]  /*4e80*/  LDG.E.64 R6, desc[UR10][R22.64+0x1000] ;  /* 0x0010000a16067981 */ /* 0x000168000c1e1b00 */
[----:B------:R0:W5:Y:S02]  /*4e90*/  LDG.E.64 R24, desc[UR10][R22.64+0x1800] ;  /* 0x0018000a16187981 */ /* 0x000164000c1e1b00 */
[----:B-----5:R-:W-:Y:S01]  /*4ea0*/  DSETP.GEU.AND P0, PT, |R4|, |R12|, PT ;  /* 0x4000000c0400722a */ /* 0x020fe20003f0e200 */
[----:B------:R-:W-:Y:S01]  /*4eb0*/  VIADD R11, R21, 0xffffff00 ;  /* 0xffffff00150b7836 */ /* 0x000fe20000000000 */
[----:B------:R-:W-:Y:S01]  /*4ec0*/  BSSY.RECONVERGENT B2, `(.L_x_203) ;  /* 0x0000016000027945 */ /* 0x000fe20003800200 */
[----:B------:R-:W-:-:S03]  /*4ed0*/  IMAD.MOV.U32 R10, RZ, RZ, R12 ;  /* 0x000000ffff0a7224 */ /* 0x000fc600078e000c */
[----:B------:R-:W-:Y:S01]  /*4ee0*/  IADD3 R28, P1, P2, R18, R14, R11 ;  /* 0x0000000e121c7210 */ /* 0x000fe20007a3e00b */
[----:B------:R-:W-:-:S03]  /*4ef0*/  IMAD.MOV.U32 R11, RZ, RZ, R13 ;  /* 0x000000ffff0b7224 */ /* 0x000fc600078e000d */
[----:B------:R-:W-:Y:S01]  /*4f00*/  IADD3.X R27, PT, PT, R19, R15, RZ, P1, P2 ;  /* 0x0000000f131b7210 */ /* 0x000fe20000fe44ff */
[----:B------:R-:W-:-:S04]  /*4f10*/  IMAD.MOV.U32 R8, RZ, RZ, R28 ;  /* 0x000000ffff087224 */ /* 0x000fc800078e001c */
        /* <DEDUP_REMOVED lines=16> */
.L_x_204:
[----:B------:R-:W-:Y:S05]  /*5020*/  BSYNC.RECONVERGENT B2 ;  /* 0x0000000000027941 */ /* 0x000fea0003800200 */
.L_x_203:
[----:B------:R-:W-:Y:S01]  /*5030*/  DSETP.GEU.AND P0, PT, |R10|, |R6|, PT ;  /* 0x400000060a00722a */ /* 0x000fe20003f0e200 */
[----:B------:R-:W-:Y:S01]  /*5040*/  IADD3 R23, P1, P2, R18, R14, R21 ;  /* 0x0000000e12177210 */ /* 0x000fe20007a3e015 */
[----:B------:R-:W-:Y:S01]  /*5050*/  BSSY.RECONVERGENT B2, `(.L_x_205) ;  /* 0x0000016000027945 */ /* 0x000fe20003800200 */
[----:B------:R-:W-:Y:S02]  /*5060*/  VIADD R13, R21, 0x100 ;  /* 0x00000100150d7836 */ /* 0x000fe40000000000 */
[----:B------:R-:W-:Y:S01]  /*5070*/  IADD3.X R27, PT, PT, R19, R15, RZ, P1, P2 ;  /* 0x0000000f131b7210 */ /* 0x000fe20000fe44ff */
[----:B------:R-:W-:Y:S02]  /*5080*/  IMAD.MOV.U32 R2, RZ, RZ, R23 ;  /* 0x000000ffff027224 */ /* 0x000fe400078e0017 */
        /* <DEDUP_REMOVED lines=18> */
.L_x_206:
[----:B------:R-:W-:Y:S05]  /*51b0*/  BSYNC.RECONVERGENT B2 ;  /* 0x0000000000027941 */ /* 0x000fea0003800200 */
.L_x_205:
[----:B------:R-:W-:Y:S01]  /*51c0*/  DSETP.GEU.AND P0, PT, |R4|, |R24|, PT ;  /* 0x400000180400722a */ /* 0x000fe20003f0e200 */
[----:B------:R-:W-:Y:S01]  /*51d0*/  IADD3 R13, P1, P2, R18, R14, R13 ;  /* 0x0000000e120d7210 */ /* 0x000fe20007a3e00d */
[----:B------:R-:W-:Y:S01]  /*51e0*/  BSSY.RECONVERGENT B2, `(.L_x_207) ;  /* 0x0000015000027945 */ /* 0x000fe20003800200 */
[----:B------:R-:W-:Y:S02]  /*51f0*/  IMAD.MOV.U32 R10, RZ, RZ, R24 ;  /* 0x000000ffff0a7224 */ /* 0x000fe400078e0018 */
[----:B------:R-:W-:Y:S01]  /*5200*/  IADD3.X R6, PT, PT, R19, R15, RZ, P1, P2 ;  /* 0x0000000f13067210 */ /* 0x000fe20000fe44ff */
[----:B------:R-:W-:Y:S02]  /*5210*/  IMAD.MOV.U32 R7, RZ, RZ, R13 ;  /* 0x000000ffff077224 */ /* 0x000fe400078e000d */
[----:B------:R-:W-:Y:S02]  /*5220*/  IMAD.MOV.U32 R11, RZ, RZ, R25 ;  /* 0x000000ffff0b7224 */ /* 0x000fe400078e0019 */
[----:B------:R-:W-:-:S04]  /*5230*/  IMAD.MOV.U32 R8, RZ, RZ, R6 ;  /* 0x000000ffff087224 */ /* 0x000fc800078e0006 */
[----:B------:R-:W-:Y:S05]  /*5240*/  @!P0 BRA `(.L_x_208) ;  /* 0x0000000000388947 */ /* 0x000fea0003800000 */
[----:B------:R-:W-:Y:S01]  /*5250*/  DSETP.GEU.AND P0, PT, |R24|, |R4|, PT ;  /* 0x400000041800722a */ /* 0x000fe20003f0e200 */
[----:B------:R-:W-:Y:S01]  /*5260*/  MOV R7, R2 ;  /* 0x0000000200077202 */ /* 0x000fe20000000f00 */
[----:B------:R-:W-:Y:S02]  /*5270*/  IMAD.MOV.U32 R8, RZ, RZ, R9 ;  /* 0x000000ffff087224 */ /* 0x000fe400078e0009 */
[----:B------:R-:W-:Y:S02]  /*5280*/  IMAD.MOV.U32 R10, RZ, RZ, R4 ;  /* 0x000000ffff0a7224 */ /* 0x000fe400078e0004 */
[----:B------:R-:W-:-:S08]  /*5290*/  IMAD.MOV.U32 R11, RZ, RZ, R5 ;  /* 0x000000ffff0b7224 */ /* 0x000fd000078e0005 */
        /* <DEDUP_REMOVED lines=9> */
.L_x_208:
[----:B------:R-:W-:Y:S05]  /*5330*/  BSYNC.RECONVERGENT B2 ;  /* 0x0000000000027941 */ /* 0x000fea0003800200 */
.L_x_207:
[C---:B------:R-:W-:Y:S02]  /*5340*/  VIADD R5, R21.reuse, 0x200 ;  /* 0x0000020015057836 */ /* 0x040fe40000000000 */
[----:B------:R-:W-:-:S03]  /*5350*/  VIADD R21, R21, 0x400 ;  /* 0x0000040015157836 */ /* 0x000fc60000000000 */
[----:B------:R-:W-:-:S13]  /*5360*/  ISETP.GE.AND P0, PT, R5, R20, PT ;  /* 0x000000140500720c */ /* 0x000fda0003f06270 */
[----:B------:R-:W-:Y:S05]  /*5370*/  @!P0 BRA `(.L_x_209) ;  /* 0xfffffff800448947 */ /* 0x000fea000383ffff */
.L_x_195:
[----:B------:R-:W-:Y:S05]  /*5380*/  BSYNC.RECONVERGENT B1 ;  /* 0x0000000000017941 */ /* 0x000fea0003800200 */
.L_x_188:
        /* <DEDUP_REMOVED lines=32> */
.L_x_211:
[----:B------:R-:W-:Y:S05]  /*5590*/  BSYNC.RECONVERGENT B1 ;  /* 0x0000000000017941 */ /* 0x000fea0003800200 */
.L_x_210:
        /* <DEDUP_REMOVED lines=31> */
.L_x_213:
[----:B------:R-:W-:Y:S05]  /*5790*/  BSYNC.RECONVERGENT B1 ;  /* 0x0000000000017941 */ /* 0x000fea0003800200 */
.L_x_212:
        /* <DEDUP_REMOVED lines=31> */
.L_x_215:
[----:B------:R-:W-:Y:S05]  /*5990*/  BSYNC.RECONVERGENT B1 ;  /* 0x0000000000017941 */ /* 0x000fea0003800200 */
.L_x_214:
[----:B------:R-:W-:Y:S01]  /*59a0*/  ISETP.GT.AND P0, PT, R2, 0x17, PT ;  /* 0x000000170200780c */ /* 0x000fe20003f04270 */
[----:B-1----:R1:W1:Y:S01]  /*59b0*/  SHFL.DOWN PT, R6, R4, 0x8, 0x1f ;  /* 0x09001f0004067f89 */ /* 0x00226200000e0000 */
[----:B------:R-:W-:Y:S01]  /*59c0*/  BSSY.RECONVERGENT B1, `(.L_x_216) ;  /* 0x000001d000017945 */ /* 0x000fe20003800200 */
[----:B--2---:R-:W-:Y:S02]  /*59d0*/  IMAD.MOV.U32 R12, RZ, RZ, R10 ;  /* 0x000000ffff0c7224 */ /* 0x004fe400078e000a */
[----:B------:R2:W1:Y:S01]  /*59e0*/  SHFL.DOWN PT, R7, R5, 0x8, 0x1f ;  /* 0x09001f0005077f89 */ /* 0x00046200000e0000 */
[----:B------:R-:W-:Y:S02]  /*59f0*/  IMAD.MOV.U32 R13, RZ, RZ, R11 ;  /* 0x000000ffff0d7224 */ /* 0x000fe400078e000b */
[----:B------:R-:W-:Y:S01]  /*5a00*/  IMAD.MOV.U32 R8, RZ, RZ, R4 ;  /* 0x000000ffff087224 */ /* 0x000fe200078e0004 */
[----:B0-----:R2:W0:Y:S01]  /*5a10*/  SHFL.DOWN PT, R15, R10, 0x8, 0x1f ;  /* 0x09001f000a0f7f89 */ /* 0x00142200000e0000 */
[----:B----4-:R-:W-:-:S03]  /*5a20*/  IMAD.MOV.U32 R9, RZ, RZ, R5 ;  /* 0x000000ffff097224 */ /* 0x010fc600078e0005 */
[----:B---3--:R2:W3:Y:S01]  /*5a30*/  SHFL.DOWN PT, R14, R11, 0x8, 0x1f ;  /* 0x09001f000b0e7f89 */ /* 0x0084e200000e0000 */
[----:B------:R-:W-:Y:S05]  /*5a40*/  @P0 BRA `(.L_x_217) ;  /* 0x0000000000500947 */ /* 0x000fea0003800000 */
[----:B-1----:R-:W-:Y:S01]  /*5a50*/  DSETP.GEU.AND P0, PT, |R4|, |R6|, PT ;  /* 0x400000060400722a */ /* 0x002fe20003f0e200 */
        /* <DEDUP_REMOVED lines=19> */
.L_x_217:
[----:B------:R-:W-:Y:S05]  /*5b90*/  BSYNC.RECONVERGENT B1 ;  /* 0x0000000000017941 */ /* 0x000fea0003800200 */
.L_x_216:
[----:B------:R-:W-:Y:S01]  /*5ba0*/  ISETP.GT.AND P0, PT, R2, 0xf, PT ;  /* 0x0000000f0200780c */ /* 0x000fe20003f04270 */
[----:B--2---:R2:W4:Y:S01]  /*5bb0*/  SHFL.DOWN PT, R10, R8, 0x10, 0x1f ;  /* 0x0a001f00080a7f89 */ /* 0x00452200000e0000 */
[----:B------:R-:W-:Y:S01]  /*5bc0*/  BSSY.RECONVERGENT B1, `(.L_x_218) ;  /* 0x000001d000017945 */ /* 0x000fe20003800200 */
[----:B-1----:R-:W-:Y:S02]  /*5bd0*/  IMAD.MOV.U32 R4, RZ, RZ, R12 ;  /* 0x000000ffff047224 */ /* 0x002fe400078e000c */
[----:B------:R2:W1:Y:S01]  /*5be0*/  SHFL.DOWN PT, R11, R9, 0x10, 0x1f ;  /* 0x0a001f00090b7f89 */ /* 0x00046200000e0000 */
[----:B------:R-:W-:Y:S02]  /*5bf0*/  IMAD.MOV.U32 R5, RZ, RZ, R13 ;  /* 0x000000ffff057224 */ /* 0x000fe400078e000d */
[----:B------:R-:W-:Y:S01]  /*5c00*/  IMAD.MOV.U32 R6, RZ, RZ, R8 ;  /* 0x000000ffff067224 */ /* 0x000fe200078e0008 */
[----:B0-----:R2:W0:Y:S01]  /*5c10*/  SHFL.DOWN PT, R15, R12, 0x10, 0x1f ;  /* 0x0a001f000c0f7f89 */ /* 0x00142200000e0000 */
[----:B------:R-:W-:-:S03]  /*5c20*/  IMAD.MOV.U32 R7, RZ, RZ, R9 ;  /* 0x000000ffff077224 */ /* 0x000fc600078e0009 */
[----:B---3--:R2:W3:Y:S01]  /*5c30*/  SHFL.DOWN PT, R14, R13, 0x10, 0x1f ;  /* 0x0a001f000d0e7f89 */ /* 0x0084e200000e0000 */
        /* <DEDUP_REMOVED lines=21> */
.L_x_219:
[----:B------:R-:W-:Y:S05]  /*5d90*/  BSYNC.RECONVERGENT B1 ;  /* 0x0000000000017941 */ /* 0x000fea0003800200 */
.L_x_218:
[----:B------:R-:W-:Y:S01]  /*5da0*/  ISETP.NE.AND P0, PT, R2, RZ, PT ;  /* 0x000000ff0200720c */ /* 0x000fe20003f05270 */
[----:B------:R-:W-:-:S12]  /*5db0*/  BSSY.RECONVERGENT B1, `(.L_x_220) ;  /* 0x000000a000017945 */ /* 0x000fd80003800200 */
[----:B------:R-:W-:Y:S05]  /*5dc0*/  @P0 BRA `(.L_x_221) ;  /* 0x0000000000200947 */ /* 0x000fea0003800000 */
[----:B--2---:R-:W2:Y:S01]  /*5dd0*/  S2R R9, SR_CgaCtaId ;  /* 0x0000000000097919 */ /* 0x004ea20000008800 */
[----:B------:R-:W-:Y:S02]  /*5de0*/  MOV R8, 0x400 ;  /* 0x0000040000087802 */ /* 0x000fe40000000f00 */
[----:B------:R-:W-:-:S04]  /*5df0*/  SHF.R.U32.HI R2, RZ, 0x1, R3 ;  /* 0x00000001ff027819 */ /* 0x000fc80000011603 */
[----:B------:R-:W-:Y:S02]  /*5e00*/  LOP3.LUT R2, R2, 0x1f0, RZ, 0xc0, !PT ;  /* 0x000001f002027812 */ /* 0x000fe400078ec0ff */
[----:B--2---:R-:W-:-:S05]  /*5e10*/  LEA R9, R9, R8, 0x18 ;  /* 0x0000000809097211 */ /* 0x004fca00078ec0ff */
[----:B------:R-:W-:-:S05]  /*5e20*/  IMAD.IADD R9, R2, 0x1, R9 ;  /* 0x0000000102097824 */ /* 0x000fca00078e0209 */
[----:B------:R2:W-:Y:S04]  /*5e30*/  STS.64 [R9+0x10], R4 ;  /* 0x0000100409007388 */ /* 0x0005e80000000a00 */
[----:B------:R2:W-:Y:S02]  /*5e40*/  STS.64 [R9+0x8], R6 ;  /* 0x0000080609007388 */ /* 0x0005e40000000a00 */
.L_x_221:
[----:B------:R-:W-:Y:S05]  /*5e50*/  BSYNC.RECONVERGENT B1 ;  /* 0x0000000000017941 */ /* 0x000fea0003800200 */
.L_x_220:
[----:B------:R-:W-:Y:S01]  /*5e60*/  BAR.SYNC.DEFER_BLOCKING 0x0 ;  /* 0x0000000000007b1d */ /* 0x000fe20000010000 */
[----:B------:R-:W-:-:S13]  /*5e70*/  ISETP.NE.AND P1, PT, R3, RZ, PT ;  /* 0x000000ff0300720c */ /* 0x000fda0003f25270 */
[----:B------:R-:W-:Y:S05]  /*5e80*/  @P1 BRA `(.L_x_149) ;  /* 0x00000008008c1947 */ /* 0x000fea0003800000 */
[----:B------:R-:W5:Y:S01]  /*5e90*/  S2R R3, SR_CgaCtaId ;  /* 0x0000000000037919 */ /* 0x000f620000008800 */
[----:B------:R-:W-:Y:S01]  /*5ea0*/  MOV R20, 0x400 ;  /* 0x0000040000147802 */ /* 0x000fe20000000f00 */
[----:B------:R-:W-:Y:S03]  /*5eb0*/  BSSY.RECONVERGENT B1, `(.L_x_222) ;  /* 0x000001a000017945 */ /* 0x000fe60003800200 */
[----:B-----5:R-:W-:-:S05]  /*5ec0*/  LEA R20, R3, R20, 0x18 ;  /* 0x0000001403147211 */ /* 0x020fca00078ec0ff */
[----:B------:R-:W5:Y:S04]  /*5ed0*/  LDS.64 R16, [R20+0x18] ;  /* 0x0000180014107984 */ /* 0x000f680000000a00 */
[----:B-12-4-:R-:W1:Y:S04]  /*5ee0*/  LDS.128 R8, [R20+0x20] ;  /* 0x0000200014087984 */ /* 0x016e680000000c00 */
[----:B------:R2:W4:Y:S04]  /*5ef0*/  LDS.64 R2, [R20+0x80] ;  /* 0x0000800014027984 */ /* 0x0005280000000a00 */
[----:B0--3--:R2:W0:Y:S01]  /*5f00*/  LDS.128 R12, [R20+0x30] ;  /* 0x00003000140c7984 */ /* 0x0094220000000c00 */
[----:B-----5:R-:W-:Y:S01]  /*5f10*/  DSETP.GEU.AND P0, PT, |R6|, |R16|, PT ;  /* 0x400000100600722a */ /* 0x020fe20003f0e200 */
[----:B------:R-:W-:-:S02]  /*5f20*/  IMAD.MOV.U32 R22, RZ, RZ, R16 ;  /* 0x000000ffff167224 */ /* 0x000fc400078e0010 */
[----:B------:R-:W-:Y:S02]  /*5f30*/  IMAD.MOV.U32 R23, RZ, RZ, R17 ;  /* 0x000000ffff177224 */ /* 0x000fe400078e0011 */
[----:B-1----:R-:W-:Y:S02]  /*5f40*/  IMAD.MOV.U32 R25, RZ, RZ, R8 ;  /* 0x000000ffff197224 */ /* 0x002fe400078e0008 */
[----:B------:R-:W-:-:S07]  /*5f50*/  IMAD.MOV.U32 R21, RZ, RZ, R9 ;  /* 0x000000ffff157224 */ /* 0x000fce00078e0009 */
[----:B0-2-4-:R-:W-:Y:S05]  /*5f60*/  @!P0 BRA `(.L_x_223) ;  /* 0x0000000000388947 */ /* 0x015fea0003800000 */
        /* <DEDUP_REMOVED lines=14> */
.L_x_223:
[----:B------:R-:W-:Y:S05]  /*6050*/  BSYNC.RECONVERGENT B1 ;  /* 0x0000000000017941 */ /* 0x000fea0003800200 */
.L_x_222:
        /* <DEDUP_REMOVED lines=23> */
.L_x_225:
[----:B------:R-:W-:Y:S05]  /*61d0*/  BSYNC.RECONVERGENT B1 ;  /* 0x0000000000017941 */ /* 0x000fea0003800200 */
.L_x_224:
        /* <DEDUP_REMOVED lines=21> */
.L_x_227:
[----:B------:R-:W-:Y:S05]  /*6330*/  BSYNC.RECONVERGENT B1 ;  /* 0x0000000000017941 */ /* 0x000fea0003800200 */
.L_x_226:
        /* <DEDUP_REMOVED lines=23> */
.L_x_229:
[----:B------:R-:W-:Y:S05]  /*64b0*/  BSYNC.RECONVERGENT B1 ;  /* 0x0000000000017941 */ /* 0x000fea0003800200 */
.L_x_228:
        /* <DEDUP_REMOVED lines=21> */
.L_x_231:
[----:B------:R-:W-:Y:S05]  /*6610*/  BSYNC.RECONVERGENT B1 ;  /* 0x0000000000017941 */ /* 0x000fea0003800200 */
.L_x_230:
        /* <DEDUP_REMOVED lines=21> */
.L_x_233:
[----:B------:R-:W-:Y:S05]  /*6770*/  BSYNC.RECONVERGENT B1 ;  /* 0x0000000000017941 */ /* 0x000fea0003800200 */
.L_x_232:
        /* <DEDUP_REMOVED lines=20> */
.L_x_149:
[----:B------:R-:W-:Y:S05]  /*68c0*/  BSYNC.RECONVERGENT B0 ;  /* 0x0000000000007941 */ /* 0x000fea0003800200 */
.L_x_116:
[----:B------:R-:W-:Y:S05]  /*68d0*/  @P1 EXIT ;  /* 0x000000000000194d */ /* 0x000fea0003800000 */
[----:B01--4-:R-:W0:Y:S02]  /*68e0*/  LDC.64 R2, c[0x0][0x390] ;  /* 0x0000e400ff027b82 */ /* 0x013e240000000a00 */
[----:B0-----:R-:W-:-:S05]  /*68f0*/  IMAD.WIDE.U32 R2, R0, 0x10, R2 ;  /* 0x0000001000027825 */ /* 0x001fca00078e0002 */
[----:B------:R-:W-:Y:S04]  /*6900*/  STG.E.64 desc[UR10][R2.64], R6 ;  /* 0x0000000602007986 */ /* 0x000fe8000c101b0a */
[----:B------:R-:W-:Y:S01]  /*6910*/  STG.E.64 desc[UR10][R2.64+0x8], R4 ;  /* 0x0000080402007986 */ /* 0x000fe2000c101b0a */
[----:B------:R-:W-:Y:S05]  /*6920*/  EXIT ;  /* 0x000000000000794d */ /* 0x000fea0003800000 */
.L_x_234:
        /* <DEDUP_REMOVED lines=13> */
.L_x_729:


//--------------------- .text._ZN6thrust24THRUST_300001_SM_1000_NS8cuda_cub4core6detail13_kernel_agentINS1_8__reduce11ReduceAgentINS0_12zip_iteratorIN4cuda3std3__45tupleIJNS0_10device_ptrIdEENS0_17counting_iteratorIlNS0_11use_defaultESF_SF_EEEEEEEPNSB_IJdlEEESJ_lNS1_9__extrema9arg_max_fIdl10comparatorEEEEJSI_SK_lSO_EEEvDpT0_ --------------------------
	.section	.text._ZN6thrust24THRUST_300001_SM_1000_NS8cuda_cub4core6detail13_kernel_agentINS1_8__reduce11ReduceAgentINS0_12zip_iteratorIN4cuda3std3__45tupleIJNS0_10device_ptrIdEENS0_17counting_iteratorIlNS0_11use_defaultESF_SF_EEEEEEEPNSB_IJdlEEESJ_lNS1_9__extrema9arg_max_fIdl10comparatorEEEEJSI_SK_lSO_EEEvDpT0_,"ax",@progbits
	.align	128
        .global         _ZN6thrust24THRUST_300001_SM_1000_NS8cuda_cub4core6detail13_kernel_agentINS1_8__reduce11ReduceAgentINS0_12zip_iteratorIN4cuda3std3__45tupleIJNS0_10device_ptrIdEENS0_17counting_iteratorIlNS0_11use_defaultESF_SF_EEEEEEEPNSB_IJdlEEESJ_lNS1_9__extrema9arg_max_fIdl10comparatorEEEEJSI_SK_lSO_EEEvDpT0_
        .type           _ZN6thrust24THRUST_300001_SM_1000_NS8cuda_cub4core6detail13_kernel_agentINS1_8__reduce11ReduceAgentINS0_12zip_iteratorIN4cuda3std3__45tupleIJNS0_10device_ptrIdEENS0_17counting_iteratorIlNS0_11use_defaultESF_SF_EEEEEEEPNSB_IJdlEEESJ_lNS1_9__extrema9arg_max_fIdl10comparatorEEEEJSI_SK_lSO_EEEvDpT0_,@function
        .size           _ZN6thrust24THRUST_300001_SM_1000_NS8cuda_cub4core6detail13_kernel_agentINS1_8__reduce11ReduceAgentINS0_12zip_iteratorIN4cuda3std3__45tupleIJNS0_10device_ptrIdEENS0_17counting_iteratorIlNS0_11use_defaultESF_SF_EEEEEEEPNSB_IJdlEEESJ_lNS1_9__extrema9arg_max_fIdl10comparatorEEEEJSI_SK_lSO_EEEvDpT0_,(.L_x_730 - _ZN6thrust24THRUST_300001_SM_1000_NS8cuda_cub4core6detail13_kernel_agentINS1_8__reduce11ReduceAgentINS0_12zip_iteratorIN4cuda3std3__45tupleIJNS0_10device_ptrIdEENS0_17counting_iteratorIlNS0_11use_defaultESF_SF_EEEEEEEPNSB_IJdlEEESJ_lNS1_9__extrema9arg_max_fIdl10comparatorEEEEJSI_SK_lSO_EEEvDpT0_)
        .other          _ZN6thrust24THRUST_300001_SM_1000_NS8cuda_cub4core6detail13_kernel_agentINS1_8__reduce11ReduceAgentINS0_12zip_iteratorIN4cuda3std3__45tupleIJNS0_10device_ptrIdEENS0_17counting_iteratorIlNS0_11use_defaultESF_SF_EEEEEEEPNSB_IJdlEEESJ_lNS1_9__extrema9arg_max_fIdl10comparatorEEEEJSI_SK_lSO_EEEvDpT0_,@"STO_CUDA_ENTRY STV_DEFAULT"
_ZN6thrust24THRUST_300001_SM_1000_NS8cuda_cub4core6detail13_kernel_agentINS1_8__reduce11ReduceAgentINS0_12zip_iteratorIN4cuda3std3__45tupleIJNS0_10device_ptrIdEENS0_17counting_iteratorIlNS0_11use_defaultESF_SF_EEEEEEEPNSB_IJdlEEESJ_lNS1_9__extrema9arg_max_fIdl10comparatorEEEEJSI_SK_lSO_EEEvDpT0_:
.text._ZN6thrust24THRUST_300001_SM_1000_NS8cuda_cub4core6detail13_kernel_agentINS1_8__reduce11ReduceAgentINS0_12zip_iteratorIN4cuda3std3__45tupleIJNS0_10device_ptrIdEENS0_17counting_iteratorIlNS0_11use_defaultESF_SF_EEEEEEEPNSB_IJdlEEESJ_lNS1_9__extrema9arg_max_fIdl10comparatorEEEEJSI_SK_lSO_EEEvDpT0_:
[----:B------:R-:W-:Y:S01]  /*0000*/  LDC R1, c[0x0][0x37c] ;  /* 0x0000df00ff017b82 */ /* 0x000fe20000000800 */
[----:B------:R-:W0:Y:S02]  /*0010*/  LDCU.64 UR4, c[0x0][0x398] ;  /* 0x00007300ff0477ac */ /* 0x000e240008000a00 */
[----:B0-----:R-:W-:-:S04]  /*0020*/  ISETP.NE.U32.AND P0, PT, RZ, UR4, PT ;  /* 0x00000004ff007c0c */ /* 0x001fc8000bf05070 */
[----:B------:R-:W-:-:S13]  /*0030*/  ISETP.NE.AND.EX P0, PT, RZ, UR5, PT, P0 ;  /* 0x00000005ff007c0c */ /* 0x000fda000bf05300 */
[----:B------:R-:W-:Y:S05]  /*0040*/  @!P0 EXIT ;  /* 0x000000000000894d */ /* 0x000fea0003800000 */
[----:B------:R-:W-:Y:S01]  /*0050*/  UISETP.GT.U32.AND UP0, UPT, UR4, 0x4ff, UPT ;  /* 0x000004ff0400788c */ /* 0x000fe2000bf04070 */
[----:B------:R-:W-:Y:S01]  /*0060*/  BSSY.RECONVERGENT B0, `(.L_x_235) ;  /* 0x000063e000007945 */ /* 0x000fe20003800200 */
[----:B------:R-:W0:Y:S02]  /*0070*/  LDCU.64 UR8, c[0x0][0x358] ;  /* 0x00006b00ff0877ac */ /* 0x000e240008000a00 */
[----:B------:R-:W-:-:S09]  /*0080*/  UISETP.GT.AND.EX UP0, UPT, UR5, URZ, UPT, UP0 ;  /* 0x000000ff0500728c */ /* 0x000fd2000bf04300 */
        /* <DEDUP_REMOVED lines=9> */
[----:B------:R-:W1:Y:S01]  /*0120*/  LDC.64 R2, c[0x0][0x380] ;  /* 0x0000e000ff027b82 */ /* 0x000e620000000a00 */
[----:B------:R-:W2:Y:S01]  /*0130*/  LDCU.64 UR6, c[0x0][0x388] ;  /* 0x00007100ff0677ac */ /* 0x000ea20008000a00 */
[----:B-1----:R-:W-:-:S06]  /*0140*/  IMAD.WIDE.U32 R2, R0, 0x8, R2 ;  /* 0x0000000800027825 */ /* 0x002fcc00078e0002 */
[----:B0-----:R-:W5:Y:S01]  /*0150*/  LDG.E.64 R2, desc[UR8][R2.64] ;  /* 0x0000000802027981 */ /* 0x001f62000c1e1b00 */
[C---:B--2---:R-:W-:Y:S01]  /*0160*/  IADD3 R9, P0, PT, R0.reuse, UR6, RZ ;  /* 0x0000000600097c10 */ /* 0x044fe2000ff1e0ff */
[----:B------:R-:W-:-:S04]  /*0170*/  VIADD R10, R0, 0x100 ;  /* 0x00000100000a7836 */ /* 0x000fc80000000000 */
[----:B------:R-:W-:-:S08]  /*0180*/  IMAD.X R8, RZ, RZ, UR7, P0 ;  /* 0x00000007ff087e24 */ /* 0x000fd000080e06ff */
.L_x_238:
[----:B0-----:R-:W-:Y:S05]  /*0190*/  BSYNC.RECONVERGENT B1 ;  /* 0x0000000000017941 */ /* 0x001fea0003800200 */
.L_x_237:
[----:B------:R-:W-:Y:S01]  /*01a0*/  ISETP.GE.AND P0, PT, R10, UR4, PT ;  /* 0x000000040a007c0c */ /* 0x000fe2000bf06270 */
[----:B------:R-:W-:-:S12]  /*01b0*/  BSSY.RECONVERGENT B1, `(.L_x_239) ;  /* 0x00000a9000017945 */ /* 0x000fd80003800200 */
[----:B------:R-:W-:Y:S05]  /*01c0*/  @P0 BRA `(.L_x_240) ;  /* 0x00000008009c0947 */ /* 0x000fea0003800000 */
[----:B------:R-:W-:Y:S01]  /*01d0*/  LOP3.LUT R4, RZ, R10, RZ, 0x33, !PT ;  /* 0x0000000aff047212 */ /* 0x000fe200078e33ff */
[----:B------:R-:W-:Y:S04]  /*01e0*/  BSSY.RECONVERGENT B2, `(.L_x_241) ;  /* 0x0000034000027945 */ /* 0x000fe80003800200 */
[----:B------:R-:W-:-:S05]  /*01f0*/  VIADD R16, R4, UR4 ;  /* 0x0000000404107c36 */ /* 0x000fca0008000000 */
[----:B------:R-:W-:-:S04]  /*0200*/  LOP3.LUT R4, R16, 0x300, RZ, 0xc0, !PT ;  /* 0x0000030010047812 */ /* 0x000fc800078ec0ff */
[----:B------:R-:W-:-:S13]  /*0210*/  ISETP.NE.AND P0, PT, R4, 0x300, PT ;  /* 0x000003000400780c */ /* 0x000fda0003f05270 */
[----:B------:R-:W-:Y:S05]  /*0220*/  @!P0 BRA `(.L_x_242) ;  /* 0x0000000000bc8947 */ /* 0x000fea0003800000 */
[----:B------:R-:W0:Y:S01]  /*0230*/  LDC.64 R4, c[0x0][0x380] ;  /* 0x0000e000ff047b82 */ /* 0x000e220000000a00 */
[----:B------:R-:W1:Y:S01]  /*0240*/  LDCU.64 UR6, c[0x0][0x388] ;  /* 0x00007100ff0677ac */ /* 0x000e620008000a00 */
[----:B------:R-:W-:-:S04]  /*0250*/  LEA.HI R6, R16, 0x1, RZ, 0x18 ;  /* 0x0000000110067811 */ /* 0x000fc800078fc0ff */
[----:B------:R-:W-:-:S05]  /*0260*/  LOP3.LUT R6, R6, 0x3, RZ, 0xc0, !PT ;  /* 0x0000000306067812 */ /* 0x000fca00078ec0ff */
[----:B------:R-:W-:Y:S01]  /*0270*/  IMAD.MOV R11, RZ, RZ, -R6 ;  /* 0x000000ffff0b7224 */ /* 0x000fe200078e0a06 */
[C---:B-1----:R-:W-:Y:S01]  /*0280*/  IADD3 R14, P0, PT, R10.reuse, UR6, RZ ;  /* 0x000000060a0e7c10 */ /* 0x042fe2000ff1e0ff */
[----:B0-----:R-:W-:-:S04]  /*0290*/  IMAD.WIDE.U32 R4, R10, 0x8, R4 ;  /* 0x000000080a047825 */ /* 0x001fc800078e0004 */
[----:B------:R-:W-:Y:S02]  /*02a0*/  IMAD.MOV.U32 R12, RZ, RZ, R4 ;  /* 0x000000ffff0c7224 */ /* 0x000fe400078e0004 */
[----:B------:R-:W-:Y:S02]  /*02b0*/  IMAD.MOV.U32 R13, RZ, RZ, R5 ;  /* 0x000000ffff0d7224 */ /* 0x000fe400078e0005 */
[----:B------:R-:W-:-:S07]  /*02c0*/  IMAD.X R15, RZ, RZ, UR7, P0 ;  /* 0x00000007ff0f7e24 */ /* 0x000fce00080e06ff */
.L_x_245:
        /* <DEDUP_REMOVED lines=31> */
.L_x_244:
[----:B------:R-:W-:Y:S05]  /*04c0*/  BSYNC.RECONVERGENT B3 ;  /* 0x0000000000037941 */ /* 0x000fea0003800200 */
.L_x_243:
[----:B------:R-:W-:Y:S01]  /*04d0*/  IADD3 R14, P0, PT, R14, 0x100, RZ ;  /* 0x000001000e0e7810 */ /* 0x000fe20007f1e0ff */
[----:B------:R-:W-:Y:S02]  /*04e0*/  VIADD R10, R10, 0x100 ;  /* 0x000001000a0a7836 */ /* 0x000fe40000000000 */
[----:B------:R-:W-:Y:S02]  /*04f0*/  IMAD.X R13, RZ, RZ, R13, P3 ;  /* 0x000000ffff0d7224 */ /* 0x000fe400018e060d */
[----:B------:R-:W-:Y:S01]  /*0500*/  IMAD.X R15, RZ, RZ, R15, P0 ;  /* 0x000000ffff0f7224 */ /* 0x000fe200000e060f */
[----:B------:R-:W-:Y:S07]  /*0510*/  @P2 BRA `(.L_x_245) ;  /* 0xfffffffc006c2947 */ /* 0x000fee000383ffff */
.L_x_242:
[----:B------:R-:W-:Y:S05]  /*0520*/  BSYNC.RECONVERGENT B2 ;  /* 0x0000000000027941 */ /* 0x000fea0003800200 */
.L_x_241:
[----:B------:R-:W-:-:S13]  /*0530*/  ISETP.GE.U32.AND P0, PT, R16, 0x300, PT ;  /* 0x000003001000780c */ /* 0x000fda0003f06070 */
[----:B------:R-:W-:Y:S05]  /*0540*/  @!P0 BRA `(.L_x_240) ;  /* 0x0000000400bc8947 */ /* 0x000fea0003800000 */
[----:B------:R-:W0:Y:S01]  /*0550*/  LDC.64 R4, c[0x0][0x380] ;  /* 0x0000e000ff047b82 */ /* 0x000e220000000a00 */
[----:B------:R-:W-:-:S07]  /*0560*/  VIADD R20, R10, 0x200 ;  /* 0x000002000a147836 */ /* 0x000fce0000000000 */
[----:B------:R-:W1:Y:S02]  /*0570*/  LDC.64 R6, c[0x0][0x388] ;  /* 0x0000e200ff067b82 */ /* 0x000e640000000a00 */
.L_x_254:
[----:B------:R-:W-:-:S04]  /*0580*/  VIADD R17, R20, 0xfffffe00 ;  /* 0xfffffe0014117836 */ /* 0x000fc80000000000 */
[----:B0-----:R-:W-:-:S05]  /*0590*/  IMAD.WIDE R24, R17, 0x8, R4 ;  /* 0x0000000811187825 */ /* 0x001fca00078e0204 */
[----:B------:R-:W2:Y:S04]  /*05a0*/  LDG.E.64 R18, desc[UR8][R24.64] ;  /* 0x0000000818127981 */ /* 0x000ea8000c1e1b00 */
[----:B-----5:R0:W5:Y:S04]  /*05b0*/  LDG.E.64 R14, desc[UR8][R24.64+0x800] ;  /* 0x00080008180e7981 */ /* 0x020168000c1e1b00 */
[----:B------:R0:W5:Y:S04]  /*05c0*/  LDG.E.64 R12, desc[UR8][R24.64+0x1000] ;  /* 0x00100008180c7981 */ /* 0x000168000c1e1b00 */
[----:B------:R0:W5:Y:S01]  /*05d0*/  LDG.E.64 R10, desc[UR8][R24.64+0x1800] ;  /* 0x00180008180a7981 */ /* 0x000162000c1e1b00 */
[----:B-1----:R-:W-:Y:S01]  /*05e0*/  IADD3 R26, P1, PT, R17, R6, RZ ;  /* 0x00000006111a7210 */ /* 0x002fe20007f3e0ff */
[----:B------:R-:W-:Y:S01]  /*05f0*/  BSSY.RECONVERGENT B2, `(.L_x_246) ;  /* 0x0000017000027945 */ /* 0x000fe20003800200 */
[----:B------:R-:W-:-:S02]  /*0600*/  VIADD R23, R20, 0xffffff00 ;  /* 0xffffff0014177836 */ /* 0x000fc40000000000 */
[----:B------:R-:W-:Y:S01]  /*0610*/  LEA.HI.X.SX32 R27, R17, R7, 0x1, P1 ;  /* 0x00000007111b7211 */ /* 0x000fe200008f0eff */
[----:B------:R-:W-:-:S04]  /*0620*/  IMAD.MOV.U32 R22, RZ, RZ, R26 ;  /* 0x000000ffff167224 */ /* 0x000fc800078e001a */
        /* <DEDUP_REMOVED lines=19> */
.L_x_247:
[----:B------:R-:W-:Y:S05]  /*0760*/  BSYNC.RECONVERGENT B2 ;  /* 0x0000000000027941 */ /* 0x000fea0003800200 */
.L_x_246:
[----:B-----5:R-:W-:Y:S01]  /*0770*/  DSETP.GEU.AND P0, PT, |R16|, |R14|, PT ;  /* 0x4000000e1000722a */ /* 0x020fe20003f0e200 */
[C---:B------:R-:W-:Y:S01]  /*0780*/  IADD3 R19, P1, PT, R23.reuse, R6, RZ ;  /* 0x0000000617137210 */ /* 0x040fe20007f3e0ff */
[----:B------:R-:W-:Y:S01]  /*0790*/  BSSY.RECONVERGENT B2, `(.L_x_248) ;  /* 0x0000015000027945 */ /* 0x000fe20003800200 */
[----:B------:R-:W-:Y:S02]  /*07a0*/  IMAD.MOV.U32 R2, RZ, RZ, R14 ;  /* 0x000000ffff027224 */ /* 0x000fe400078e000e */
[----:B------:R-:W-:Y:S01]  /*07b0*/  LEA.HI.X.SX32 R18, R23, R7, 0x1, P1 ;  /* 0x0000000717127211 */ /* 0x000fe200008f0eff */
[----:B------:R-:W-:Y:S02]  /*07c0*/  IMAD.MOV.U32 R9, RZ, RZ, R19 ;  /* 0x000000ffff097224 */ /* 0x000fe400078e0013 */
[----:B------:R-:W-:Y:S01]  /*07d0*/  IMAD.MOV.U32 R3, RZ, RZ, R15 ;  /* 0x000000ffff037224 */ /* 0x000fe200078e000f */
[----:B------:R-:W-:-:S05]  /*07e0*/  MOV R8, R18 ;  /* 0x0000001200087202 */ /* 0x000fca0000000f00 */
        /* <DEDUP_REMOVED lines=15> */
.L_x_249:
[----:B------:R-:W-:Y:S05]  /*08e0*/  BSYNC.RECONVERGENT B2 ;  /* 0x0000000000027941 */ /* 0x000fea0003800200 */
.L_x_248:
[----:B------:R-:W-:Y:S01]  /*08f0*/  DSETP.GEU.AND P0, PT, |R2|, |R12|, PT ;  /* 0x4000000c0200722a */ /* 0x000fe20003f0e200 */
[CC--:B------:R-:W-:Y:S01]  /*0900*/  IADD3 R22, P1, PT, R20.reuse, R6.reuse, RZ ;  /* 0x0000000614167210 */ /* 0x0c0fe20007f3e0ff */
[C---:B------:R-:W-:Y:S01]  /*0910*/  VIADD R16, R20.reuse, 0x100 ;  /* 0x0000010014107836 */ /* 0x040fe20000000000 */
[----:B------:R-:W-:Y:S01]  /*0920*/  BSSY.RECONVERGENT B2, `(.L_x_250) ;  /* 0x0000016000027945 */ /* 0x000fe20003800200 */
[----:B------:R-:W-:Y:S01]  /*0930*/  IMAD.MOV.U32 R14, RZ, RZ, R12 ;  /* 0x000000ffff0e7224 */ /* 0x000fe200078e000c */
[----:B------:R-:W-:Y:S01]  /*0940*/  LEA.HI.X.SX32 R19, R20, R7, 0x1, P1 ;  /* 0x0000000714137211 */ /* 0x000fe200008f0eff */
[----:B------:R-:W-:Y:S01]  /*0950*/  IMAD.MOV.U32 R17, RZ, RZ, R22 ;  /* 0x000000ffff117224 */ /* 0x000fe200078e0016 */
[----:B------:R-:W-:Y:S01]  /*0960*/  IADD3 R24, P2, PT, R16, R6, RZ ;  /* 0x0000000610187210 */ /* 0x000fe20007f5e0ff */
[----:B------:R-:W-:Y:S02]  /*0970*/  IMAD.MOV.U32 R15, RZ, RZ, R13 ;  /* 0x000000ffff0f7224 */ /* 0x000fe400078e000d */
[----:B------:R-:W-:-:S04]  /*0980*/  IMAD.MOV.U32 R18, RZ, RZ, R19 ;  /* 0x000000ffff127224 */ /* 0x000fc800078e0013 */
[----:B------:R-:W-:Y:S06]  /*0990*/  @!P0 BRA `(.L_x_251) ;  /* 0x0000000000388947 */ /* 0x000fec0003800000 */
        /* <DEDUP_REMOVED lines=14> */
.L_x_251:
[----:B------:R-:W-:Y:S05]  /*0a80*/  BSYNC.RECONVERGENT B2 ;  /* 0x0000000000027941 */ /* 0x000fea0003800200 */
.L_x_250:
[----:B------:R-:W-:Y:S01]  /*0a90*/  DSETP.GEU.AND P0, PT, |R14|, |R10|, PT ;  /* 0x4000000a0e00722a */ /* 0x000fe20003f0e200 */
[----:B------:R-:W-:Y:S01]  /*0aa0*/  LEA.HI.X.SX32 R13, R16, R7, 0x1, P2 ;  /* 0x00000007100d7211 */ /* 0x000fe200010f0eff */
[----:B------:R-:W-:Y:S01]  /*0ab0*/  BSSY.RECONVERGENT B2, `(.L_x_252) ;  /* 0x0000014000027945 */ /* 0x000fe20003800200 */
[----:B------:R-:W-:Y:S02]  /*0ac0*/  IMAD.MOV.U32 R9, RZ, RZ, R24 ;  /* 0x000000ffff097224 */ /* 0x000fe400078e0018 */
[----:B------:R-:W-:Y:S02]  /*0ad0*/  IMAD.MOV.U32 R2, RZ, RZ, R10 ;  /* 0x000000ffff027224 */ /* 0x000fe400078e000a */
[----:B------:R-:W-:Y:S02]  /*0ae0*/  IMAD.MOV.U32 R8, RZ, RZ, R13 ;  /* 0x000000ffff087224 */ /* 0x000fe400078e000d */
[----:B------:R-:W-:-:S05]  /*0af0*/  IMAD.MOV.U32 R3, RZ, RZ, R11 ;  /* 0x000000ffff037224 */ /* 0x000fca00078e000b */
        /* <DEDUP_REMOVED lines=15> */
.L_x_253:
[----:B------:R-:W-:Y:S05]  /*0bf0*/  BSYNC.RECONVERGENT B2 ;  /* 0x0000000000027941 */ /* 0x000fea0003800200 */
.L_x_252:
[C---:B------:R-:W-:Y:S02]  /*0c00*/  VIADD R10, R20.reuse, 0x200 ;  /* 0x00000200140a7836 */ /* 0x040fe40000000000 */
[----:B------:R-:W-:-:S03]  /*0c10*/  VIADD R20, R20, 0x400 ;  /* 0x0000040014147836 */ /* 0x000fc60000000000 */
[----:B------:R-:W-:-:S13]  /*0c20*/  ISETP.GE.AND P0, PT, R10, UR5, PT ;  /* 0x000000050a007c0c */ /* 0x000fda000bf06270 */
[----:B------:R-:W-:Y:S05]  /*0c30*/  @!P0 BRA `(.L_x_254) ;  /* 0xfffffff800508947 */ /* 0x000fea000383ffff */
.L_x_240:
[----:B------:R-:W-:Y:S05]  /*0c40*/  BSYNC.RECONVERGENT B1 ;  /* 0x0000000000017941 */ /* 0x000fea0003800200 */
.L_x_239:
[----:B------:R-:W0:Y:S02]  /*0c50*/  LDCU UR6, c[0x0][0x398] ;  /* 0x00007300ff0677ac */ /* 0x000e240008000800 */
[----:B0-----:R-:W-:-:S09]  /*0c60*/  UISETP.GE.AND UP0, UPT, UR6, 0x100, UPT ;  /* 0x000001000600788c */ /* 0x001fd2000bf06270 */
[----:B------:R-:W-:Y:S05]  /*0c70*/  BRA.U !UP0, `(.L_x_255) ;  /* 0x0000001508507547 */ /* 0x000fea000b800000 */
        /* <DEDUP_REMOVED lines=32> */
.L_x_257:
[----:B------:R-:W-:Y:S05]  /*0e80*/  BSYNC.RECONVERGENT B1 ;  /* 0x0000000000017941 */ /* 0x000fea0003800200 */
.L_x_256:
        /* <DEDUP_REMOVED lines=31> */
.L_x_259:
[----:B------:R-:W-:Y:S05]  /*1080*/  BSYNC.RECONVERGENT B1 ;  /* 0x0000000000017941 */ /* 0x000fea0003800200 */
.L_x_258:
[----:B------:R-:W-:Y:S01]  /*1090*/  ISETP.GT.AND P0, PT, R10, 0x1b, PT ;  /* 0x0000001b0a00780c */ /* 0x000fe20003f04270 */
[----:B-1----:R1:W1:Y:S01]  /*10a0*/  SHFL.DOWN PT, R6, R2, 0x4, 0x1f ;  /* 0x08801f0002067f89 */ /* 0x00226200000e0000 */
[----:B------:R-:W-:Y:S01]  /*10b0*/  BSSY.RECONVERGENT B1, `(.L_x_260) ;  /* 0x000001d000017945 */ /* 0x000fe20003800200 */
[----:B0-----:R-:W-:Y:S02]  /*10c0*/  IMAD.MOV.U32 R11, RZ, RZ, R8 ;  /* 0x000000ffff0b7224 */ /* 0x001fe400078e0008 */
[----:B--2---:R0:W2:Y:S01]  /*10d0*/  SHFL.DOWN PT, R7, R3, 0x4, 0x1f ;  /* 0x08801f0003077f89 */ /* 0x0040a200000e0000 */
[----:B------:R-:W-:Y:S02]  /*10e0*/  IMAD.MOV.U32 R12, RZ, RZ, R9 ;  /* 0x000000ffff0c7224 */ /* 0x000fe400078e0009 */
[----:B------:R-:W-:Y:S01]  /*10f0*/  IMAD.MOV.U32 R4, RZ, RZ, R2 ;  /* 0x000000ffff047224 */ /* 0x000fe200078e0002 */
[----:B----4-:R0:W4:Y:S01]  /*1100*/  SHFL.DOWN PT, R13, R8, 0x4, 0x1f ;  /* 0x08801f00080d7f89 */ /* 0x01012200000e0000 */
[----:B------:R-:W-:-:S03]  /*1110*/  IMAD.MOV.U32 R5, RZ, RZ, R3 ;  /* 0x000000ffff057224 */ /* 0x000fc600078e0003 */
[----:B---3--:R0:W3:Y:S01]  /*1120*/  SHFL.DOWN PT, R14, R9, 0x4, 0x1f ;  /* 0x08801f00090e7f89 */ /* 0x0080e200000e0000 */
[----:B------:R-:W-:Y:S05]  /*1130*/  @P0 BRA `(.L_x_261) ;  /* 0x0000000000500947 */ /* 0x000fea0003800000 */
[----:B-12---:R-:W-:Y:S01]  /*1140*/  DSETP.GEU.AND P0, PT, |R2|, |R6|, PT ;  /* 0x400000060200722a */ /* 0x006fe20003f0e200 */
[----:B----4-:R-:W-:Y:S02]  /*1150*/  IMAD.MOV.U32 R11, RZ, RZ, R13 ;  /* 0x000000ffff0b7224 */ /* 0x010fe400078e000d */
        /* <DEDUP_REMOVED lines=18> */
.L_x_261:
[----:B------:R-:W-:Y:S05]  /*1280*/  BSYNC.RECONVERGENT B1 ;  /* 0x0000000000017941 */ /* 0x000fea0003800200 */
.L_x_260:
        /* <DEDUP_REMOVED lines=31> */
.L_x_263:
[----:B------:R-:W-:Y:S05]  /*1480*/  BSYNC.RECONVERGENT B1 ;  /* 0x0000000000017941 */ /* 0x000fea0003800200 */
.L_x_262:
[----:B------:R-:W-:Y:S01]  /*1490*/  ISETP.GT.AND P0, PT, R10, 0xf, PT ;  /* 0x0000000f0a00780c */ /* 0x000fe20003f04270 */
[----:B-1----:R1:W1:Y:S01]  /*14a0*/  SHFL.DOWN PT, R4, R2, 0x10, 0x1f ;  /* 0x0a001f0002047f89 */ /* 0x00226200000e0000 */
[----:B------:R-:W-:Y:S01]  /*14b0*/  BSSY.RECONVERGENT B1, `(.L_x_264) ;  /* 0x000001d000017945 */ /* 0x000fe20003800200 */
[----:B---3--:R-:W-:Y:S01]  /*14c0*/  MOV R14, R8 ;  /* 0x00000008000e7202 */ /* 0x008fe20000000f00 */
[----:B------:R-:W-:Y:S01]  /*14d0*/  IMAD.MOV.U32 R15, RZ, RZ, R9 ;  /* 0x000000ffff0f7224 */ /* 0x000fe200078e0009 */
[----:B0-----:R0:W3:Y:S01]  /*14e0*/  SHFL.DOWN PT, R5, R3, 0x10, 0x1f ;  /* 0x0a001f0003057f89 */ /* 0x0010e200000e0000 */
[----:B------:R-:W-:Y:S02]  /*14f0*/  IMAD.MOV.U32 R12, RZ, RZ, R2 ;  /* 0x000000ffff0c7224 */ /* 0x000fe400078e0002 */
[----:B----4-:R-:W-:Y:S01]  /*1500*/  IMAD.MOV.U32 R13, RZ, RZ, R3 ;  /* 0x000000ffff0d7224 */ /* 0x010fe200078e0003 */
[----:B--2---:R0:W2:Y:S04]  /*1510*/  SHFL.DOWN PT, R7, R8, 0x10, 0x1f ;  /* 0x0a001f0008077f89 */ /* 0x0040a800000e0000 */
[----:B------:R0:W4:Y:S01]  /*1520*/  SHFL.DOWN PT, R6, R9, 0x10, 0x1f ;  /* 0x0a001f0009067f89 */ /* 0x00012200000e0000 */
        /* <DEDUP_REMOVED lines=21> */
.L_x_265:
[----:B------:R-:W-:Y:S05]  /*1680*/  BSYNC.RECONVERGENT B1 ;  /* 0x0000000000017941 */ /* 0x000fea0003800200 */
.L_x_264:
        /* <DEDUP_REMOVED lines=11> */
.L_x_267:
[----:B------:R-:W-:Y:S05]  /*1740*/  BSYNC.RECONVERGENT B1 ;  /* 0x0000000000017941 */ /* 0x000fea0003800200 */
.L_x_266:
        /* <DEDUP_REMOVED lines=8> */
[----:B-1234-:R-:W1:Y:S04]  /*17d0*/  LDS.128 R4, [R0+0x20] ;  /* 0x0000200000047984 */ /* 0x01ee680000000c00 */
[----:B------:R2:W3:Y:S04]  /*17e0*/  LDS.64 R2, [R0+0x80] ;  /* 0x0000800000027984 */ /* 0x0004e80000000a00 */
[----:B------:R2:W4:Y:S01]  /*17f0*/  LDS.128 R8, [R0+0x30] ;  /* 0x0000300000087984 */ /* 0x0005220000000c00 */
        /* <DEDUP_REMOVED lines=20> */
.L_x_270:
[----:B------:R-:W-:Y:S05]  /*1940*/  BSYNC.RECONVERGENT B1 ;  /* 0x0000000000017941 */ /* 0x000fea0003800200 */
.L_x_269:
        /* <DEDUP_REMOVED lines=23> */
.L_x_272:
[----:B------:R-:W-:Y:S05]  /*1ac0*/  BSYNC.RECONVERGENT B1 ;  /* 0x0000000000017941 */ /* 0x000fea0003800200 */
.L_x_271:
        /* <DEDUP_REMOVED lines=21> */
.L_x_274:
[----:B------:R-:W-:Y:S05]  /*1c20*/  BSYNC.RECONVERGENT B1 ;  /* 0x0000000000017941 */ /* 0x000fea0003800200 */
.L_x_273:
[----:B------:R0:W1:Y:S01]  /*1c30*/  LDS.128 R8, [R0+0x60] ;  /* 0x0000600000087984 */ /* 0x0000620000000c00 */
[----:B------:R-:W-:Y:S01]  /*1c40*/  DSETP.GEU.AND P0, PT, |R20|, |R14|, PT ;  /* 0x4000000e1400722a */ /* 0x000fe20003f0e200 */
[----:B------:R-:W-:Y:S01]  /*1c50*/  BSSY.RECONVERGENT B1, `(.L_x_275) ;  /* 0x0000015000017945 */ /* 0x000fe20003800200 */
[----:B------:R-:W-:Y:S01]  /*1c60*/  MOV R12, R14 ;  /* 0x0000000e000c7202 */ /* 0x000fe20000000f00 */
        /* <DEDUP_REMOVED lines=19> */
.L_x_276:
[----:B------:R-:W-:Y:S05]  /*1da0*/  BSYNC.RECONVERGENT B1 ;  /* 0x0000000000017941 */ /* 0x000fea0003800200 */
.L_x_275:
        /* <DEDUP_REMOVED lines=21> */
.L_x_278:
[----:B------:R-:W-:Y:S05]  /*1f00*/  BSYNC.RECONVERGENT B1 ;  /* 0x0000000000017941 */ /* 0x000fea0003800200 */
.L_x_277:
        /* <DEDUP_REMOVED lines=21> */
.L_x_280:
[----:B------:R-:W-:Y:S05]  /*2060*/  BSYNC.RECONVERGENT B1 ;  /* 0x0000000000017941 */ /* 0x000fea0003800200 */
.L_x_279:
        /* <DEDUP_REMOVED lines=21> */
.L_x_255:
[----:B------:R-:W0:Y:S01]  /*21c0*/  S2R R4, SR_LANEID ;  /* 0x0000000000047919 */ /* 0x000e220000000000 */
[----:B------:R-:W-:Y:S01]  /*21d0*/  LOP3.LUT R5, R0, 0x3e0, RZ, 0xc0, !PT ;  /* 0x000003e000057812 */ /* 0x000fe200078ec0ff */
[----:B------:R-:W-:Y:S01]  /*21e0*/  BSSY.RECONVERGENT B1, `(.L_x_281) ;  /* 0x0000024000017945 */ /* 0x000fe20003800200 */
[----:B------:R-:W-:Y:S02]  /*21f0*/  IMAD.MOV.U32 R12, RZ, RZ, R9 ;  /* 0x000000ffff0c7224 */ /* 0x000fe400078e0009 */
[----:B------:R-:W-:Y:S02]  /*2200*/  IMAD.MOV.U32 R14, RZ, RZ, R8 ;  /* 0x000000ffff0e7224 */ /* 0x000fe400078e0008 */
[----:B------:R-:W-:Y:S01]  /*2210*/  VIADD R6, R5, 0x20 ;  /* 0x0000002005067836 */ /* 0x000fe20000000000 */
[----:B------:R-:W-:Y:S01]  /*2220*/  LOP3.LUT R5, RZ, R5, RZ, 0x33, !PT ;  /* 0x00000005ff057212 */ /* 0x000fe200078e33ff */
[----:B-----5:R-:W-:-:S03]  /*2230*/  IMAD.MOV.U32 R7, RZ, RZ, R3 ;  /* 0x000000ffff077224 */ /* 0x020fc600078e0003 */
[----:B------:R-:W-:Y:S01]  /*2240*/  ISETP.GT.AND P0, PT, R6, UR6, PT ;  /* 0x0000000606007c0c */ /* 0x000fe2000bf04270 */
[----:B------:R-:W-:Y:S01]  /*2250*/  VIADD R5, R5, UR6 ;  /* 0x0000000605057c36 */ /* 0x000fe20008000000 */
[----:B------:R-:W-:-:S04]  /*2260*/  MOV R6, R2 ;  /* 0x0000000200067202 */ /* 0x000fc80000000f00 */
[----:B------:R-:W-:-:S05]  /*2270*/  SEL R5, R5, 0x1f, P0 ;  /* 0x0000001f05057807 */ /* 0x000fca0000000000 */
[----:B------:R1:W2:Y:S04]  /*2280*/  SHFL.DOWN PT, R10, R2, 0x1, R5 ;  /* 0x08200000020a7989 */ /* 0x0002a800000e0005 */
[----:B------:R1:W3:Y:S04]  /*2290*/  SHFL.DOWN PT, R11, R3, 0x1, R5 ;  /* 0x08200000030b7989 */ /* 0x0002e800000e0005 */
[----:B------:R1:W4:Y:S01]  /*22a0*/  SHFL.DOWN PT, R16, R9, 0x1, R5 ;  /* 0x0820000009107989 */ /* 0x00032200000e0005 */
[----:B0-----:R-:W-:-:S03]  /*22b0*/  ISETP.GE.AND P0, PT, R4, R5, PT ;  /* 0x000000050400720c */ /* 0x001fc60003f06270 */
[----:B------:R1:W0:Y:S10]  /*22c0*/  SHFL.DOWN PT, R13, R8, 0x1, R5 ;  /* 0x08200000080d7989 */ /* 0x00023400000e0005 */
[----:B-1----:R-:W-:Y:S05]  /*22d0*/  @P0 BRA `(.L_x_282) ;  /* 0x0000000000500947 */ /* 0x002fea0003800000 */
[----:B--23--:R-:W-:Y:S01]  /*22e0*/  DSETP.GEU.AND P0, PT, |R2|, |R10|, PT ;  /* 0x4000000a0200722a */ /* 0x00cfe20003f0e200 */
        /* <DEDUP_REMOVED lines=19> */
.L_x_282:
[----:B------:R-:W-:Y:S05]  /*2420*/  BSYNC.RECONVERGENT B1 ;  /* 0x0000000000017941 */ /* 0x000fea0003800200 */
.L_x_281:
[----:B------:R-:W-:Y:S01]  /*2430*/  VIADD R2, R4, 0x2 ;  /* 0x0000000204027836 */ /* 0x000fe20000000000 */
[----:B------:R1:W1:Y:S01]  /*2440*/  SHFL.DOWN PT, R8, R6, 0x2, R5 ;  /* 0x0840000006087989 */ /* 0x00026200000e0005 */
[----:B------:R-:W-:Y:S01]  /*2450*/  BSSY.RECONVERGENT B1, `(.L_x_283) ;  /* 0x000001e000017945 */ /* 0x000fe20003800200 */
[----:B--2---:R-:W-:Y:S02]  /*2460*/  IMAD.MOV.U32 R10, RZ, RZ, R12 ;  /* 0x000000ffff0a7224 */ /* 0x004fe400078e000c */
[----:B------:R-:W-:Y:S01]  /*2470*/  ISETP.GT.AND P0, PT, R2, R5, PT ;  /* 0x000000050200720c */ /* 0x000fe20003f04270 */
[----:B------:R2:W1:Y:S01]  /*2480*/  SHFL.DOWN PT, R9, R7, 0x2, R5 ;  /* 0x0840000007097989 */ /* 0x00046200000e0005 */
[----:B----4-:R-:W-:Y:S02]  /*2490*/  IMAD.MOV.U32 R16, RZ, RZ, R14 ;  /* 0x000000ffff107224 */ /* 0x010fe400078e000e */
[----:B------:R-:W-:Y:S01]  /*24a0*/  IMAD.MOV.U32 R2, RZ, RZ, R6 ;  /* 0x000000ffff027224 */ /* 0x000fe200078e0006 */
[----:B---3--:R2:W3:Y:S01]  /*24b0*/  SHFL.DOWN PT, R11, R12, 0x2, R5 ;  /* 0x084000000c0b7989 */ /* 0x0084e200000e0005 */
[----:B------:R-:W-:-:S03]  /*24c0*/  IMAD.MOV.U32 R3, RZ, RZ, R7 ;  /* 0x000000ffff037224 */ /* 0x000fc600078e0007 */
[----:B0-----:R2:W0:Y:S04]  /*24d0*/  SHFL.DOWN PT, R13, R14, 0x2, R5 ;  /* 0x084000000e0d7989 */ /* 0x00142800000e0005 */
        /* <DEDUP_REMOVED lines=21> */
.L_x_284:
[----:B------:R-:W-:Y:S05]  /*2630*/  BSYNC.RECONVERGENT B1 ;  /* 0x0000000000017941 */ /* 0x000fea0003800200 */
.L_x_283:
[----:B-1----:R-:W-:Y:S01]  /*2640*/  VIADD R6, R4, 0x4 ;  /* 0x0000000404067836 */ /* 0x002fe20000000000 */
[----:B------:R1:W4:Y:S01]  /*2650*/  SHFL.DOWN PT, R8, R2, 0x4, R5 ;  /* 0x0880000002087989 */ /* 0x00032200000e0005 */
[----:B------:R-:W-:Y:S01]  /*2660*/  BSSY.RECONVERGENT B1, `(.L_x_285) ;  /* 0x000001e000017945 */ /* 0x000fe20003800200 */
[----:B--2---:R-:W-:Y:S02]  /*2670*/  IMAD.MOV.U32 R12, RZ, RZ, R10 ;  /* 0x000000ffff0c7224 */ /* 0x004fe400078e000a */
[----:B------:R-:W-:Y:S01]  /*2680*/  ISETP.GT.AND P0, PT, R6, R5, PT ;  /* 0x000000050600720c */ /* 0x000fe20003f04270 */
[----:B------:R1:W2:Y:S01]  /*2690*/  SHFL.DOWN PT, R9, R3, 0x4, R5 ;  /* 0x0880000003097989 */ /* 0x0002a200000e0005 */
[----:B------:R-:W-:Y:S02]  /*26a0*/  IMAD.MOV.U32 R14, RZ, RZ, R16 ;  /* 0x000000ffff0e7224 */ /* 0x000fe400078e0010 */
[----:B------:R-:W-:Y:S01]  /*26b0*/  IMAD.MOV.U32 R6, RZ, RZ, R2 ;  /* 0x000000ffff067224 */ /* 0x000fe200078e0002 */
[----:B---3--:R1:W3:Y:S01]  /*26c0*/  SHFL.DOWN PT, R11, R10, 0x4, R5 ;  /* 0x088000000a0b7989 */ /* 0x0082e200000e0005 */
[----:B------:R-:W-:-:S03]  /*26d0*/  IMAD.MOV.U32 R7, RZ, RZ, R3 ;  /* 0x000000ffff077224 */ /* 0x000fc600078e0003 */
[----:B0-----:R1:W0:Y:S04]  /*26e0*/  SHFL.DOWN PT, R13, R16, 0x4, R5 ;  /* 0x08800000100d7989 */ /* 0x00122800000e0005 */
[----:B------:R-:W-:Y:S05]  /*26f0*/  @P0 BRA `(.L_x_286) ;  /* 0x0000000000500947 */ /* 0x000fea0003800000 */
[----:B--2-4-:R-:W-:Y:S01]  /*2700*/  DSETP.GEU.AND P0, PT, |R2|, |R8|, PT ;  /* 0x400000080200722a */ /* 0x014fe20003f0e200 */
        /* <DEDUP_REMOVED lines=19> */
.L_x_286:
[----:B------:R-:W-:Y:S05]  /*2840*/  BSYNC.RECONVERGENT B1 ;  /* 0x0000000000017941 */ /* 0x000fea0003800200 */
.L_x_285:
[----:B-1----:R-:W-:Y:S01]  /*2850*/  IADD3 R2, PT, PT, R4, 0x8, RZ ;  /* 0x0000000804027810 */ /* 0x002fe20007ffe0ff */
[----:B----4-:R1:W4:Y:S01]  /*2860*/  SHFL.DOWN PT, R8, R6, 0x8, R5 ;  /* 0x0900000006087989 */ /* 0x01032200000e0005 */
[----:B------:R-:W-:Y:S01]  /*2870*/  BSSY.RECONVERGENT B1, `(.L_x_287) ;  /* 0x000001e000017945 */ /* 0x000fe20003800200 */
[----:B------:R-:W-:Y:S01]  /*2880*/  IMAD.MOV.U32 R10, RZ, RZ, R12 ;  /* 0x000000ffff0a7224 */ /* 0x000fe200078e000c */
[----:B------:R-:W-:Y:S01]  /*2890*/  ISETP.GT.AND P0, PT, R2, R5, PT ;  /* 0x000000050200720c */ /* 0x000fe20003f04270 */
[----:B--2---:R1:W2:Y:S01]  /*28a0*/  SHFL.DOWN PT, R9, R7, 0x8, R5 ;  /* 0x0900000007097989 */ /* 0x0042a200000e0005 */
        /* <DEDUP_REMOVED lines=26> */
.L_x_288:
[----:B------:R-:W-:Y:S05]  /*2a50*/  BSYNC.RECONVERGENT B1 ;  /* 0x0000000000017941 */ /* 0x000fea0003800200 */
.L_x_287:
[----:B----4-:R-:W-:Y:S01]  /*2a60*/  VIADD R8, R4, 0x10 ;  /* 0x0000001004087836 */ /* 0x010fe20000000000 */
[----:B-1----:R1:W4:Y:S01]  /*2a70*/  SHFL.DOWN PT, R6, R2, 0x10, R5 ;  /* 0x0a00000002067989 */ /* 0x00232200000e0005 */
[----:B------:R-:W-:Y:S01]  /*2a80*/  BSSY.RECONVERGENT B1, `(.L_x_289) ;  /* 0x000001e000017945 */ /* 0x000fe20003800200 */
[----:B------:R-:W-:Y:S02]  /*2a90*/  IMAD.MOV.U32 R14, RZ, RZ, R10 ;  /* 0x000000ffff0e7224 */ /* 0x000fe400078e000a */
[----:B------:R-:W-:Y:S01]  /*2aa0*/  ISETP.GT.AND P0, PT, R8, R5, PT ;  /* 0x000000050800720c */ /* 0x000fe20003f04270 */
[----:B------:R1:W1:Y:S01]  /*2ab0*/  SHFL.DOWN PT, R7, R3, 0x10, R5 ;  /* 0x0a00000003077989 */ /* 0x00026200000e0005 */
[----:B------:R-:W-:Y:S02]  /*2ac0*/  IMAD.MOV.U32 R15, RZ, RZ, R16 ;  /* 0x000000ffff0f7224 */ /* 0x000fe400078e0010 */
[----:B------:R-:W-:Y:S01]  /*2ad0*/  IMAD.MOV.U32 R12, RZ, RZ, R2 ;  /* 0x000000ffff0c7224 */ /* 0x000fe200078e0002 */
[----:B--2---:R2:W1:Y:S01]  /*2ae0*/  SHFL.DOWN PT, R9, R10, 0x10, R5 ;  /* 0x0a0000000a097989 */ /* 0x00446200000e0005 */
[----:B0-----:R-:W-:-:S03]  /*2af0*/  IMAD.MOV.U32 R13, RZ, RZ, R3 ;  /* 0x000000ffff0d7224 */ /* 0x001fc600078e0003 */
[----:B---3--:R2:W0:Y:S04]  /*2b00*/  SHFL.DOWN PT, R11, R16, 0x10, R5 ;  /* 0x0a000000100b7989 */ /* 0x00842800000e0005 */
[----:B------:R-:W-:Y:S05]  /*2b10*/  @P0 BRA `(.L_x_290) ;  /* 0x0000000000500947 */ /* 0x000fea0003800000 */
[----:B-1--4-:R-:W-:Y:S01]  /*2b20*/  DSETP.GEU.AND P0, PT, |R2|, |R6|, PT ;  /* 0x400000060200722a */ /* 0x012fe20003f0e200 */
[----:B------:R-:W-:Y:S02]  /*2b30*/  IMAD.MOV.U32 R14, RZ, RZ, R9 ;  /* 0x000000ffff0e7224 */ /* 0x000fe400078e0009 */
        /* <DEDUP_REMOVED lines=18> */
.L_x_290:
[----:B------:R-:W-:Y:S05]  /*2c60*/  BSYNC.RECONVERGENT B1 ;  /* 0x0000000000017941 */ /* 0x000fea0003800200 */
.L_x_289:
[----:B------:R-:W-:Y:S01]  /*2c70*/  ISETP.NE.AND P0, PT, R4, RZ, PT ;  /* 0x000000ff0400720c */ /* 0x000fe20003f05270 */
[----:B------:R-:W-:-:S12]  /*2c80*/  BSSY.RECONVERGENT B1, `(.L_x_291) ;  /* 0x000000a000017945 */ /* 0x000fd80003800200 */
[----:B------:R-:W-:Y:S05]  /*2c90*/  @P0 BRA `(.L_x_292) ;  /* 0x0000000000200947 */ /* 0x000fea0003800000 */
[----:B------:R-:W3:Y:S01]  /*2ca0*/  S2R R4, SR_CgaCtaId ;  /* 0x0000000000047919 */ /* 0x000ee20000008800 */
[----:B-1----:R-:W-:Y:S02]  /*2cb0*/  MOV R3, 0x400 ;  /* 0x0000040000037802 */ /* 0x002fe40000000f00 */
[----:B------:R-:W-:-:S04]  /*2cc0*/  SHF.R.U32.HI R2, RZ, 0x1, R0 ;  /* 0x00000001ff027819 */ /* 0x000fc80000011600 */
[----:B------:R-:W-:Y:S02]  /*2cd0*/  LOP3.LUT R2, R2, 0x1f0, RZ, 0xc0, !PT ;  /* 0x000001f002027812 */ /* 0x000fe400078ec0ff */
[----:B---3--:R-:W-:-:S05]  /*2ce0*/  LEA R3, R4, R3, 0x18 ;  /* 0x0000000304037211 */ /* 0x008fca00078ec0ff */
[----:B------:R-:W-:-:S05]  /*2cf0*/  IMAD.IADD R3, R2, 0x1, R3 ;  /* 0x0000000102037824 */ /* 0x000fca00078e0203 */
[----:B------:R3:W-:Y:S04]  /*2d00*/  STS.64 [R3+0x10], R14 ;  /* 0x0000100e03007388 */ /* 0x0007e80000000a00 */
[----:B------:R3:W-:Y:S02]  /*2d10*/  STS.64 [R3+0x8], R12 ;  /* 0x0000080c03007388 */ /* 0x0007e40000000a00 */
.L_x_292:
[----:B------:R-:W-:Y:S05]  /*2d20*/  BSYNC.RECONVERGENT B1 ;  /* 0x0000000000017941 */ /* 0x000fea0003800200 */
.L_x_291:
[----:B------:R-:W-:Y:S01]  /*2d30*/  BAR.SYNC.DEFER_BLOCKING 0x0 ;  /* 0x0000000000007b1d */ /* 0x000fe20000010000 */
[----:B------:R-:W-:-:S13]  /*2d40*/  ISETP.NE.AND P1, PT, R0, RZ, PT ;  /* 0x000000ff0000720c */ /* 0x000fda0003f25270 */
[----:B------:R-:W-:Y:S05]  /*2d50*/  @P1 BRA `(.L_x_268) ;  /* 0x0000003400b81947 */ /* 0x000fea0003800000 */
[----:B------:R-:W-:Y:S01]  /*2d60*/  UISETP.GE.AND UP0, UPT, UR6, 0x21, UPT ;  /* 0x000000210600788c */ /* 0x000fe2000bf06270 */
[----:B0-----:R-:W-:Y:S02]  /*2d70*/  IMAD.MOV.U32 R11, RZ, RZ, R14 ;  /* 0x000000ffff0b7224 */ /* 0x001fe400078e000e */
[----:B------:R-:W-:Y:S02]  /*2d80*/  IMAD.MOV.U32 R8, RZ, RZ, R15 ;  /* 0x000000ffff087224 */ /* 0x000fe400078e000f */
[----:B-1----:R-:W-:Y:S02]  /*2d90*/  IMAD.MOV.U32 R2, RZ, RZ, R12 ;  /* 0x000000ffff027224 */ /* 0x002fe400078e000c */
[----:B---3--:R-:W-:Y:S02]  /*2da0*/  IMAD.MOV.U32 R3, RZ, RZ, R13 ;  /* 0x000000ffff037224 */ /* 0x008fe400078e000d */
[----:B------:R-:W-:Y:S05]  /*2db0*/  BRA.U !UP0, `(.L_x_293) ;  /* 0x00000001086c7547 */ /* 0x000fea000b800000 */
[----:B------:R-:W0:Y:S01]  /*2dc0*/  S2UR UR5, SR_CgaCtaId ;  /* 0x00000000000579c3 */ /* 0x000e220000008800 */
[----:B------:R-:W-:Y:S01]  /*2dd0*/  UMOV UR4, 0x400 ;  /* 0x0000040000047882 */ /* 0x000fe20000000000 */
[----:B------:R-:W-:Y:S01]  /*2de0*/  BSSY.RECONVERGENT B1, `(.L_x_293) ;  /* 0x0000018000017945 */ /* 0x000fe20003800200 */
[----:B0-----:R-:W-:-:S09]  /*2df0*/  ULEA UR4, UR5, UR4, 0x18 ;  /* 0x0000000405047291 */ /* 0x001fd2000f8ec0ff */
[----:B--2---:R-:W0:Y:S04]  /*2e00*/  LDS.64 R4, [UR4+0x18] ;  /* 0x00001804ff047984 */ /* 0x004e280008000a00 */
        /* <DEDUP_REMOVED lines=21> */
.L_x_294:
[----:B------:R-:W-:Y:S05]  /*2f60*/  BSYNC.RECONVERGENT B1 ;  /* 0x0000000000017941 */ /* 0x000fea0003800200 */
.L_x_293:
[----:B------:R-:W-:Y:S01]  /*2f70*/  UISETP.GE.AND UP0, UPT, UR6, 0x41, UPT ;  /* 0x000000410600788c */ /* 0x000fe2000bf06270 */
[----:B------:R-:W-:Y:S02]  /*2f80*/  IMAD.MOV.U32 R9, RZ, RZ, R11 ;  /* 0x000000ffff097224 */ /* 0x000fe400078e000b */
[----:B------:R-:W-:Y:S02]  /*2f90*/  IMAD.MOV.U32 R0, RZ, RZ, R8 ;  /* 0x000000ffff007224 */ /* 0x000fe400078e0008 */
[----:B------:R-:W-:Y:S02]  /*2fa0*/  IMAD.MOV.U32 R4, RZ, RZ, R2 ;  /* 0x000000ffff047224 */ /* 0x000fe400078e0002 */
[----:B--2---:R-:W-:Y:S02]  /*2fb0*/  IMAD.MOV.U32 R5, RZ, RZ, R3 ;  /* 0x000000ffff057224 */ /* 0x004fe400078e0003 */
[----:B------:R-:W-:Y:S05]  /*2fc0*/  BRA.U !UP0, `(.L_x_295) ;  /* 0x00000001086c7547 */ /* 0x000fea000b800000 */
[----:B------:R-:W0:Y:S01]  /*2fd0*/  S2UR UR5, SR_CgaCtaId ;  /* 0x00000000000579c3 */ /* 0x000e220000008800 */
[----:B------:R-:W-:Y:S01]  /*2fe0*/  UMOV UR4, 0x400 ;  /* 0x0000040000047882 */ /* 0x000fe20000000000 */
[----:B------:R-:W-:Y:S01]  /*2ff0*/  BSSY.RECONVERGENT B1, `(.L_x_295) ;  /* 0x0000018000017945 */ /* 0x000fe20003800200 */
[----:B0-----:R-:W-:-:S09]  /*3000*/  ULEA UR4, UR5, UR4, 0x18 ;  /* 0x0000000405047291 */ /* 0x001fd2000f8ec0ff */
[----:B----4-:R-:W0:Y:S04]  /*3010*/  LDS.64 R6, [UR4+0x28] ;  /* 0x00002804ff067984 */ /* 0x010e280008000a00 */
        /* <DEDUP_REMOVED lines=21> */
.L_x_296:
[----:B------:R-:W-:Y:S05]  /*3170*/  BSYNC.RECONVERGENT B1 ;  /* 0x0000000000017941 */ /* 0x000fea0003800200 */
.L_x_295:
        /* <DEDUP_REMOVED lines=32> */
.L_x_298:
[----:B------:R-:W-:Y:S05]  /*3380*/  BSYNC.RECONVERGENT B1 ;  /* 0x0000000000017941 */ /* 0x000fea0003800200 */
.L_x_297:
        /* <DEDUP_REMOVED lines=32> */
.L_x_300:
[----:B------:R-:W-:Y:S05]  /*3590*/  BSYNC.RECONVERGENT B1 ;  /* 0x0000000000017941 */ /* 0x000fea0003800200 */
.L_x_299:
        /* <DEDUP_REMOVED lines=32> */
.L_x_302:
[----:B------:R-:W-:Y:S05]  /*37a0*/  BSYNC.RECONVERGENT B1 ;  /* 0x0000000000017941 */ /* 0x000fea0003800200 */
.L_x_301:
        /* <DEDUP_REMOVED lines=32> */
.L_x_304:
[----:B------:R-:W-:Y:S05]  /*39b0*/  BSYNC.RECONVERGENT B1 ;  /* 0x0000000000017941 */ /* 0x000fea0003800200 */
.L_x_303:
        /* <DEDUP_REMOVED lines=32> */
.L_x_236:
[----:B------:R-:W1:Y:S01]  /*3bc0*/  S2R R0, SR_TID.X ;  /* 0x0000000000007919 */ /* 0x000e620000002100 */
[----:B------:R-:W1:Y:S01]  /*3bd0*/  LDC.64 R2, c[0x0][0x380] ;  /* 0x0000e000ff027b82 */ /* 0x000e620000000a00 */
[----:B------:R-:W2:Y:S01]  /*3be0*/  LDCU.64 UR6, c[0x0][0x388] ;  /* 0x00007100ff0677ac */ /* 0x000ea20008000a00 */
[----:B-1----:R-:W-:-:S05]  /*3bf0*/  IMAD.WIDE.U32 R2, R0, 0x8, R2 ;  /* 0x0000000800027825 */ /* 0x002fca00078e0002 */
[----:B0-----:R-:W3:Y:S04]  /*3c00*/  LDG.E.64 R4, desc[UR8][R2.64] ;  /* 0x0000000802047981 */ /* 0x001ee8000c1e1b00 */
[----:B------:R-:W3:Y:S04]  /*3c10*/  LDG.E.64 R6, desc[UR8][R2.64+0x800] ;  /* 0x0008000802067981 */ /* 0x000ee8000c1e1b00 */
[----:B------:R-:W4:Y:S04]  /*3c20*/  LDG.E.64 R8, desc[UR8][R2.64+0x1000] ;  /* 0x0010000802087981 */ /* 0x000f28000c1e1b00 */
[----:B------:R-:W5:Y:S04]  /*3c30*/  LDG.E.64 R12, desc[UR8][R2.64+0x1800] ;  /* 0x00180008020c7981 */ /* 0x000f68000c1e1b00 */
[----:B------:R-:W5:Y:S01]  /*3c40*/  LDG.E.64 R10, desc[UR8][R2.64+0x2000] ;  /* 0x00200008020a7981 */ /* 0x000f62000c1e1b00 */
[----:B------:R-:W-:Y:S01]  /*3c50*/  BSSY.RECONVERGENT B1, `(.L_x_305) ;  /* 0x000001c000017945 */ /* 0x000fe20003800200 */
[----:B---3--:R-:W-:-:S06]  /*3c60*/  DSETP.GEU.AND P0, PT, |R4|, |R6|, PT ;  /* 0x400000060400722a */ /* 0x008fcc0003f0e200 */
[----:B------:R-:W-:Y:S02]  /*3c70*/  FSEL R4, R4, R6, P0 ;  /* 0x0000000604047208 */ /* 0x000fe40000000000 */
[----:B------:R-:W-:Y:S01]  /*3c80*/  FSEL R5, R5, R7, P0 ;  /* 0x0000000705057208 */ /* 0x000fe20000000000 */
[C---:B------:R-:W-:Y:S01]  /*3c90*/  VIADD R7, R0.reuse, 0x200 ;  /* 0x0000020000077836 */ /* 0x040fe20000000000 */
[----:B------:R-:W-:-:S04]  /*3ca0*/  LOP3.LUT R6, R0, 0x400, RZ, 0xfc, !PT ;  /* 0x0000040000067812 */ /* 0x000fc800078efcff */
[----:B----4-:R-:W-:Y:S01]  /*3cb0*/  DSETP.GEU.AND P1, PT, |R4|, |R8|, PT ;  /* 0x400000080400722a */ /* 0x010fe20003f2e200 */
[----:B--2---:R-:W-:-:S05]  /*3cc0*/  IADD3 R17, P4, PT, R6, UR6, RZ ;  /* 0x0000000606117c10 */ /* 0x004fca000ff9e0ff */
[----:B------:R-:W-:Y:S01]  /*3cd0*/  FSEL R4, R4, R8, P1 ;  /* 0x0000000804047208 */ /* 0x000fe20000800000 */
[----:B------:R-:W-:Y:S01]  /*3ce0*/  IMAD.X R16, RZ, RZ, UR7, P4 ;  /* 0x00000007ff107e24 */ /* 0x000fe2000a0e06ff */
[----:B------:R-:W-:Y:S01]  /*3cf0*/  FSEL R5, R5, R9, P1 ;  /* 0x0000000905057208 */ /* 0x000fe20000800000 */
[----:B------:R-:W-:-:S05]  /*3d00*/  VIADD R9, R0, 0x100 ;  /* 0x0000010000097836 */ /* 0x000fca0000000000 */
[----:B-----5:R-:W-:Y:S01]  /*3d10*/  DSETP.GEU.AND P2, PT, |R4|, |R12|, PT ;  /* 0x4000000c0400722a */ /* 0x020fe20003f4e200 */
[----:B------:R-:W-:-:S05]  /*3d20*/  @P1 SEL R7, R0, R9, P0 ;  /* 0x0000000900071207 */ /* 0x000fca0000000000 */
[----:B------:R-:W-:Y:S02]  /*3d30*/  FSEL R4, R4, R12, P2 ;  /* 0x0000000c04047208 */ /* 0x000fe40001000000 */
[----:B------:R-:W-:-:S06]  /*3d40*/  FSEL R5, R5, R13, P2 ;  /* 0x0000000d05057208 */ /* 0x000fcc0001000000 */
[----:B------:R-:W-:Y:S01]  /*3d50*/  DSETP.GEU.AND P3, PT, |R4|, |R10|, PT ;  /* 0x4000000a0400722a */ /* 0x000fe20003f6e200 */
[----:B------:R-:W-:-:S13]  /*3d60*/  @!P2 VIADD R7, R0, 0x300 ;  /* 0x000003000007a836 */ /* 0x000fda0000000000 */
[----:B------:R-:W-:Y:S05]  /*3d70*/  @!P3 BRA `(.L_x_306) ;  /* 0x000000000024b947 */ /* 0x000fea0003800000 */
[C---:B------:R-:W-:Y:S02]  /*3d80*/  ISETP.GE.U32.AND P0, PT, R7.reuse, R6, PT ;  /* 0x000000060700720c */ /* 0x040fe40003f06070 */
[----:B------:R-:W-:Y:S02]  /*3d90*/  IADD3 R6, P1, PT, R7, UR6, RZ ;  /* 0x0000000607067c10 */ /* 0x000fe4000ff3e0ff */
[----:B------:R-:W-:-:S03]  /*3da0*/  ISETP.GE.U32.AND.EX P0, PT, RZ, RZ, PT, P0 ;  /* 0x000000ffff00720c */ /* 0x000fc60003f06100 */
[----:B------:R-:W-:-:S10]  /*3db0*/  IMAD.X R7, RZ, RZ, UR7, P1 ;  /* 0x00000007ff077e24 */ /* 0x000fd400088e06ff */
[----:B------:R-:W-:-:S06]  /*3dc0*/  DSETP.LT.OR P0, PT, |R10|, |R4|, !P0 ;  /* 0x400000040a00722a */ /* 0x000fcc0004701600 */
[----:B------:R-:W-:Y:S02]  /*3dd0*/  FSEL R10, R4, R10, P0 ;  /* 0x0000000a040a7208 */ /* 0x000fe40000000000 */
[----:B------:R-:W-:Y:S02]  /*3de0*/  FSEL R11, R5, R11, P0 ;  /* 0x0000000b050b7208 */ /* 0x000fe40000000000 */
[----:B------:R-:W-:Y:S02]  /*3df0*/  SEL R17, R6, R17, P0 ;  /* 0x0000001106117207 */ /* 0x000fe40000000000 */
[----:B------:R-:W-:-:S07]  /*3e00*/  SEL R16, R7, R16, P0 ;  /* 0x0000001007107207 */ /* 0x000fce0000000000 */
.L_x_306:
[----:B------:R-:W-:Y:S05]  /*3e10*/  BSYNC.RECONVERGENT B1 ;  /* 0x0000000000017941 */ /* 0x000fea0003800200 */
.L_x_305:
[----:B------:R-:W-:Y:S01]  /*3e20*/  UISETP.GE.U32.AND UP0, UPT, UR4, 0xa00, UPT ;  /* 0x00000a000400788c */ /* 0x000fe2000bf06070 */
[----:B------:R-:W-:Y:S02]  /*3e30*/  IMAD.MOV.U32 R19, RZ, RZ, 0x500 ;  /* 0x00000500ff137424 */ /* 0x000fe400078e00ff */
[----:B------:R-:W-:Y:S01]  /*3e40*/  IMAD.MOV.U32 R18, RZ, RZ, RZ ;  /* 0x000000ffff127224 */ /* 0x000fe200078e00ff */
[----:B------:R-:W-:-:S09]  /*3e50*/  UISETP.GE.U32.AND.EX UP0, UPT, UR5, URZ, UPT, UP0 ;  /* 0x000000ff0500728c */ /* 0x000fd2000bf06100 */
[----:B------:R-:W-:Y:S05]  /*3e60*/  BRA.U !UP0, `(.L_x_307) ;  /* 0x0000000508587547 */ /* 0x000fea000b800000 */
[----:B------:R-:W-:Y:S01]  /*3e70*/  IMAD.MOV.U32 R12, RZ, RZ, R10 ;  /* 0x000000ffff0c7224 */ /* 0x000fe200078e000a */
[----:B------:R-:W0:Y:S01]  /*3e80*/  LDCU.64 UR6, c[0x0][0x388] ;  /* 0x00007100ff0677ac */ /* 0x000e220008000a00 */
[----:B------:R-:W-:Y:S02]  /*3e90*/  IMAD.MOV.U32 R13, RZ, RZ, R11 ;  /* 0x000000ffff0d7224 */ /* 0x000fe400078e000b */
[----:B------:R-:W-:Y:S01]  /*3ea0*/  IMAD.MOV.U32 R21, RZ, RZ, 0x500 ;  /* 0x00000500ff157424 */ /* 0x000fe200078e00ff */
[----:B------:R-:W1:Y:S01]  /*3eb0*/  LDCU.64 UR4, c[0x0][0x398] ;  /* 0x00007300ff0477ac */ /* 0x000e620008000a00 */
[----:B------:R-:W-:-:S07]  /*3ec0*/  IMAD.MOV.U32 R19, RZ, RZ, RZ ;  /* 0x000000ffff137224 */ /* 0x000fce00078e00ff */
.L_x_308:
[----:B------:R-:W-:-:S04]  /*3ed0*/  LEA R24, P0, R21, R2, 0x3 ;  /* 0x0000000215187211 */ /* 0x000fc800078018ff */
[----:B------:R-:W-:-:S05]  /*3ee0*/  LEA.HI.X R25, R21, R3, R19, 0x3, P0 ;  /* 0x0000000315197211 */ /* 0x000fca00000f1c13 */
[----:B------:R-:W2:Y:S04]  /*3ef0*/  LDG.E.64 R14, desc[UR8][R24.64] ;  /* 0x00000008180e7981 */ /* 0x000ea8000c1e1b00 */
[----:B------:R-:W3:Y:S04]  /*3f00*/  LDG.E.64 R8, desc[UR8][R24.64+0x800] ;  /* 0x0008000818087981 */ /* 0x000ee8000c1e1b00 */
[----:B------:R-:W4:Y:S04]  /*3f10*/  LDG.E.64 R6, desc[UR8][R24.64+0x1000] ;  /* 0x0010000818067981 */ /* 0x000f28000c1e1b00 */
[----:B------:R-:W5:Y:S04]  /*3f20*/  LDG.E.64 R4, desc[UR8][R24.64+0x1800] ;  /* 0x0018000818047981 */ /* 0x000f68000c1e1b00 */
[----:B------:R-:W5:Y:S01]  /*3f30*/  LDG.E.64 R10, desc[UR8][R24.64+0x2000] ;  /* 0x00200008180a7981 */ /* 0x000f62000c1e1b00 */
[----:B0-----:R-:W-:-:S04]  /*3f40*/  IADD3 R20, P0, P1, R21, UR6, R0 ;  /* 0x0000000615147c10 */ /* 0x001fc8000f91e000 */
[----:B------:R-:W-:Y:S01]  /*3f50*/  IADD3.X R18, PT, PT, R19, UR7, RZ, P0, P1 ;  /* 0x0000000713127c10 */ /* 0x000fe200087e24ff */
[----:B------:R-:W-:-:S04]  /*3f60*/  IMAD.MOV.U32 R22, RZ, RZ, R20 ;  /* 0x000000ffff167224 */ /* 0x000fc800078e0014 */
[----:B------:R-:W-:Y:S01]  /*3f70*/  IMAD.MOV.U32 R23, RZ, RZ, R18 ;  /* 0x000000ffff177224 */ /* 0x000fe200078e0012 */
[----:B--2---:R-:W-:-:S14]  /*3f80*/  DSETP.GEU.AND P2, PT, |R12|, |R14|, PT ;  /* 0x4000000e0c00722a */ /* 0x004fdc0003f4e200 */
[----:B------:R-:W-:-:S04]  /*3f90*/  @P2 ISETP.GE.U32.AND P0, PT, R17, R22, PT ;  /* 0x000000161100220c */ /* 0x000fc80003f06070 */
[----:B------:R-:W-:-:S13]  /*3fa0*/  @P2 ISETP.GE.AND.EX P0, PT, R16, R23, PT, P0 ;  /* 0x000000171000220c */ /* 0x000fda0003f06300 */
[----:B------:R-:W-:-:S06]  /*3fb0*/  @P2 DSETP.LT.OR P0, PT, |R14|, |R12|, !P0 ;  /* 0x4000000c0e00222a */ /* 0x000fcc0004701600 */
[----:B------:R-:W-:Y:S02]  /*3fc0*/  @P2 FSEL R13, R13, R15, P0 ;  /* 0x0000000f0d0d2208 */ /* 0x000fe40000000000 */
[----:B------:R-:W-:Y:S02]  /*3fd0*/  @P2 FSEL R12, R12, R14, P0 ;  /* 0x0000000e0c0c2208 */ /* 0x000fe40000000000 */
[----:B------:R-:W-:Y:S01]  /*3fe0*/  @P2 SEL R22, R17, R22, P0 ;  /* 0x0000001611162207 */ /* 0x000fe20000000000 */
[----:B------:R-:W-:Y:S01]  /*3ff0*/  @P2 IMAD.MOV.U32 R15, RZ, RZ, R13 ;  /* 0x000000ffff0f2224 */ /* 0x000fe200078e000d */
[----:B------:R-:W-:Y:S01]  /*4000*/  IADD3 R13, P3, PT, R20, 0x100, RZ ;  /* 0x00000100140d7810 */ /* 0x000fe20007f7e0ff */
[----:B------:R-:W-:Y:S01]  /*4010*/  @P2 IMAD.MOV.U32 R14, RZ, RZ, R12 ;  /* 0x000000ffff0e2224 */ /* 0x000fe200078e000c */
[----:B------:R-:W-:-:S03]  /*4020*/  @P2 SEL R23, R16, R23, P0 ;  /* 0x0000001710172207 */ /* 0x000fc60000000000 */
[----:B------:R-:W-:Y:S02]  /*4030*/  IMAD.X R16, RZ, RZ, R18, P3 ;  /* 0x000000ffff107224 */ /* 0x000fe400018e0612 */
[----:B---3--:R-:W-:-:S14]  /*4040*/  DSETP.GEU.AND P1, PT, |R14|, |R8|, PT ;  /* 0x400000080e00722a */ /* 0x008fdc0003f2e200 */
        /* <DEDUP_REMOVED lines=11> */
[----:B----4-:R-:W-:-:S14]  /*4100*/  DSETP.GEU.AND P2, PT, |R8|, |R6|, PT ;  /* 0x400000060800722a */ /* 0x010fdc0003f4e200 */
        /* <DEDUP_REMOVED lines=10> */
[----:B------:R-:W-:Y:S01]  /*41b0*/  IMAD.X R9, RZ, RZ, R18, P3 ;  /* 0x000000ffff097224 */ /* 0x000fe200018e0612 */
[----:B------:R-:W-:Y:S01]  /*41c0*/  IADD3 R17, P3, PT, R20, 0x400, RZ ;  /* 0x0000040014117810 */ /* 0x000fe20007f7e0ff */
[----:B-----5:R-:W-:-:S04]  /*41d0*/  DSETP.GEU.AND P1, PT, |R6|, |R4|, PT ;  /* 0x400000040600722a */ /* 0x020fc80003f2e200 */
[----:B------:R-:W-:-:S10]  /*41e0*/  IMAD.X R16, RZ, RZ, R18, P3 ;  /* 0x000000ffff107224 */ /* 0x000fd400018e0612 */
        /* <DEDUP_REMOVED lines=8> */
[----:B------:R-:W-:Y:S01]  /*4270*/  @P1 IMAD.MOV.U32 R5, RZ, RZ, R7 ;  /* 0x000000ffff051224 */ /* 0x000fe200078e0007 */
[C---:B------:R-:W-:Y:S02]  /*4280*/  IADD3 R6, P1, PT, R21.reuse, 0xa00, RZ ;  /* 0x00000a0015067810 */ /* 0x040fe40007f3e0ff */
[----:B------:R-:W-:-:S02]  /*4290*/  IADD3 R21, P3, PT, R21, 0x500, RZ ;  /* 0x0000050015157810 */ /* 0x000fc40007f7e0ff */
[----:B-1----:R-:W-:Y:S01]  /*42a0*/  ISETP.GT.U32.AND P4, PT, R6, UR4, PT ;  /* 0x0000000406007c0c */ /* 0x002fe2000bf84070 */
[----:B------:R-:W-:Y:S01]  /*42b0*/  DSETP.GEU.AND P2, PT, |R4|, |R10|, PT ;  /* 0x4000000a0400722a */ /* 0x000fe20003f4e200 */
[--C-:B------:R-:W-:Y:S02]  /*42c0*/  IMAD.X R6, RZ, RZ, R19.reuse, P1 ;  /* 0x000000ffff067224 */ /* 0x100fe400008e0613 */
[----:B------:R-:W-:-:S03]  /*42d0*/  IMAD.X R18, RZ, RZ, R19, P3 ;  /* 0x000000ffff127224 */ /* 0x000fc600018e0613 */
[----:B------:R-:W-:Y:S01]  /*42e0*/  ISETP.GT.AND.EX P1, PT, R6, UR5, PT, P4 ;  /* 0x0000000506007c0c */ /* 0x000fe2000bf24340 */
[----:B------:R-:W-:-:S07]  /*42f0*/  IMAD.MOV.U32 R19, RZ, RZ, R18 ;  /* 0x000000ffff137224 */ /* 0x000fce00078e0012 */
        /* <DEDUP_REMOVED lines=8> */
[----:B------:R-:W-:Y:S02]  /*4380*/  @P2 IMAD.MOV.U32 R11, RZ, RZ, R5 ;  /* 0x000000ffff0b2224 */ /* 0x000fe400078e0005 */
[----:B------:R-:W-:Y:S02]  /*4390*/  IMAD.MOV.U32 R12, RZ, RZ, R10 ;  /* 0x000000ffff0c7224 */ /* 0x000fe400078e000a */
[----:B------:R-:W-:Y:S01]  /*43a0*/  IMAD.MOV.U32 R13, RZ, RZ, R11 ;  /* 0x000000ffff0d7224 */ /* 0x000fe200078e000b */
[----:B------:R-:W-:Y:S06]  /*43b0*/  @!P1 BRA `(.L_x_308) ;  /* 0xfffffff800c49947 */ /* 0x000fec000383ffff */
[----:B------:R-:W-:-:S07]  /*43c0*/  IMAD.MOV.U32 R19, RZ, RZ, R21 ;  /* 0x000000ffff137224 */ /* 0x000fce00078e0015 */
.L_x_307:
[----:B------:R-:W-:-:S04]  /*43d0*/  ISETP.GE.U32.AND P0, PT, R19, UR4, PT ;  /* 0x0000000413007c0c */ /* 0x000fc8000bf06070 */
[----:B------:R-:W-:-:S13]  /*43e0*/  ISETP.GE.AND.EX P0, PT, R18, UR5, PT, P0 ;  /* 0x0000000512007c0c */ /* 0x000fda000bf06300 */
[----:B------:R-:W-:Y:S05]  /*43f0*/  @P0 BRA `(.L_x_309) ;  /* 0x0000000800c40947 */ /* 0x000fea0003800000 */
[----:B------:R-:W-:Y:S01]  /*4400*/  IADD3 R21, PT, PT, -R19, UR4, RZ ;  /* 0x0000000413157c10 */ /* 0x000fe2000fffe1ff */
[----:B------:R-:W-:Y:S03]  /*4410*/  BSSY.RECONVERGENT B1, `(.L_x_309) ;  /* 0x00000af000017945 */ /* 0x000fe60003800200 */
[----:B------:R-:W-:-:S13]  /*4420*/  ISETP.GE.AND P0, PT, R0, R21, PT ;  /* 0x000000150000720c */ /* 0x000fda0003f06270 */
[----:B------:R-:W-:Y:S05]  /*4430*/  @P0 BRA `(.L_x_310) ;  /* 0x0000000800b00947 */ /* 0x000fea0003800000 */
[-C--:B------:R-:W-:Y:S01]  /*4440*/  LOP3.LUT R6, RZ, R0.reuse, RZ, 0x33, !PT ;  /* 0x00000000ff067212 */ /* 0x080fe200078e33ff */
[----:B------:R-:W-:Y:S01]  /*4450*/  BSSY.RECONVERGENT B2, `(.L_x_311) ;  /* 0x0000036000027945 */ /* 0x000fe20003800200 */
[----:B------:R-:W-:Y:S02]  /*4460*/  MOV R12, R0 ;  /* 0x00000000000c7202 */ /* 0x000fe40000000f00 */
        /* <DEDUP_REMOVED lines=9> */
[----:B------:R-:W-:Y:S02]  /*4500*/  LOP3.LUT R2, R2, 0x3, RZ, 0xc0, !PT ;  /* 0x0000000302027812 */ /* 0x000fe400078ec0ff */
[----:B------:R-:W-:-:S03]  /*4510*/  IADD3 R13, P0, PT, R9, UR6, RZ ;  /* 0x00000006090d7c10 */ /* 0x000fc6000ff1e0ff */
[----:B------:R-:W-:Y:S01]  /*4520*/  IMAD.MOV R7, RZ, RZ, -R2 ;  /* 0x000000ffff077224 */ /* 0x000fe200078e0a02 */
[----:B0-----:R-:W-:-:S04]  /*4530*/  LEA R8, P1, R9, UR10, 0x3 ;  /* 0x0000000a09087c11 */ /* 0x001fc8000f8218ff */
[----:B------:R-:W-:Y:S02]  /*4540*/  LEA.HI.X R9, R9, UR11, R14, 0x3, P1 ;  /* 0x0000000b09097c11 */ /* 0x000fe400088f1c0e */
[----:B------:R-:W-:-:S07]  /*4550*/  IADD3.X R14, PT, PT, R14, UR7, RZ, P0, !PT ;  /* 0x000000070e0e7c10 */ /* 0x000fce00087fe4ff */
.L_x_315:
        /* <DEDUP_REMOVED lines=31> */
.L_x_314:
[----:B------:R-:W-:Y:S05]  /*4750*/  BSYNC.RECONVERGENT B3 ;  /* 0x0000000000037941 */ /* 0x000fea0003800200 */
.L_x_313:
[----:B------:R-:W-:Y:S01]  /*4760*/  IADD3 R13, P0, PT, R13, 0x100, RZ ;  /* 0x000001000d0d7810 */ /* 0x000fe20007f1e0ff */
[----:B------:R-:W-:Y:S02]  /*4770*/  VIADD R12, R12, 0x100 ;  /* 0x000001000c0c7836 */ /* 0x000fe40000000000 */
[----:B------:R-:W-:Y:S02]  /*4780*/  IMAD.X R9, RZ, RZ, R9, P3 ;  /* 0x000000ffff097224 */ /* 0x000fe400018e0609 */
[----:B------:R-:W-:Y:S01]  /*4790*/  IMAD.X R14, RZ, RZ, R14, P0 ;  /* 0x000000ffff0e7224 */ /* 0x000fe200000e060e */
[----:B------:R-:W-:Y:S07]  /*47a0*/  @P2 BRA `(.L_x_315) ;  /* 0xfffffffc006c2947 */ /* 0x000fee000383ffff */
.L_x_312:
[----:B------:R-:W-:Y:S05]  /*47b0*/  BSYNC.RECONVERGENT B2 ;  /* 0x0000000000027941 */ /* 0x000fea0003800200 */
.L_x_311:
[----:B------:R-:W-:-:S13]  /*47c0*/  ISETP.GE.U32.AND P0, PT, R6, 0x300, PT ;  /* 0x000003000600780c */ /* 0x000fda0003f06070 */
[----:B------:R-:W-:Y:S05]  /*47d0*/  @!P0 BRA `(.L_x_310) ;  /* 0x0000000400c88947 */ /* 0x000fea0003800000 */
[----:B------:R-:W0:Y:S01]  /*47e0*/  LDC.64 R8, c[0x0][0x380] ;  /* 0x0000e000ff087b82 */ /* 0x000e220000000a00 */
[----:B------:R-:W-:-:S07]  /*47f0*/  VIADD R20, R12, 0x200 ;  /* 0x000002000c147836 */ /* 0x000fce0000000000 */
[----:B------:R-:W1:Y:S02]  /*4800*/  LDC.64 R6, c[0x0][0x388] ;  /* 0x0000e200ff067b82 */ /* 0x000e640000000a00 */
.L_x_324:
        /* <DEDUP_REMOVED lines=30> */
.L_x_317:
[----:B------:R-:W-:Y:S05]  /*49f0*/  BSYNC.RECONVERGENT B2 ;  /* 0x0000000000027941 */ /* 0x000fea0003800200 */
.L_x_316:
        /* <DEDUP_REMOVED lines=9> */
[----:B------:R-:W-:-:S03]  /*4a90*/  IMAD.MOV.U32 R24, RZ, RZ, R26 ;  /* 0x000000ffff187224 */ /* 0x000fc600078e001a */
[----:B------:R-:W-:Y:S01]  /*4aa0*/  MOV R25, R27 ;  /* 0x0000001b00197202 */ /* 0x000fe20000000f00 */
        /* <DEDUP_REMOVED lines=15> */
.L_x_319:
[----:B------:R-:W-:Y:S05]  /*4ba0*/  BSYNC.RECONVERGENT B2 ;  /* 0x0000000000027941 */ /* 0x000fea0003800200 */
.L_x_318:
[----:B------:R-:W-:Y:S01]  /*4bb0*/  DSETP.GEU.AND P0, PT, |R16|, |R10|, PT ;  /* 0x4000000a1000722a */ /* 0x000fe20003f0e200 */
[CC--:B------:R-:W-:Y:S01]  /*4bc0*/  IADD3 R13, P1, P4, R19.reuse, R6.reuse, R20 ;  /* 0x00000006130d7210 */ /* 0x0c0fe20007c3e014 */
[----:B------:R-:W-:Y:S01]  /*4bd0*/  VIADD R4, R20, 0x100 ;  /* 0x0000010014047836 */ /* 0x000fe20000000000 */
[----:B------:R-:W-:Y:S01]  /*4be0*/  BSSY.RECONVERGENT B2, `(.L_x_320) ;  /* 0x0000016000027945 */ /* 0x000fe20003800200 */
[----:B------:R-:W-:Y:S01]  /*4bf0*/  IMAD.MOV.U32 R2, RZ, RZ, R10 ;  /* 0x000000ffff027224 */ /* 0x000fe200078e000a */
[----:B------:R-:W-:Y:S01]  /*4c00*/  IADD3.X R22, PT, PT, R18, R7, RZ, P1, P4 ;  /* 0x0000000712167210 */ /* 0x000fe20000fe84ff */
[----:B------:R-:W-:Y:S01]  /*4c10*/  IMAD.MOV.U32 R5, RZ, RZ, R13 ;  /* 0x000000ffff057224 */ /* 0x000fe200078e000d */
[----:B------:R-:W-:Y:S01]  /*4c20*/  IADD3 R4, P2, P3, R19, R6, R4 ;  /* 0x0000000613047210 */ /* 0x000fe20007b5e004 */
        /* <DEDUP_REMOVED lines=17> */
.L_x_321:
[----:B------:R-:W-:Y:S05]  /*4d40*/  BSYNC.RECONVERGENT B2 ;  /* 0x0000000000027941 */ /* 0x000fea0003800200 */
.L_x_320:
[----:B------:R-:W-:Y:S01]  /*4d50*/  DSETP.GEU.AND P0, PT, |R2|, |R14|, PT ;  /* 0x4000000e0200722a */ /* 0x000fe20003f0e200 */
[----:B------:R-:W-:Y:S01]  /*4d60*/  IADD3.X R13, PT, PT, R18, R7, RZ, P2, P3 ;  /* 0x00000007120d7210 */ /* 0x000fe200017e64ff */
        /* <DEDUP_REMOVED lines=20> */
.L_x_323:
[----:B------:R-:W-:Y:S05]  /*4eb0*/  BSYNC.RECONVERGENT B2 ;  /* 0x0000000000027941 */ /* 0x000fea0003800200 */
.L_x_322:
[C---:B------:R-:W-:Y:S02]  /*4ec0*/  VIADD R2, R20.reuse, 0x200 ;  /* 0x0000020014027836 */ /* 0x040fe40000000000 */
[----:B------:R-:W-:-:S03]  /*4ed0*/  VIADD R20, R20, 0x400 ;  /* 0x0000040014147836 */ /* 0x000fc60000000000 */
[----:B------:R-:W-:-:S13]  /*4ee0*/  ISETP.GE.AND P0, PT, R2, R21, PT ;  /* 0x000000150200720c */ /* 0x000fda0003f06270 */
[----:B------:R-:W-:Y:S05]  /*4ef0*/  @!P0 BRA `(.L_x_324) ;  /* 0xfffffff800448947 */ /* 0x000fea000383ffff */
.L_x_310:
[----:B------:R-:W-:Y:S05]  /*4f00*/  BSYNC.RECONVERGENT B1 ;  /* 0x0000000000017941 */ /* 0x000fea0003800200 */
.L_x_309:
        /* <DEDUP_REMOVED lines=32> */
.L_x_326:
[----:B------:R-:W-:Y:S05]  /*5110*/  BSYNC.RECONVERGENT B1 ;  /* 0x0000000000017941 */ /* 0x000fea0003800200 */
.L_x_325:
        /* <DEDUP_REMOVED lines=31> */
.L_x_328:
[----:B------:R-:W-:Y:S05]  /*5310*/  BSYNC.RECONVERGENT B1 ;  /* 0x0000000000017941 */ /* 0x000fea0003800200 */
.L_x_327:
        /* <DEDUP_REMOVED lines=31> */
.L_x_330:
[----:B------:R-:W-:Y:S05]  /*5510*/  BSYNC.RECONVERGENT B1 ;  /* 0x0000000000017941 */ /* 0x000fea0003800200 */
.L_x_329:
[----:B------:R-:W-:Y:S01]  /*5520*/  ISETP.GT.AND P0, PT, R8, 0x17, PT ;  /* 0x000000170800780c */ /* 0x000fe20003f04270 */
[----:B-1----:R1:W1:Y:S01]  /*5530*/  SHFL.DOWN PT, R6, R2, 0x8, 0x1f ;  /* 0x09001f0002067f89 */ /* 0x00226200000e0000 */
[----:B------:R-:W-:Y:S01]  /*5540*/  BSSY.RECONVERGENT B1, `(.L_x_331) ;  /* 0x000001d000017945 */ /* 0x000fe20003800200 */
[----:B--2---:R-:W-:Y:S02]  /*5550*/  IMAD.MOV.U32 R9, RZ, RZ, R11 ;  /* 0x000000ffff097224 */ /* 0x004fe400078e000b */
[----:B---3--:R2:W3:Y:S01]  /*5560*/  SHFL.DOWN PT, R7, R3, 0x8, 0x1f ;  /* 0x09001f0003077f89 */ /* 0x0084e200000e0000 */
[----:B------:R-:W-:Y:S02]  /*5570*/  IMAD.MOV.U32 R10, RZ, RZ, R12 ;  /* 0x000000ffff0a7224 */ /* 0x000fe400078e000c */
[----:B------:R-:W-:Y:S01]  /*5580*/  IMAD.MOV.U32 R4, RZ, RZ, R2 ;  /* 0x000000ffff047224 */ /* 0x000fe200078e0002 */
[----:B0-----:R2:W0:Y:S01]  /*5590*/  SHFL.DOWN PT, R14, R11, 0x8, 0x1f ;  /* 0x09001f000b0e7f89 */ /* 0x00142200000e0000 */
[----:B------:R-:W-:-:S03]  /*55a0*/  IMAD.MOV.U32 R5, RZ, RZ, R3 ;  /* 0x000000ffff057224 */ /* 0x000fc600078e0003 */
[----:B----4-:R2:W4:Y:S01]  /*55b0*/  SHFL.DOWN PT, R13, R12, 0x8, 0x1f ;  /* 0x09001f000c0d7f89 */ /* 0x01052200000e0000 */
        /* <DEDUP_REMOVED lines=21> */
.L_x_332:
[----:B------:R-:W-:Y:S05]  /*5710*/  BSYNC.RECONVERGENT B1 ;  /* 0x0000000000017941 */ /* 0x000fea0003800200 */
.L_x_331:
        /* <DEDUP_REMOVED lines=8> */
[----:B----4-:R-:W-:-:S03]  /*57a0*/  IMAD.MOV.U32 R13, RZ, RZ, R5 ;  /* 0x000000ffff0d7224 */ /* 0x010fc600078e0005 */
[----:B---3--:R3:W4:Y:S01]  /*57b0*/  SHFL.DOWN PT, R7, R10, 0x10, 0x1f ;  /* 0x0a001f000a077f89 */ /* 0x00872200000e0000 */
[----:B------:R-:W-:Y:S05]  /*57c0*/  @P0 BRA `(.L_x_334) ;  /* 0x0000000000500947 */ /* 0x000fea0003800000 */
[----:B-12---:R-:W-:Y:S01]  /*57d0*/  DSETP.GEU.AND P0, PT, |R4|, |R2|, PT ;  /* 0x400000020400722a */ /* 0x006fe20003f0e200 */
        /* <DEDUP_REMOVED lines=19> */
.L_x_334:
[----:B------:R-:W-:Y:S05]  /*5910*/  BSYNC.RECONVERGENT B1 ;  /* 0x0000000000017941 */ /* 0x000fea0003800200 */
.L_x_333:
        /* <DEDUP_REMOVED lines=11> */
.L_x_336:
[----:B------:R-:W-:Y:S05]  /*59d0*/  BSYNC.RECONVERGENT B1 ;  /* 0x0000000000017941 */ /* 0x000fea0003800200 */
.L_x_335:
        /* <DEDUP_REMOVED lines=8> */
[----:B0---4-:R-:W0:Y:S04]  /*5a60*/  LDS.128 R4, [R0+0x20] ;  /* 0x0000200000047984 */ /* 0x011e280000000c00 */
[----:B------:R2:W4:Y:S04]  /*5a70*/  LDS.64 R2, [R0+0x80] ;  /* 0x0000800000027984 */ /* 0x0005280000000a00 */
[----:B---3--:R2:W3:Y:S01]  /*5a80*/  LDS.128 R8, [R0+0x30] ;  /* 0x0000300000087984 */ /* 0x0084e20000000c00 */
[----:B-1----:R-:W-:Y:S01]  /*5a90*/  DSETP.GEU.AND P0, PT, |R12|, |R16|, PT ;  /* 0x400000100c00722a */ /* 0x002fe20003f0e200 */
[----:B------:R-:W-:-:S02]  /*5aa0*/  IMAD.MOV.U32 R20, RZ, RZ, R16 ;  /* 0x000000ffff147224 */ /* 0x000fc400078e0010 */
[----:B------:R-:W-:Y:S02]  /*5ab0*/  IMAD.MOV.U32 R21, RZ, RZ, R17 ;  /* 0x000000ffff157224 */ /* 0x000fe400078e0011 */
[----:B0-----:R-:W-:Y:S02]  /*5ac0*/  IMAD.MOV.U32 R23, RZ, RZ, R4 ;  /* 0x000000ffff177224 */ /* 0x001fe400078e0004 */
        /* <DEDUP_REMOVED lines=16> */
.L_x_338:
[----:B------:R-:W-:Y:S05]  /*5bd0*/  BSYNC.RECONVERGENT B1 ;  /* 0x0000000000017941 */ /* 0x000fea0003800200 */
.L_x_337:
        /* <DEDUP_REMOVED lines=23> */
.L_x_340:
[----:B------:R-:W-:Y:S05]  /*5d50*/  BSYNC.RECONVERGENT B1 ;  /* 0x0000000000017941 */ /* 0x000fea0003800200 */
.L_x_339:
        /* <DEDUP_REMOVED lines=21> */
.L_x_342:
[----:B------:R-:W-:Y:S05]  /*5eb0*/  BSYNC.RECONVERGENT B1 ;  /* 0x0000000000017941 */ /* 0x000fea0003800200 */
.L_x_341:
        /* <DEDUP_REMOVED lines=23> */
.L_x_344:
[----:B------:R-:W-:Y:S05]  /*6030*/  BSYNC.RECONVERGENT B1 ;  /* 0x0000000000017941 */ /* 0x000fea0003800200 */
.L_x_343:
        /* <DEDUP_REMOVED lines=21> */
.L_x_346:
[----:B------:R-:W-:Y:S05]  /*6190*/  BSYNC.RECONVERGENT B1 ;  /* 0x0000000000017941 */ /* 0x000fea0003800200 */
.L_x_345:
        /* <DEDUP_REMOVED lines=21> */
.L_x_348:
[----:B------:R-:W-:Y:S05]  /*62f0*/  BSYNC.RECONVERGENT B1 ;  /* 0x0000000000017941 */ /* 0x000fea0003800200 */
.L_x_347:
        /* <DEDUP_REMOVED lines=20> */
.L_x_268:
[----:B------:R-:W-:Y:S05]  /*6440*/  BSYNC.RECONVERGENT B0 ;  /* 0x0000000000007941 */ /* 0x000fea0003800200 */
.L_x_235:
[----:B------:R-:W-:Y:S05]  /*6450*/  @P1 EXIT ;  /* 0x000000000000194d */ /* 0x000fea0003800000 */
[----:B0123--:R-:W0:Y:S02]  /*6460*/  LDC.64 R2, c[0x0][0x390] ;  /* 0x0000e400ff027b82 */ /* 0x00fe240000000a00 */
[----:B0-----:R-:W-:Y:S04]  /*6470*/  STG.E.64 desc[UR8][R2.64], R12 ;  /* 0x0000000c02007986 */ /* 0x001fe8000c101b08 */
[----:B------:R-:W-:Y:S01]  /*6480*/  STG.E.64 desc[UR8][R2.64+0x8], R14 ;  /* 0x0000080e02007986 */ /* 0x000fe2000c101b08 */
[----:B------:R-:W-:Y:S05]  /*6490*/  EXIT ;  /* 0x000000000000794d */ /* 0x000fea0003800000 */
.L_x_349:
        /* <DEDUP_REMOVED lines=14> */
.L_x_730:


//--------------------- .text._ZN6thrust24THRUST_300001_SM_1000_NS8cuda_cub4core6detail13_kernel_agentINS1_8__reduce11ReduceAgentIPN4cuda3std3__45tupleIJdlEEESC_SB_iNS1_9__extrema9arg_max_fIdl10comparatorEEEEJSC_SC_iSG_EEEvDpT0_ --------------------------
	.section	.text._ZN6thrust24THRUST_300001_SM_1000_NS8cuda_cub4core6detail13_kernel_agentINS1_8__reduce11ReduceAgentIPN4cuda3std3__45tupleIJdlEEESC_SB_iNS1_9__extrema9arg_max_fIdl10comparatorEEEEJSC_SC_iSG_EEEvDpT0_,"ax",@progbits
	.align	128
        .global         _ZN6thrust24THRUST_300001_SM_1000_NS8cuda_cub4core6detail13_kernel_agentINS1_8__reduce11ReduceAgentIPN4cuda3std3__45tupleIJdlEEESC_SB_iNS1_9__extrema9arg_max_fIdl10comparatorEEEEJSC_SC_iSG_EEEvDpT0_
        .type           _ZN6thrust24THRUST_300001_SM_1000_NS8cuda_cub4core6detail13_kernel_agentINS1_8__reduce11ReduceAgentIPN4cuda3std3__45tupleIJdlEEESC_SB_iNS1_9__extrema9arg_max_fIdl10comparatorEEEEJSC_SC_iSG_EEEvDpT0_,@function
        .size           _ZN6thrust24THRUST_300001_SM_1000_NS8cuda_cub4core6detail13_kernel_agentINS1_8__reduce11ReduceAgentIPN4cuda3std3__45tupleIJdlEEESC_SB_iNS1_9__extrema9arg_max_fIdl10comparatorEEEEJSC_SC_iSG_EEEvDpT0_,(.L_x_731 - _ZN6thrust24THRUST_300001_SM_1000_NS8cuda_cub4core6detail13_kernel_agentINS1_8__reduce11ReduceAgentIPN4cuda3std3__45tupleIJdlEEESC_SB_iNS1_9__extrema9arg_max_fIdl10comparatorEEEEJSC_SC_iSG_EEEvDpT0_)
        .other          _ZN6thrust24THRUST_300001_SM_1000_NS8cuda_cub4core6detail13_kernel_agentINS1_8__reduce11ReduceAgentIPN4cuda3std3__45tupleIJdlEEESC_SB_iNS1_9__extrema9arg_max_fIdl10comparatorEEEEJSC_SC_iSG_EEEvDpT0_,@"STO_CUDA_ENTRY STV_DEFAULT"
_ZN6thrust24THRUST_300001_SM_1000_NS8cuda_cub4core6detail13_kernel_agentINS1_8__reduce11ReduceAgentIPN4cuda3std3__45tupleIJdlEEESC_SB_iNS1_9__extrema9arg_max_fIdl10comparatorEEEEJSC_SC_iSG_EEEvDpT0_:
.text._ZN6thrust24THRUST_300001_SM_1000_NS8cuda_cub4core6detail13_kernel_agentINS1_8__reduce11ReduceAgentIPN4cuda3std3__45tupleIJdlEEESC_SB_iNS1_9__extrema9arg_max_fIdl10comparatorEEEEJSC_SC_iSG_EEEvDpT0_:
        /* <DEDUP_REMOVED lines=21> */
.L_x_353:
[----:B0-----:R-:W-:Y:S05]  /*0150*/  BSYNC.RECONVERGENT B1 ;  /* 0x0000000000017941 */ /* 0x001fea0003800200 */
.L_x_352:
        /* <DEDUP_REMOVED lines=15> */
.L_x_360:
        /* <DEDUP_REMOVED lines=31> */
.L_x_359:
[----:B------:R-:W-:Y:S05]  /*0440*/  BSYNC.RECONVERGENT B3 ;  /* 0x0000000000037941 */ /* 0x000fea0003800200 */
.L_x_358:
[----:B------:R-:W-:Y:S02]  /*0450*/  IMAD.X R3, RZ, RZ, R3, P3 ;  /* 0x000000ffff037224 */ /* 0x000fe400018e0603 */
[----:B------:R-:W-:Y:S01]  /*0460*/  VIADD R19, R19, 0x100 ;  /* 0x0000010013137836 */ /* 0x000fe20000000000 */
[----:B------:R-:W-:Y:S06]  /*0470*/  @P2 BRA `(.L_x_360) ;  /* 0xfffffffc00742947 */ /* 0x000fec000383ffff */
.L_x_357:
[----:B------:R-:W-:Y:S05]  /*0480*/  BSYNC.RECONVERGENT B2 ;  /* 0x0000000000027941 */ /* 0x000fea0003800200 */
.L_x_356:
[----:B------:R-:W0:Y:S01]  /*0490*/  LDC.64 R8, c[0x0][0x380] ;  /* 0x0000e000ff087b82 */ /* 0x000e220000000a00 */
[----:B------:R-:W-:-:S13]  /*04a0*/  ISETP.GE.U32.AND P0, PT, R4, 0x300, PT ;  /* 0x000003000400780c */ /* 0x000fda0003f06070 */
[----:B------:R-:W-:Y:S05]  /*04b0*/  @!P0 BRA `(.L_x_355) ;  /* 0x0000000400908947 */ /* 0x000fea0003800000 */
.L_x_369:
        /* <DEDUP_REMOVED lines=13> */
[----:B------:R-:W-:Y:S01]  /*0590*/  IMAD.MOV.U32 R23, RZ, RZ, R12 ;  /* 0x000000ffff177224 */ /* 0x000fe200078e000c */
[----:B------:R-:W-:Y:S01]  /*05a0*/  MOV R25, R13 ;  /* 0x0000000d00197202 */ /* 0x000fe20000000f00 */
[----:B------:R-:W-:Y:S02]  /*05b0*/  IMAD.MOV.U32 R2, RZ, RZ, R14 ;  /* 0x000000ffff027224 */ /* 0x000fe400078e000e */
[----:B------:R-:W-:-:S09]  /*05c0*/  IMAD.MOV.U32 R3, RZ, RZ, R15 ;  /* 0x000000ffff037224 */ /* 0x000fd200078e000f */
        /* <DEDUP_REMOVED lines=9> */
.L_x_362:
[----:B------:R-:W-:Y:S05]  /*0660*/  BSYNC.RECONVERGENT B2 ;  /* 0x0000000000027941 */ /* 0x000fea0003800200 */
.L_x_361:
        /* <DEDUP_REMOVED lines=25> */
.L_x_364:
[----:B------:R-:W-:Y:S05]  /*0800*/  BSYNC.RECONVERGENT B2 ;  /* 0x0000000000027941 */ /* 0x000fea0003800200 */
.L_x_363:
        /* <DEDUP_REMOVED lines=21> */
.L_x_366:
[----:B------:R-:W-:Y:S05]  /*0960*/  BSYNC.RECONVERGENT B2 ;  /* 0x0000000000027941 */ /* 0x000fea0003800200 */
.L_x_365:
        /* <DEDUP_REMOVED lines=21> */
.L_x_368:
[----:B------:R-:W-:Y:S05]  /*0ac0*/  BSYNC.RECONVERGENT B2 ;  /* 0x0000000000027941 */ /* 0x000fea0003800200 */
.L_x_367:
[----:B------:R-:W-:-:S05]  /*0ad0*/  VIADD R19, R19, 0x400 ;  /* 0x0000040013137836 */ /* 0x000fca0000000000 */
[----:B------:R-:W-:-:S13]  /*0ae0*/  ISETP.GE.AND P0, PT, R19, UR5, PT ;  /* 0x0000000513007c0c */ /* 0x000fda000bf06270 */
[----:B------:R-:W-:Y:S05]  /*0af0*/  @!P0 BRA `(.L_x_369) ;  /* 0xfffffff800708947 */ /* 0x000fea000383ffff */
.L_x_355:
[----:B------:R-:W-:Y:S05]  /*0b00*/  BSYNC.RECONVERGENT B1 ;  /* 0x0000000000017941 */ /* 0x000fea0003800200 */
.L_x_354:
        /* <DEDUP_REMOVED lines=35> */
.L_x_372:
[----:B------:R-:W-:Y:S05]  /*0d40*/  BSYNC.RECONVERGENT B1 ;  /* 0x0000000000017941 */ /* 0x000fea0003800200 */
.L_x_371:
        /* <DEDUP_REMOVED lines=31> */
.L_x_374:
[----:B------:R-:W-:Y:S05]  /*0f40*/  BSYNC.RECONVERGENT B1 ;  /* 0x0000000000017941 */ /* 0x000fea0003800200 */
.L_x_373:
        /* <DEDUP_REMOVED lines=31> */
.L_x_376:
[----:B------:R-:W-:Y:S05]  /*1140*/  BSYNC.RECONVERGENT B1 ;  /* 0x0000000000017941 */ /* 0x000fea0003800200 */
.L_x_375:
        /* <DEDUP_REMOVED lines=31> */
.L_x_378:
[----:B------:R-:W-:Y:S05]  /*1340*/  BSYNC.RECONVERGENT B1 ;  /* 0x0000000000017941 */ /* 0x000fea0003800200 */
.L_x_377:
[----:B------:R-:W-:Y:S01]  /*1350*/  ISETP.GT.AND P0, PT, R9, 0xf, PT ;  /* 0x0000000f0900780c */ /* 0x000fe20003f04270 */
[----:B-1----:R1:W1:Y:S01]  /*1360*/  SHFL.DOWN PT, R6, R4, 0x10, 0x1f ;  /* 0x0a001f0004067f89 */ /* 0x00226200000e0000 */
[----:B------:R-:W-:Y:S01]  /*1370*/  BSSY.RECONVERGENT B1, `(.L_x_379) ;  /* 0x000001d000017945 */ /* 0x000fe20003800200 */
[----:B0-----:R-:W-:Y:S01]  /*1380*/  MOV R14, R8 ;  /* 0x00000008000e7202 */ /* 0x001fe20000000f00 */
[----:B----4-:R-:W-:Y:S01]  /*1390*/  IMAD.MOV.U32 R15, RZ, RZ, R10 ;  /* 0x000000ffff0f7224 */ /* 0x010fe200078e000a */
[----:B--2---:R0:W2:Y:S01]  /*13a0*/  SHFL.DOWN PT, R7, R5, 0x10, 0x1f ;  /* 0x0a001f0005077f89 */ /* 0x0040a200000e0000 */
[----:B------:R-:W-:Y:S02]  /*13b0*/  IMAD.MOV.U32 R2, RZ, RZ, R4 ;  /* 0x000000ffff027224 */ /* 0x000fe400078e0004 */
[----:B------:R-:W-:Y:S01]  /*13c0*/  IMAD.MOV.U32 R3, RZ, RZ, R5 ;  /* 0x000000ffff037224 */ /* 0x000fe200078e0005 */
[----:B------:R0:W4:Y:S04]  /*13d0*/  SHFL.DOWN PT, R11, R8, 0x10, 0x1f ;  /* 0x0a001f00080b7f89 */ /* 0x00012800000e0000 */
        /* <DEDUP_REMOVED lines=22> */
.L_x_380:
[----:B------:R-:W-:Y:S05]  /*1540*/  BSYNC.RECONVERGENT B1 ;  /* 0x0000000000017941 */ /* 0x000fea0003800200 */
.L_x_379:
        /* <DEDUP_REMOVED lines=11> */
.L_x_382:
[----:B------:R-:W-:Y:S05]  /*1600*/  BSYNC.RECONVERGENT B1 ;  /* 0x0000000000017941 */ /* 0x000fea0003800200 */
.L_x_381:
        /* <DEDUP_REMOVED lines=31> */
.L_x_385:
[----:B------:R-:W-:Y:S05]  /*1800*/  BSYNC.RECONVERGENT B1 ;  /* 0x0000000000017941 */ /* 0x000fea0003800200 */
.L_x_384:
        /* <DEDUP_REMOVED lines=10> */
[----:B------:R-:W-:Y:S01]  /*18b0*/  MOV R15, R26 ;  /* 0x0000001a000f7202 */ /* 0x000fe20000000f00 */
[----:B------:R-:W-:Y:S02]  /*18c0*/  IMAD.MOV.U32 R29, RZ, RZ, R27 ;  /* 0x000000ffff1d7224 */ /* 0x000fe400078e001b */
[----:B------:R-:W-:Y:S02]  /*18d0*/  IMAD.MOV.U32 R4, RZ, RZ, R24 ;  /* 0x000000ffff047224 */ /* 0x000fe400078e0018 */
[----:B------:R-:W-:-:S08]  /*18e0*/  IMAD.MOV.U32 R5, RZ, RZ, R25 ;  /* 0x000000ffff057224 */ /* 0x000fd000078e0019 */
        /* <DEDUP_REMOVED lines=9> */
.L_x_387:
[----:B------:R-:W-:Y:S05]  /*1980*/  BSYNC.RECONVERGENT B1 ;  /* 0x0000000000017941 */ /* 0x000fea0003800200 */
.L_x_386:
        /* <DEDUP_REMOVED lines=21> */
.L_x_389:
[----:B------:R-:W-:Y:S05]  /*1ae0*/  BSYNC.RECONVERGENT B1 ;  /* 0x0000000000017941 */ /* 0x000fea0003800200 */
.L_x_388:
        /* <DEDUP_REMOVED lines=23> */
.L_x_391:
[----:B------:R-:W-:Y:S05]  /*1c60*/  BSYNC.RECONVERGENT B1 ;  /* 0x0000000000017941 */ /* 0x000fea0003800200 */
.L_x_390:
        /* <DEDUP_REMOVED lines=21> */
.L_x_393:
[----:B------:R-:W-:Y:S05]  /*1dc0*/  BSYNC.RECONVERGENT B1 ;  /* 0x0000000000017941 */ /* 0x000fea0003800200 */
.L_x_392:
        /* <DEDUP_REMOVED lines=21> */
.L_x_395:
[----:B------:R-:W-:Y:S05]  /*1f20*/  BSYNC.RECONVERGENT B1 ;  /* 0x0000000000017941 */ /* 0x000fea0003800200 */
.L_x_394:
        /* <DEDUP_REMOVED lines=21> */
.L_x_370:
        /* <DEDUP_REMOVED lines=19> */
[----:B0-----:R-:W-:Y:S01]  /*21b0*/  MOV R16, R9 ;  /* 0x0000000900107202 */ /* 0x001fe20000000f00 */
[----:B--2---:R-:W-:Y:S02]  /*21c0*/  IMAD.MOV.U32 R18, RZ, RZ, R11 ;  /* 0x000000ffff127224 */ /* 0x004fe400078e000b */
[----:B------:R-:W-:Y:S02]  /*21d0*/  IMAD.MOV.U32 R2, RZ, RZ, R6 ;  /* 0x000000ffff027224 */ /* 0x000fe400078e0006 */
[----:B------:R-:W-:-:S08]  /*21e0*/  IMAD.MOV.U32 R3, RZ, RZ, R7 ;  /* 0x000000ffff037224 */ /* 0x000fd000078e0007 */
        /* <DEDUP_REMOVED lines=15> */
.L_x_397:
[----:B------:R-:W-:Y:S05]  /*22e0*/  BSYNC.RECONVERGENT B1 ;  /* 0x0000000000017941 */ /* 0x000fea0003800200 */
.L_x_396:
        /* <DEDUP_REMOVED lines=32> */
.L_x_399:
[----:B------:R-:W-:Y:S05]  /*24f0*/  BSYNC.RECONVERGENT B1 ;  /* 0x0000000000017941 */ /* 0x000fea0003800200 */
.L_x_398:
[----:B-1----:R-:W-:Y:S01]  /*2500*/  VIADD R2, R4, 0x4 ;  /* 0x0000000404027836 */ /* 0x002fe20000000000 */
[----:B---3--:R1:W3:Y:S01]  /*2510*/  SHFL.DOWN PT, R8, R6, 0x4, R5 ;  /* 0x0880000006087989 */ /* 0x0082e200000e0005 */
[----:B------:R-:W-:Y:S01]  /*2520*/  BSSY.RECONVERGENT B1, `(.L_x_400) ;  /* 0x000001e000017945 */ /* 0x000fe20003800200 */
[----:B------:R-:W-:Y:S01]  /*2530*/  IMAD.MOV.U32 R14, RZ, RZ, R10 ;  /* 0x000000ffff0e7224 */ /* 0x000fe200078e000a */
[----:B------:R-:W-:Y:S01]  /*2540*/  MOV R3, R7 ;  /* 0x0000000700037202 */ /* 0x000fe20000000f00 */
[----:B0-----:R1:W0:Y:S01]  /*2550*/  SHFL.DOWN PT, R9, R7, 0x4, R5 ;  /* 0x0880000007097989 */ /* 0x00122200000e0005 */
[----:B------:R-:W-:Y:S01]  /*2560*/  ISETP.GT.AND P0, PT, R2, R5, PT ;  /* 0x000000050200720c */ /* 0x000fe20003f04270 */
[----:B------:R-:W-:Y:S02]  /*2570*/  IMAD.MOV.U32 R16, RZ, RZ, R12 ;  /* 0x000000ffff107224 */ /* 0x000fe400078e000c */
[----:B--2---:R1:W2:Y:S01]  /*2580*/  SHFL.DOWN PT, R11, R10, 0x4, R5 ;  /* 0x088000000a0b7989 */ /* 0x0042a200000e0005 */
[----:B------:R-:W-:-:S03]  /*2590*/  IMAD.MOV.U32 R2, RZ, RZ, R6 ;  /* 0x000000ffff027224 */ /* 0x000fc600078e0006 */
[----:B----4-:R1:W4:Y:S06]  /*25a0*/  SHFL.DOWN PT, R13, R12, 0x4, R5 ;  /* 0x088000000c0d7989 */ /* 0x01032c00000e0005 */
        /* <DEDUP_REMOVED lines=21> */
.L_x_401:
[----:B------:R-:W-:Y:S05]  /*2700*/  BSYNC.RECONVERGENT B1 ;  /* 0x0000000000017941 */ /* 0x000fea0003800200 */
.L_x_400:
        /* <DEDUP_REMOVED lines=32> */
.L_x_403:
[----:B------:R-:W-:Y:S05]  /*2910*/  BSYNC.RECONVERGENT B1 ;  /* 0x0000000000017941 */ /* 0x000fea0003800200 */
.L_x_402:
[----:B-1----:R-:W-:Y:S01]  /*2920*/  VIADD R2, R4, 0x10 ;  /* 0x0000001004027836 */ /* 0x002fe20000000000 */
[----:B---3--:R1:W3:Y:S01]  /*2930*/  SHFL.DOWN PT, R8, R6, 0x10, R5 ;  /* 0x0a00000006087989 */ /* 0x0082e200000e0005 */
[----:B------:R-:W-:Y:S01]  /*2940*/  BSSY.RECONVERGENT B1, `(.L_x_404) ;  /* 0x000001e000017945 */ /* 0x000fe20003800200 */
[----:B------:R-:W-:Y:S02]  /*2950*/  IMAD.MOV.U32 R14, RZ, RZ, R10 ;  /* 0x000000ffff0e7224 */ /* 0x000fe400078e000a */
[----:B------:R-:W-:Y:S01]  /*2960*/  ISETP.GT.AND P0, PT, R2, R5, PT ;  /* 0x000000050200720c */ /* 0x000fe20003f04270 */
[----:B0-----:R1:W0:Y:S01]  /*2970*/  SHFL.DOWN PT, R9, R7, 0x10, R5 ;  /* 0x0a00000007097989 */ /* 0x00122200000e0005 */
[----:B------:R-:W-:Y:S01]  /*2980*/  IMAD.MOV.U32 R15, RZ, RZ, R12 ;  /* 0x000000ffff0f7224 */ /* 0x000fe200078e000c */
[----:B------:R-:W-:Y:S01]  /*2990*/  MOV R2, R6 ;  /* 0x0000000600027202 */ /* 0x000fe20000000f00 */
[----:B------:R-:W-:Y:S01]  /*29a0*/  IMAD.MOV.U32 R3, RZ, RZ, R7 ;  /* 0x000000ffff037224 */ /* 0x000fe200078e0007 */
[----:B--2---:R1:W2:Y:S04]  /*29b0*/  SHFL.DOWN PT, R11, R10, 0x10, R5 ;  /* 0x0a0000000a0b7989 */ /* 0x0042a800000e0005 */
        /* <DEDUP_REMOVED lines=22> */
.L_x_405:
[----:B------:R-:W-:Y:S05]  /*2b20*/  BSYNC.RECONVERGENT B1 ;  /* 0x0000000000017941 */ /* 0x000fea0003800200 */
.L_x_404:
        /* <DEDUP_REMOVED lines=11> */
.L_x_407:
[----:B------:R-:W-:Y:S05]  /*2be0*/  BSYNC.RECONVERGENT B1 ;  /* 0x0000000000017941 */ /* 0x000fea0003800200 */
.L_x_406:
        /* <DEDUP_REMOVED lines=35> */
.L_x_409:
[----:B------:R-:W-:Y:S05]  /*2e20*/  BSYNC.RECONVERGENT B1 ;  /* 0x0000000000017941 */ /* 0x000fea0003800200 */
.L_x_408:
[----:B------:R-:W-:Y:S01]  /*2e30*/  UISETP.GE.AND UP0, UPT, UR8, 0x41, UPT ;  /* 0x000000410800788c */ /* 0x000fe2000bf06270 */
[----:B0-----:R-:W-:Y:S01]  /*2e40*/  IMAD.MOV.U32 R9, RZ, RZ, R11 ;  /* 0x000000ffff097224 */ /* 0x001fe200078e000b */
[----:B------:R-:W-:Y:S01]  /*2e50*/  MOV R2, R4 ;  /* 0x0000000400027202 */ /* 0x000fe20000000f00 */
[----:B------:R-:W-:Y:S02]  /*2e60*/  IMAD.MOV.U32 R0, RZ, RZ, R8 ;  /* 0x000000ffff007224 */ /* 0x000fe400078e0008 */
[----:B------:R-:W-:-:S04]  /*2e70*/  IMAD.MOV.U32 R3, RZ, RZ, R5 ;  /* 0x000000ffff037224 */ /* 0x000fc800078e0005 */
        /* <DEDUP_REMOVED lines=27> */
.L_x_411:
[----:B------:R-:W-:Y:S05]  /*3030*/  BSYNC.RECONVERGENT B1 ;  /* 0x0000000000017941 */ /* 0x000fea0003800200 */
.L_x_410:
        /* <DEDUP_REMOVED lines=32> */
.L_x_413:
[----:B------:R-:W-:Y:S05]  /*3240*/  BSYNC.RECONVERGENT B1 ;  /* 0x0000000000017941 */ /* 0x000fea0003800200 */
.L_x_412:
[----:B------:R-:W-:Y:S01]  /*3250*/  UISETP.GE.AND UP0, UPT, UR8, 0x81, UPT ;  /* 0x000000810800788c */ /* 0x000fe2000bf06270 */
[----:B------:R-:W-:Y:S01]  /*3260*/  IMAD.MOV.U32 R9, RZ, RZ, R11 ;  /* 0x000000ffff097224 */ /* 0x000fe200078e000b */
        /* <DEDUP_REMOVED lines=30> */
.L_x_415:
[----:B------:R-:W-:Y:S05]  /*3450*/  BSYNC.RECONVERGENT B1 ;  /* 0x0000000000017941 */ /* 0x000fea0003800200 */
.L_x_414:
        /* <DEDUP_REMOVED lines=32> */
.L_x_417:
[----:B------:R-:W-:Y:S05]  /*3660*/  BSYNC.RECONVERGENT B1 ;  /* 0x0000000000017941 */ /* 0x000fea0003800200 */
.L_x_416:
        /* <DEDUP_REMOVED lines=13> */
[----:B------:R-:W-:Y:S01]  /*3740*/  MOV R6, R2 ;  /* 0x0000000200067202 */ /* 0x000fe20000000f00 */
[----:B------:R-:W-:Y:S02]  /*3750*/  IMAD.MOV.U32 R7, RZ, RZ, R3 ;  /* 0x000000ffff077224 */ /* 0x000fe400078e0003 */
[----:B-1----:R-:W-:Y:S02]  /*3760*/  IMAD.MOV.U32 R9, RZ, RZ, R12 ;  /* 0x000000ffff097224 */ /* 0x002fe400078e000c */
        /* <DEDUP_REMOVED lines=16> */
.L_x_419:
[----:B------:R-:W-:Y:S05]  /*3870*/  BSYNC.RECONVERGENT B1 ;  /* 0x0000000000017941 */ /* 0x000fea0003800200 */
.L_x_418:
        /* <DEDUP_REMOVED lines=32> */
.L_x_351:
        /* <DEDUP_REMOVED lines=34> */
[----:B------:R-:W-:-:S04]  /*3ca0*/  IMAD.MOV.U32 R15, RZ, RZ, 0x500 ;  /* 0x00000500ff0f7424 */ /* 0x000fc800078e00ff */
        /* <DEDUP_REMOVED lines=8> */
[----:B------:R-:W-:Y:S02]  /*3d30*/  @P2 MOV R9, R13 ;  /* 0x0000000d00092202 */ /* 0x000fe40000000f00 */
[----:B------:R-:W-:-:S04]  /*3d40*/  @P2 SEL R7, R11, R7, P0 ;  /* 0x000000070b072207 */ /* 0x000fc80000000000 */
        /* <DEDUP_REMOVED lines=10> */
[----:B------:R-:W-:Y:S06]  /*3df0*/  BRA.U !UP0, `(.L_x_420) ;  /* 0x0000000508287547 */ /* 0x000fec000b800000 */
[----:B------:R-:W-:Y:S01]  /*3e00*/  IMAD.MOV.U32 R25, RZ, RZ, R2 ;  /* 0x000000ffff197224 */ /* 0x000fe200078e0002 */
[----:B------:R-:W0:Y:S01]  /*3e10*/  LDCU UR4, c[0x0][0x390] ;  /* 0x00007200ff0477ac */ /* 0x000e220008000800 */
[----:B------:R-:W-:Y:S02]  /*3e20*/  IMAD.MOV.U32 R24, RZ, RZ, R3 ;  /* 0x000000ffff187224 */ /* 0x000fe400078e0003 */
[----:B------:R-:W-:-:S07]  /*3e30*/  IMAD.MOV.U32 R27, RZ, RZ, 0x500 ;  /* 0x00000500ff1b7424 */ /* 0x000fce00078e00ff */
.L_x_421:
[----:B------:R-:W1:Y:S01]  /*3e40*/  LDC.64 R22, c[0x0][0x380] ;  /* 0x0000e000ff167b82 */ /* 0x000e620000000a00 */
[----:B------:R-:W-:-:S04]  /*3e50*/  IMAD.IADD R3, R0, 0x1, R27 ;  /* 0x0000000100037824 */ /* 0x000fc800078e021b */
[----:B-1----:R-:W-:-:S05]  /*3e60*/  IMAD.WIDE.U32 R22, R3, 0x10, R22 ;  /* 0x0000001003167825 */ /* 0x002fca00078e0016 */
        /* <DEDUP_REMOVED lines=14> */
[----:B------:R-:W-:Y:S02]  /*3f50*/  @P2 FSEL R29, R5, R21, P0 ;  /* 0x00000015051d2208 */ /* 0x000fe40000000000 */
[----:B------:R-:W2:Y:S01]  /*3f60*/  LDG.E.64.CONSTANT R4, desc[UR6][R22.64+0x4000] ;  /* 0x0040000616047981 */ /* 0x000ea2000c1e9b00 */
[----:B------:R-:W-:Y:S02]  /*3f70*/  @P2 IMAD.MOV.U32 R20, RZ, RZ, R26 ;  /* 0x000000ffff142224 */ /* 0x000fe400078e001a */
[----:B------:R-:W-:-:S06]  /*3f80*/  @P2 IMAD.MOV.U32 R21, RZ, RZ, R29 ;  /* 0x000000ffff152224 */ /* 0x000fcc00078e001d */
        /* <DEDUP_REMOVED lines=32> */
[----:B------:R-:W-:-:S05]  /*4190*/  VIADD R7, R27, 0xa00 ;  /* 0x00000a001b077836 */ /* 0x000fca0000000000 */
[----:B0-----:R-:W-:Y:S01]  /*41a0*/  ISETP.GT.AND P1, PT, R7, UR4, PT ;  /* 0x0000000407007c0c */ /* 0x001fe2000bf24270 */
[----:B------:R-:W-:-:S04]  /*41b0*/  VIADD R15, R27, 0x500 ;  /* 0x000005001b0f7836 */ /* 0x000fc80000000000 */
[----:B------:R-:W-:Y:S01]  /*41c0*/  IMAD.MOV.U32 R27, RZ, RZ, R15 ;  /* 0x000000ffff1b7224 */ /* 0x000fe200078e000f */
        /* <DEDUP_REMOVED lines=11> */
[----:B------:R-:W-:Y:S01]  /*4280*/  IMAD.MOV.U32 R24, RZ, RZ, R3 ;  /* 0x000000ffff187224 */ /* 0x000fe200078e0003 */
[----:B------:R-:W-:Y:S06]  /*4290*/  @!P1 BRA `(.L_x_421) ;  /* 0xfffffff800e89947 */ /* 0x000fec000383ffff */
.L_x_420:
[----:B------:R-:W-:-:S13]  /*42a0*/  ISETP.GE.AND P0, PT, R15, UR4, PT ;  /* 0x000000040f007c0c */ /* 0x000fda000bf06270 */
        /* <DEDUP_REMOVED lines=12> */
[----:B------:R-:W0:Y:S01]  /*4370*/  LDC.64 R6, c[0x0][0x380] ;  /* 0x0000e000ff067b82 */ /* 0x000e220000000a00 */
[----:B------:R-:W-:Y:S01]  /*4380*/  LEA.HI R8, R20, 0x1, RZ, 0x18 ;  /* 0x0000000114087811 */ /* 0x000fe200078fc0ff */
[----:B------:R-:W-:Y:S01]  /*4390*/  IMAD.IADD R21, R0, 0x1, R15 ;  /* 0x0000000100157824 */ /* 0x000fe200078e020f */
[----:B------:R-:W-:Y:S02]  /*43a0*/  MOV R12, R0 ;  /* 0x00000000000c7202 */ /* 0x000fe40000000f00 */
[----:B------:R-:W-:-:S05]  /*43b0*/  LOP3.LUT R8, R8, 0x3, RZ, 0xc0, !PT ;  /* 0x0000000308087812 */ /* 0x000fca00078ec0ff */
[----:B------:R-:W-:-:S07]  /*43c0*/  IMAD.MOV R14, RZ, RZ, -R8 ;  /* 0x000000ffff0e7224 */ /* 0x000fce00078e0a08 */
.L_x_428:
[----:B0-----:R-:W-:-:S05]  /*43d0*/  IMAD.WIDE.U32 R18, R21, 0x10, R6 ;  /* 0x0000001015127825 */ /* 0x001fca00078e0006 */
[----:B------:R-:W2:Y:S04]  /*43e0*/  LDG.E.64.CONSTANT R8, desc[UR6][R18.64] ;  /* 0x0000000612087981 */ /* 0x000ea8000c1e9b00 */
[----:B------:R-:W3:Y:S01]  /*43f0*/  LDG.E.64.CONSTANT R10, desc[UR6][R18.64+0x8] ;  /* 0x00000806120a7981 */ /* 0x000ee2000c1e9b00 */
[----:B------:R-:W-:Y:S01]  /*4400*/  VIADD R14, R14, 0x1 ;  /* 0x000000010e0e7836 */ /* 0x000fe20000000000 */
[----:B------:R-:W-:Y:S01]  /*4410*/  BSSY.RECONVERGENT B3, `(.L_x_426) ;  /* 0x000001a000037945 */ /* 0x000fe20003800200 */
[----:B------:R-:W-:Y:S02]  /*4420*/  IMAD.MOV.U32 R23, RZ, RZ, R2 ;  /* 0x000000ffff177224 */ /* 0x000fe400078e0002 */
        /* <DEDUP_REMOVED lines=24> */
.L_x_427:
[----:B------:R-:W-:Y:S05]  /*45b0*/  BSYNC.RECONVERGENT B3 ;  /* 0x0000000000037941 */ /* 0x000fea0003800200 */
.L_x_426:
[----:B------:R-:W-:Y:S02]  /*45c0*/  VIADD R12, R12, 0x100 ;  /* 0x000001000c0c7836 */ /* 0x000fe40000000000 */
[----:B------:R-:W-:Y:S01]  /*45d0*/  VIADD R21, R21, 0x100 ;  /* 0x0000010015157836 */ /* 0x000fe20000000000 */
[----:B------:R-:W-:Y:S06]  /*45e0*/  @P2 BRA `(.L_x_428) ;  /* 0xfffffffc00782947 */ /* 0x000fec000383ffff */
.L_x_425:
[----:B------:R-:W-:Y:S05]  /*45f0*/  BSYNC.RECONVERGENT B2 ;  /* 0x0000000000027941 */ /* 0x000fea0003800200 */
.L_x_424:
[----:B------:R-:W-:-:S13]  /*4600*/  ISETP.GE.U32.AND P0, PT, R20, 0x300, PT ;  /* 0x000003001400780c */ /* 0x000fda0003f06070 */
[----:B------:R-:W-:Y:S05]  /*4610*/  @!P0 BRA `(.L_x_423) ;  /* 0x0000000400c88947 */ /* 0x000fea0003800000 */
[----:B------:R-:W0:Y:S01]  /*4620*/  LDCU.64 UR8, c[0x0][0x380] ;  /* 0x00007000ff0877ac */ /* 0x000e220008000a00 */
[----:B------:R-:W1:Y:S01]  /*4630*/  LDC.64 R10, c[0x0][0x380] ;  /* 0x0000e000ff0a7b82 */ /* 0x000e620000000a00 */
[C---:B------:R-:W-:Y:S01]  /*4640*/  IADD3 R17, P0, PT, R12.reuse, R15, RZ ;  /* 0x0000000f0c117210 */ /* 0x040fe20007f1e0ff */
[----:B------:R-:W-:-:S04]  /*4650*/  IMAD.IADD R15, R12, 0x1, R15 ;  /* 0x000000010c0f7824 */ /* 0x000fc800078e020f */
[----:B------:R-:W-:Y:S01]  /*4660*/  IMAD.X R6, RZ, RZ, RZ, P0 ;  /* 0x000000ffff067224 */ /* 0x000fe200000e06ff */
[----:B0-----:R-:W-:-:S04]  /*4670*/  LEA R14, P1, R17, UR8, 0x4 ;  /* 0x00000008110e7c11 */ /* 0x001fc8000f8220ff */
[----:B------:R-:W-:Y:S02]  /*4680*/  IADD3 R14, P0, PT, R14, 0x3008, RZ ;  /* 0x000030080e0e7810 */ /* 0x000fe40007f1e0ff */
[----:B------:R-:W-:-:S05]  /*4690*/  LEA.HI.X R17, R17, UR9, R6, 0x4, P1 ;  /* 0x0000000911117c11 */ /* 0x000fca00088f2406 */
[----:B------:R-:W-:-:S07]  /*46a0*/  IMAD.X R17, RZ, RZ, R17, P0 ;  /* 0x000000ffff117224 */ /* 0x000fce00000e0611 */
.L_x_437:
[----:B-1----:R-:W-:-:S05]  /*46b0*/  IMAD.WIDE.U32 R8, R15, 0x10, R10 ;  /* 0x000000100f087825 */ /* 0x002fca00078e000a */
[----:B------:R-:W2:Y:S04]  /*46c0*/  LDG.E.64.CONSTANT R22, desc[UR6][R8.64] ;  /* 0x0000000608167981 */ /* 0x000ea8000c1e9b00 */
[----:B------:R0:W3:Y:S02]  /*46d0*/  LDG.E.64.CONSTANT R6, desc[UR6][R8.64+0x8] ;  /* 0x0000080608067981 */ /* 0x0000e4000c1e9b00 */
[----:B0-----:R-:W-:Y:S02]  /*46e0*/  IMAD.MOV.U32 R8, RZ, RZ, R14 ;  /* 0x000000ffff087224 */ /* 0x001fe400078e000e */
[----:B------:R-:W-:-:S05]  /*46f0*/  IMAD.MOV.U32 R9, RZ, RZ, R17 ;  /* 0x000000ffff097224 */ /* 0x000fca00078e0011 */
[----:B------:R0:W5:Y:S04]  /*4700*/  LDG.E.64.CONSTANT R20, desc[UR6][R8.64+-0x2008] ;  /* 0xffdff80608147981 */ /* 0x000168000c1e9b00 */
[----:B------:R0:W5:Y:S01]  /*4710*/  LDG.E.64.CONSTANT R18, desc[UR6][R8.64+-0x2000] ;  /* 0xffe0000608127981 */ /* 0x000162000c1e9b00 */
[----:B------:R-:W-:Y:S01]  /*4720*/  BSSY.RECONVERGENT B2, `(.L_x_429) ;  /* 0x0000015000027945 */ /* 0x000fe20003800200 */
[----:B--2---:R-:W-:Y:S01]  /*4730*/  DSETP.GEU.AND P0, PT, |R4|, |R22|, PT ;  /* 0x400000160400722a */ /* 0x004fe20003f0e200 */
[----:B------:R-:W-:Y:S02]  /*4740*/  IMAD.MOV.U32 R16, RZ, RZ, R22 ;  /* 0x000000ffff107224 */ /* 0x000fe400078e0016 */
[----:B------:R-:W-:Y:S01]  /*4750*/  IMAD.MOV.U32 R17, RZ, RZ, R23 ;  /* 0x000000ffff117224 */ /* 0x000fe200078e0017 */
[----:B---3--:R-:W-:Y:S01]  /*4760*/  MOV R29, R7 ;  /* 0x00000007001d7202 */ /* 0x008fe20000000f00 */
[----:B------:R-:W-:-:S09]  /*4770*/  IMAD.MOV.U32 R27, RZ, RZ, R6 ;  /* 0x000000ffff1b7224 */ /* 0x000fd200078e0006 */
        /* <DEDUP_REMOVED lines=15> */
.L_x_430:
[----:B------:R-:W-:Y:S05]  /*4870*/  BSYNC.RECONVERGENT B2 ;  /* 0x0000000000027941 */ /* 0x000fea0003800200 */
.L_x_429:
[----:B------:R0:W5:Y:S04]  /*4880*/  LDG.E.64.CONSTANT R6, desc[UR6][R8.64+-0x1008] ;  /* 0xffeff80608067981 */ /* 0x000168000c1e9b00 */
[----:B------:R0:W5:Y:S02]  /*4890*/  LDG.E.64.CONSTANT R4, desc[UR6][R8.64+-0x1000] ;  /* 0xfff0000608047981 */ /* 0x000164000c1e9b00 */
[----:B-----5:R-:W-:Y:S01]  /*48a0*/  DSETP.GEU.AND P0, PT, |R16|, |R20|, PT ;  /* 0x400000141000722a */ /* 0x020fe20003f0e200 */
[----:B------:R-:W-:Y:S01]  /*48b0*/  BSSY.RECONVERGENT B2, `(.L_x_431) ;  /* 0x0000014000027945 */ /* 0x000fe20003800200 */
[----:B------:R-:W-:Y:S02]  /*48c0*/  IMAD.MOV.U32 R2, RZ, RZ, R20 ;  /* 0x000000ffff027224 */ /* 0x000fe400078e0014 */
[----:B------:R-:W-:-:S02]  /*48d0*/  IMAD.MOV.U32 R3, RZ, RZ, R21 ;  /* 0x000000ffff037224 */ /* 0x000fc400078e0015 */
        /* <DEDUP_REMOVED lines=17> */
.L_x_432:
[----:B------:R-:W-:Y:S05]  /*49f0*/  BSYNC.RECONVERGENT B2 ;  /* 0x0000000000027941 */ /* 0x000fea0003800200 */
.L_x_431:
[----:B------:R0:W5:Y:S04]  /*4a00*/  LDG.E.64.CONSTANT R16, desc[UR6][R8.64+-0x8] ;  /* 0xfffff80608107981 */ /* 0x000168000c1e9b00 */
[----:B------:R0:W5:Y:S01]  /*4a10*/  LDG.E.64.CONSTANT R18, desc[UR6][R8.64] ;  /* 0x0000000608127981 */ /* 0x000162000c1e9b00 */
[----:B------:R-:W-:Y:S01]  /*4a20*/  DSETP.GEU.AND P0, PT, |R2|, |R6|, PT ;  /* 0x400000060200722a */ /* 0x000fe20003f0e200 */
[----:B------:R-:W-:Y:S01]  /*4a30*/  BSSY.RECONVERGENT B2, `(.L_x_433) ;  /* 0x0000014000027945 */ /* 0x000fe20003800200 */
[----:B------:R-:W-:Y:S02]  /*4a40*/  IMAD.MOV.U32 R20, RZ, RZ, R6 ;  /* 0x000000ffff147224 */ /* 0x000fe400078e0006 */
[----:B------:R-:W-:Y:S02]  /*4a50*/  IMAD.MOV.U32 R21, RZ, RZ, R7 ;  /* 0x000000ffff157224 */ /* 0x000fe400078e0007 */
[----:B------:R-:W-:-:S02]  /*4a60*/  IMAD.MOV.U32 R29, RZ, RZ, R4 ;  /* 0x000000ffff1d7224 */ /* 0x000fc400078e0004 */
        /* <DEDUP_REMOVED lines=16> */
.L_x_434:
[----:B------:R-:W-:Y:S05]  /*4b70*/  BSYNC.RECONVERGENT B2 ;  /* 0x0000000000027941 */ /* 0x000fea0003800200 */
.L_x_433:
[----:B-----5:R-:W-:Y:S01]  /*4b80*/  DSETP.GEU.AND P0, PT, |R20|, |R16|, PT ;  /* 0x400000101400722a */ /* 0x020fe20003f0e200 */
[----:B------:R-:W-:Y:S01]  /*4b90*/  BSSY.RECONVERGENT B2, `(.L_x_435) ;  /* 0x0000014000027945 */ /* 0x000fe20003800200 */
[----:B------:R-:W-:Y:S02]  /*4ba0*/  IMAD.MOV.U32 R4, RZ, RZ, R16 ;  /* 0x000000ffff047224 */ /* 0x000fe400078e0010 */
[----:B------:R-:W-:Y:S02]  /*4bb0*/  IMAD.MOV.U32 R5, RZ, RZ, R17 ;  /* 0x000000ffff057224 */ /* 0x000fe400078e0011 */
[----:B------:R-:W-:Y:S02]  /*4bc0*/  IMAD.MOV.U32 R2, RZ, RZ, R18 ;  /* 0x000000ffff027224 */ /* 0x000fe400078e0012 */
[----:B------:R-:W-:-:S06]  /*4bd0*/  IMAD.MOV.U32 R3, RZ, RZ, R19 ;  /* 0x000000ffff037224 */ /* 0x000fcc00078e0013 */
        /* <DEDUP_REMOVED lines=15> */
.L_x_436:
[----:B------:R-:W-:Y:S05]  /*4cd0*/  BSYNC.RECONVERGENT B2 ;  /* 0x0000000000027941 */ /* 0x000fea0003800200 */
.L_x_435:
[----:B------:R-:W-:Y:S01]  /*4ce0*/  VIADD R12, R12, 0x400 ;  /* 0x000004000c0c7836 */ /* 0x000fe20000000000 */
[----:B------:R-:W-:Y:S01]  /*4cf0*/  IADD3 R14, P1, PT, R8, 0x4000, RZ ;  /* 0x00004000080e7810 */ /* 0x000fe20007f3e0ff */
[----:B------:R-:W-:-:S03]  /*4d00*/  VIADD R15, R15, 0x400 ;  /* 0x000004000f0f7836 */ /* 0x000fc60000000000 */
[----:B------:R-:W-:Y:S01]  /*4d10*/  ISETP.GE.AND P0, PT, R12, R13, PT ;  /* 0x0000000d0c00720c */ /* 0x000fe20003f06270 */
[----:B------:R-:W-:-:S12]  /*4d20*/  IMAD.X R17, RZ, RZ, R9, P1 ;  /* 0x000000ffff117224 */ /* 0x000fd800008e0609 */
[----:B------:R-:W-:Y:S05]  /*4d30*/  @!P0 BRA `(.L_x_437) ;  /* 0xfffffff8005c8947 */ /* 0x000fea000383ffff */
.L_x_423:
[----:B------:R-:W-:Y:S05]  /*4d40*/  BSYNC.RECONVERGENT B1 ;  /* 0x0000000000017941 */ /* 0x000fea0003800200 */
.L_x_422:
        /* <DEDUP_REMOVED lines=32> */
.L_x_439:
[----:B------:R-:W-:Y:S05]  /*4f50*/  BSYNC.RECONVERGENT B1 ;  /* 0x0000000000017941 */ /* 0x000fea0003800200 */
.L_x_438:
        /* <DEDUP_REMOVED lines=12> */
[----:B---3--:R-:W-:Y:S01]  /*5020*/  IMAD.MOV.U32 R8, RZ, RZ, R14 ;  /* 0x000000ffff087224 */ /* 0x008fe200078e000e */
[----:B------:R-:W-:Y:S01]  /*5030*/  MOV R2, R4 ;  /* 0x0000000400027202 */ /* 0x000fe20000000f00 */
[----:B----4-:R-:W-:Y:S02]  /*5040*/  IMAD.MOV.U32 R9, RZ, RZ, R13 ;  /* 0x000000ffff097224 */ /* 0x010fe400078e000d */
        /* <DEDUP_REMOVED lines=16> */
.L_x_441:
[----:B------:R-:W-:Y:S05]  /*5150*/  BSYNC.RECONVERGENT B1 ;  /* 0x0000000000017941 */ /* 0x000fea0003800200 */
.L_x_440:
[----:B------:R-:W-:Y:S01]  /*5160*/  ISETP.GT.AND P0, PT, R10, 0x1b, PT ;  /* 0x0000001b0a00780c */ /* 0x000fe20003f04270 */
[----:B0-----:R0:W0:Y:S01]  /*5170*/  SHFL.DOWN PT, R6, R2, 0x4, 0x1f ;  /* 0x08801f0002067f89 */ /* 0x00102200000e0000 */
[----:B------:R-:W-:Y:S01]  /*5180*/  BSSY.RECONVERGENT B1, `(.L_x_442) ;  /* 0x000001d000017945 */ /* 0x000fe20003800200 */
[----:B------:R-:W-:Y:S02]  /*5190*/  IMAD.MOV.U32 R11, RZ, RZ, R8 ;  /* 0x000000ffff0b7224 */ /* 0x000fe400078e0008 */
[----:B------:R0:W0:Y:S01]  /*51a0*/  SHFL.DOWN PT, R7, R3, 0x4, 0x1f ;  /* 0x08801f0003077f89 */ /* 0x00002200000e0000 */
[----:B------:R-:W-:Y:S02]  /*51b0*/  IMAD.MOV.U32 R12, RZ, RZ, R9 ;  /* 0x000000ffff0c7224 */ /* 0x000fe400078e0009 */
[----:B-1----:R-:W-:Y:S01]  /*51c0*/  IMAD.MOV.U32 R4, RZ, RZ, R2 ;  /* 0x000000ffff047224 */ /* 0x002fe200078e0002 */
[----:B----4-:R1:W4:Y:S01]  /*51d0*/  SHFL.DOWN PT, R13, R8, 0x4, 0x1f ;  /* 0x08801f00080d7f89 */ /* 0x01032200000e0000 */
[----:B--2---:R-:W-:-:S03]  /*51e0*/  IMAD.MOV.U32 R5, RZ, RZ, R3 ;  /* 0x000000ffff057224 */ /* 0x004fc600078e0003 */
[----:B---3--:R1:W2:Y:S01]  /*51f0*/  SHFL.DOWN PT, R14, R9, 0x4, 0x1f ;  /* 0x08801f00090e7f89 */ /* 0x0082a200000e0000 */
[----:B------:R-:W-:Y:S05]  /*5200*/  @P0 BRA `(.L_x_443) ;  /* 0x0000000000500947 */ /* 0x000fea0003800000 */
[----:B0-----:R-:W-:Y:S01]  /*5210*/  DSETP.GEU.AND P0, PT, |R2|, |R6|, PT ;  /* 0x400000060200722a */ /* 0x001fe20003f0e200 */
[----:B----4-:R-:W-:Y:S02]  /*5220*/  IMAD.MOV.U32 R11, RZ, RZ, R13 ;  /* 0x000000ffff0b7224 */ /* 0x010fe400078e000d */
        /* <DEDUP_REMOVED lines=18> */
.L_x_443:
[----:B------:R-:W-:Y:S05]  /*5350*/  BSYNC.RECONVERGENT B1 ;  /* 0x0000000000017941 */ /* 0x000fea0003800200 */
.L_x_442:
[----:B------:R-:W-:Y:S01]  /*5360*/  ISETP.GT.AND P0, PT, R10, 0x17, PT ;  /* 0x000000170a00780c */ /* 0x000fe20003f04270 */
[----:B0-----:R0:W3:Y:S01]  /*5370*/  SHFL.DOWN PT, R2, R4, 0x8, 0x1f ;  /* 0x09001f0004027f89 */ /* 0x0010e200000e0000 */
[----:B------:R-:W-:Y:S01]  /*5380*/  BSSY.RECONVERGENT B1, `(.L_x_444) ;  /* 0x000001d000017945 */ /* 0x000fe20003800200 */
[----:B-1----:R-:W-:Y:S02]  /*5390*/  IMAD.MOV.U32 R8, RZ, RZ, R11 ;  /* 0x000000ffff087224 */ /* 0x002fe400078e000b */
[----:B------:R0:W1:Y:S01]  /*53a0*/  SHFL.DOWN PT, R3, R5, 0x8, 0x1f ;  /* 0x09001f0005037f89 */ /* 0x00006200000e0000 */
[----:B------:R-:W-:Y:S02]  /*53b0*/  IMAD.MOV.U32 R9, RZ, RZ, R12 ;  /* 0x000000ffff097224 */ /* 0x000fe400078e000c */
[----:B------:R-:W-:Y:S01]  /*53c0*/  IMAD.MOV.U32 R6, RZ, RZ, R4 ;  /* 0x000000ffff067224 */ /* 0x000fe200078e0004 */
[----:B--2---:R0:W2:Y:S01]  /*53d0*/  SHFL.DOWN PT, R14, R11, 0x8, 0x1f ;  /* 0x09001f000b0e7f89 */ /* 0x0040a200000e0000 */
[----:B------:R-:W-:-:S03]  /*53e0*/  IMAD.MOV.U32 R7, RZ, RZ, R5 ;  /* 0x000000ffff077224 */ /* 0x000fc600078e0005 */
[----:B----4-:R0:W4:Y:S01]  /*53f0*/  SHFL.DOWN PT, R13, R12, 0x8, 0x1f ;  /* 0x09001f000c0d7f89 */ /* 0x01012200000e0000 */
[----:B------:R-:W-:Y:S05]  /*5400*/  @P0 BRA `(.L_x_445) ;  /* 0x0000000000500947 */ /* 0x000fea0003800000 */
[----:B-1-3--:R-:W-:Y:S01]  /*5410*/  DSETP.GEU.AND P0, PT, |R4|, |R2|, PT ;  /* 0x400000020400722a */ /* 0x00afe20003f0e200 */
[----:B--2---:R-:W-:Y:S01]  /*5420*/  IMAD.MOV.U32 R8, RZ, RZ, R14 ;  /* 0x000000ffff087224 */ /* 0x004fe200078e000e */
        /* <DEDUP_REMOVED lines=18> */
.L_x_445:
[----:B------:R-:W-:Y:S05]  /*5550*/  BSYNC.RECONVERGENT B1 ;  /* 0x0000000000017941 */ /* 0x000fea0003800200 */
.L_x_444:
[----:B------:R-:W-:Y:S01]  /*5560*/  ISETP.GT.AND P0, PT, R10, 0xf, PT ;  /* 0x0000000f0a00780c */ /* 0x000fe20003f04270 */
[----:B0-----:R0:W0:Y:S01]  /*5570*/  SHFL.DOWN PT, R4, R6, 0x10, 0x1f ;  /* 0x0a001f0006047f89 */ /* 0x00102200000e0000 */
[----:B------:R-:W-:Y:S01]  /*5580*/  BSSY.RECONVERGENT B1, `(.L_x_446) ;  /* 0x000001d000017945 */ /* 0x000fe20003800200 */
[----:B--2---:R-:W-:Y:S02]  /*5590*/  IMAD.MOV.U32 R14, RZ, RZ, R8 ;  /* 0x000000ffff0e7224 */ /* 0x004fe400078e0008 */
[----:B------:R2:W0:Y:S01]  /*55a0*/  SHFL.DOWN PT, R5, R7, 0x10, 0x1f ;  /* 0x0a001f0007057f89 */ /* 0x00042200000e0000 */
[----:B------:R-:W-:Y:S02]  /*55b0*/  IMAD.MOV.U32 R15, RZ, RZ, R9 ;  /* 0x000000ffff0f7224 */ /* 0x000fe400078e0009 */
[----:B---3--:R-:W-:Y:S01]  /*55c0*/  IMAD.MOV.U32 R2, RZ, RZ, R6 ;  /* 0x000000ffff027224 */ /* 0x008fe200078e0006 */
[----:B------:R2:W3:Y:S01]  /*55d0*/  SHFL.DOWN PT, R11, R8, 0x10, 0x1f ;  /* 0x0a001f00080b7f89 */ /* 0x0004e200000e0000 */
[----:B-1----:R-:W-:-:S03]  /*55e0*/  IMAD.MOV.U32 R3, RZ, RZ, R7 ;  /* 0x000000ffff037224 */ /* 0x002fc600078e0007 */
[----:B------:R2:W1:Y:S01]  /*55f0*/  SHFL.DOWN PT, R12, R9, 0x10, 0x1f ;  /* 0x0a001f00090c7f89 */ /* 0x00046200000e0000 */
[----:B------:R-:W-:Y:S05]  /*5600*/  @P0 BRA `(.L_x_447) ;  /* 0x0000000000500947 */ /* 0x000fea0003800000 */
[----:B0-----:R-:W-:Y:S01]  /*5610*/  DSETP.GEU.AND P0, PT, |R6|, |R4|, PT ;  /* 0x400000040600722a */ /* 0x001fe20003f0e200 */
[----:B---3--:R-:W-:Y:S02]  /*5620*/  IMAD.MOV.U32 R14, RZ, RZ, R11 ;  /* 0x000000ffff0e7224 */ /* 0x008fe400078e000b */
[----:B-1----:R-:W-:Y:S02]  /*5630*/  IMAD.MOV.U32 R15, RZ, RZ, R12 ;  /* 0x000000ffff0f7224 */ /* 0x002fe400078e000c */
        /* <DEDUP_REMOVED lines=17> */
.L_x_447:
[----:B------:R-:W-:Y:S05]  /*5750*/  BSYNC.RECONVERGENT B1 ;  /* 0x0000000000017941 */ /* 0x000fea0003800200 */
.L_x_446:
        /* <DEDUP_REMOVED lines=11> */
.L_x_449:
[----:B------:R-:W-:Y:S05]  /*5810*/  BSYNC.RECONVERGENT B1 ;  /* 0x0000000000017941 */ /* 0x000fea0003800200 */
.L_x_448:
        /* <DEDUP_REMOVED lines=8> */
[----:B--2---:R-:W2:Y:S04]  /*58a0*/  LDS.128 R4, [R0+0x20] ;  /* 0x0000200000047984 */ /* 0x004ea80000000c00 */
[----:B-1--4-:R1:W4:Y:S04]  /*58b0*/  LDS.64 R12, [R0+0x80] ;  /* 0x00008000000c7984 */ /* 0x0123280000000a00 */
[----:B---3--:R1:W3:Y:S01]  /*58c0*/  LDS.128 R8, [R0+0x30] ;  /* 0x0000300000087984 */ /* 0x0082e20000000c00 */
[----:B0-----:R-:W-:Y:S01]  /*58d0*/  DSETP.GEU.AND P0, PT, |R2|, |R16|, PT ;  /* 0x400000100200722a */ /* 0x001fe20003f0e200 */
[----:B------:R-:W-:-:S02]  /*58e0*/  IMAD.MOV.U32 R24, RZ, RZ, R16 ;  /* 0x000000ffff187224 */ /* 0x000fc400078e0010 */
[----:B------:R-:W-:Y:S02]  /*58f0*/  IMAD.MOV.U32 R25, RZ, RZ, R17 ;  /* 0x000000ffff197224 */ /* 0x000fe400078e0011 */
[----:B--2---:R-:W-:Y:S02]  /*5900*/  IMAD.MOV.U32 R27, RZ, RZ, R4 ;  /* 0x000000ffff1b7224 */ /* 0x004fe400078e0004 */
[----:B------:R-:W-:-:S07]  /*5910*/  IMAD.MOV.U32 R29, RZ, RZ, R5 ;  /* 0x000000ffff1d7224 */ /* 0x000fce00078e0005 */
[----:B-1-34-:R-:W-:Y:S05]  /*5920*/  @!P0 BRA `(.L_x_451) ;  /* 0x0000000000388947 */ /* 0x01afea0003800000 */
        /* <DEDUP_REMOVED lines=14> */
.L_x_451:
[----:B------:R-:W-:Y:S05]  /*5a10*/  BSYNC.RECONVERGENT B1 ;  /* 0x0000000000017941 */ /* 0x000fea0003800200 */
.L_x_450:
        /* <DEDUP_REMOVED lines=23> */
.L_x_453:
[----:B------:R-:W-:Y:S05]  /*5b90*/  BSYNC.RECONVERGENT B1 ;  /* 0x0000000000017941 */ /* 0x000fea0003800200 */
.L_x_452:
        /* <DEDUP_REMOVED lines=21> */
.L_x_455:
[----:B------:R-:W-:Y:S05]  /*5cf0*/  BSYNC.RECONVERGENT B1 ;  /* 0x0000000000017941 */ /* 0x000fea0003800200 */
.L_x_454:
        /* <DEDUP_REMOVED lines=23> */
.L_x_457:
[----:B------:R-:W-:Y:S05]  /*5e70*/  BSYNC.RECONVERGENT B1 ;  /* 0x0000000000017941 */ /* 0x000fea0003800200 */
.L_x_456:
[----:B------:R-:W-:Y:S01]  /*5e80*/  DSETP.GEU.AND P0, PT, |R14|, |R22|, PT ;  /* 0x400000160e00722a */ /* 0x000fe20003f0e200 */
[----:B------:R-:W-:Y:S01]  /*5e90*/  BSSY.RECONVERGENT B1, `(.L_x_458) ;  /* 0x0000014000017945 */ /* 0x000fe20003800200 */
[----:B------:R-:W-:Y:S01]  /*5ea0*/  MOV R2, R22 ;  /* 0x0000001600027202 */ /* 0x000fe20000000f00 */
[----:B------:R-:W-:Y:S02]  /*5eb0*/  IMAD.MOV.U32 R3, RZ, RZ, R23 ;  /* 0x000000ffff037224 */ /* 0x000fe400078e0017 */
[----:B-1----:R-:W-:Y:S02]  /*5ec0*/  IMAD.MOV.U32 R19, RZ, RZ, R8 ;  /* 0x000000ffff137224 */ /* 0x002fe400078e0008 */
        /* <DEDUP_REMOVED lines=16> */
.L_x_459:
[----:B------:R-:W-:Y:S05]  /*5fd0*/  BSYNC.RECONVERGENT B1 ;  /* 0x0000000000017941 */ /* 0x000fea0003800200 */
.L_x_458:
        /* <DEDUP_REMOVED lines=21> */
.L_x_461:
[----:B------:R-:W-:Y:S05]  /*6130*/  BSYNC.RECONVERGENT B1 ;  /* 0x0000000000017941 */ /* 0x000fea0003800200 */
.L_x_460:
        /* <DEDUP_REMOVED lines=20> */
.L_x_383:
[----:B------:R-:W-:Y:S05]  /*6280*/  BSYNC.RECONVERGENT B0 ;  /* 0x0000000000007941 */ /* 0x000fea0003800200 */
.L_x_350:
[----:B------:R-:W-:Y:S05]  /*6290*/  @P1 EXIT ;  /* 0x000000000000194d */ /* 0x000fea0003800000 */
[----:B01----:R-:W0:Y:S02]  /*62a0*/  LDC.64 R4, c[0x0][0x388] ;  /* 0x0000e200ff047b82 */ /* 0x003e240000000a00 */
[----:B0-----:R-:W-:Y:S04]  /*62b0*/  STG.E.64 desc[UR6][R4.64], R2 ;  /* 0x0000000204007986 */ /* 0x001fe8000c101b06 */
[----:B------:R-:W-:Y:S01]  /*62c0*/  STG.E.64 desc[UR6][R4.64+0x8], R14 ;  /* 0x0000080e04007986 */ /* 0x000fe2000c101b06 */
[----:B------:R-:W-:Y:S05]  /*62d0*/  EXIT ;  /* 0x000000000000794d */ /* 0x000fea0003800000 */
.L_x_462:
        /* <DEDUP_REMOVED lines=10> */
.L_x_731:


//--------------------- .text._ZN6thrust24THRUST_300001_SM_1000_NS8cuda_cub4core6detail13_kernel_agentINS1_8__reduce10DrainAgentIiEEJN3cub18CUB_300001_SM_10009GridQueueIjEEiEEEvDpT0_ --------------------------
	.section	.text._ZN6thrust24THRUST_300001_SM_1000_NS8cuda_cub4core6detail13_kernel_agentINS1_8__reduce10DrainAgentIiEEJN3cub18CUB_300001_SM_10009GridQueueIjEEiEEEvDpT0_,"ax",@progbits
	.align	128
        .global         _ZN6thrust24THRUST_300001_SM_1000_NS8cuda_cub4core6detail13_kernel_agentINS1_8__reduce10DrainAgentIiEEJN3cub18CUB_300001_SM_10009GridQueueIjEEiEEEvDpT0_
        .type           _ZN6thrust24THRUST_300001_SM_1000_NS8cuda_cub4core6detail13_kernel_agentINS1_8__reduce10DrainAgentIiEEJN3cub18CUB_300001_SM_10009GridQueueIjEEiEEEvDpT0_,@function
        .size           _ZN6thrust24THRUST_300001_SM_1000_NS8cuda_cub4core6detail13_kernel_agentINS1_8__reduce10DrainAgentIiEEJN3cub18CUB_300001_SM_10009GridQueueIjEEiEEEvDpT0_,(.L_x_732 - _ZN6thrust24THRUST_300001_SM_1000_NS8cuda_cub4core6detail13_kernel_agentINS1_8__reduce10DrainAgentIiEEJN3cub18CUB_300001_SM_10009GridQueueIjEEiEEEvDpT0_)
        .other          _ZN6thrust24THRUST_300001_SM_1000_NS8cuda_cub4core6detail13_kernel_agentINS1_8__reduce10DrainAgentIiEEJN3cub18CUB_300001_SM_10009GridQueueIjEEiEEEvDpT0_,@"STO_CUDA_ENTRY STV_DEFAULT"
_ZN6thrust24THRUST_300001_SM_1000_NS8cuda_cub4core6detail13_kernel_agentINS1_8__reduce10DrainAgentIiEEJN3cub18CUB_300001_SM_10009GridQueueIjEEiEEEvDpT0_:
.text._ZN6thrust24THRUST_300001_SM_1000_NS8cuda_cub4core6detail13_kernel_agentINS1_8__reduce10DrainAgentIiEEJN3cub18CUB_300001_SM_10009GridQueueIjEEiEEEvDpT0_:
[----:B------:R-:W-:Y:S08]  /*0000*/  LDC R1, c[0x0][0x37c] ;  /* 0x0000df00ff017b82 */ /* 0x000ff00000000800 */
[----:B------:R-:W0:Y:S01]  /*0010*/  LDC.64 R2, c[0x0][0x380] ;  /* 0x0000e000ff027b82 */ /* 0x000e220000000a00 */
[----:B------:R-:W0:Y:S07]  /*0020*/  LDCU.64 UR4, c[0x0][0x358] ;  /* 0x00006b00ff0477ac */ /* 0x000e2e0008000a00 */
[----:B------:R-:W1:Y:S01]  /*0030*/  LDC R5, c[0x0][0x388] ;  /* 0x0000e200ff057b82 */ /* 0x000e620000000800 */
[----:B0-----:R-:W-:Y:S04]  /*0040*/  STG.E desc[UR4][R2.64+0x4], RZ ;  /* 0x000004ff02007986 */ /* 0x001fe8000c101904 */
[----:B-1----:R-:W-:Y:S01]  /*0050*/  STG.E desc[UR4][R2.64], R5 ;  /* 0x0000000502007986 */ /* 0x002fe2000c101904 */
[----:B------:R-:W-:Y:S05]  /*0060*/  EXIT ;  /* 0x000000000000794d */ /* 0x000fea0003800000 */
.L_x_463:
        /* <DEDUP_REMOVED lines=9> */
.L_x_732:


//--------------------- .text._ZN6thrust24THRUST_300001_SM_1000_NS8cuda_cub4core6detail13_kernel_agentINS1_8__reduce11ReduceAgentINS0_12zip_iteratorIN4cuda3std3__45tupleIJNS0_10device_ptrIdEENS0_17counting_iteratorIlNS0_11use_defaultESF_SF_EEEEEEEPNSB_IJdlEEESJ_iNS1_9__extrema9arg_max_fIdl10comparatorEEEEJSI_SK_iN3cub18CUB_300001_SM_100013GridEvenShareIiEENSR_9GridQueueIjEESO_EEEvDpT0_ --------------------------
	.section	.text._ZN6thrust24THRUST_300001_SM_1000_NS8cuda_cub4core6detail13_kernel_agentINS1_8__reduce11ReduceAgentINS0_12zip_iteratorIN4cuda3std3__45tupleIJNS0_10device_ptrIdEENS0_17counting_iteratorIlNS0_11use_defaultESF_SF_EEEEEEEPNSB_IJdlEEESJ_iNS1_9__extrema9arg_max_fIdl10comparatorEEEEJSI_SK_iN3cub18CUB_300001_SM_100013GridEvenShareIiEENSR_9GridQueueIjEESO_EEEvDpT0_,"ax",@progbits
	.align	128
        .global         _ZN6thrust24THRUST_300001_SM_1000_NS8cuda_cub4core6detail13_kernel_agentINS1_8__reduce11ReduceAgentINS0_12zip_iteratorIN4cuda3std3__45tupleIJNS0_10device_ptrIdEENS0_17counting_iteratorIlNS0_11use_defaultESF_SF_EEEEEEEPNSB_IJdlEEESJ_iNS1_9__extrema9arg_max_fIdl10comparatorEEEEJSI_SK_iN3cub18CUB_300001_SM_100013GridEvenShareIiEENSR_9GridQueueIjEESO_EEEvDpT0_
        .type           _ZN6thrust24THRUST_300001_SM_1000_NS8cuda_cub4core6detail13_kernel_agentINS1_8__reduce11ReduceAgentINS0_12zip_iteratorIN4cuda3std3__45tupleIJNS0_10device_ptrIdEENS0_17counting_iteratorIlNS0_11use_defaultESF_SF_EEEEEEEPNSB_IJdlEEESJ_iNS1_9__extrema9arg_max_fIdl10comparatorEEEEJSI_SK_iN3cub18CUB_300001_SM_100013GridEvenShareIiEENSR_9GridQueueIjEESO_EEEvDpT0_,@function
        .size           _ZN6thrust24THRUST_300001_SM_1000_NS8cuda_cub4core6detail13_kernel_agentINS1_8__reduce11ReduceAgentINS0_12zip_iteratorIN4cuda3std3__45tupleIJNS0_10device_ptrIdEENS0_17counting_iteratorIlNS0_11use_defaultESF_SF_EEEEEEEPNSB_IJdlEEESJ_iNS1_9__extrema9arg_max_fIdl10comparatorEEEEJSI_SK_iN3cub18CUB_300001_SM_100013GridEvenShareIiEENSR_9GridQueueIjEESO_EEEvDpT0_,(.L_x_733 - _ZN6thrust24THRUST_300001_SM_1000_NS8cuda_cub4core6detail13_kernel_agentINS1_8__reduce11ReduceAgentINS0_12zip_iteratorIN4cuda3std3__45tupleIJNS0_10device_ptrIdEENS0_17counting_iteratorIlNS0_11use_defaultESF_SF_EEEEEEEPNSB_IJdlEEESJ_iNS1_9__extrema9arg_max_fIdl10comparatorEEEEJSI_SK_iN3cub18CUB_300001_SM_100013GridEvenShareIiEENSR_9GridQueueIjEESO_EEEvDpT0_)
        .other          _ZN6thrust24THRUST_300001_SM_1000_NS8cuda_cub4core6detail13_kernel_agentINS1_8__reduce11ReduceAgentINS0_12zip_iteratorIN4cuda3std3__45tupleIJNS0_10device_ptrIdEENS0_17counting_iteratorIlNS0_11use_defaultESF_SF_EEEEEEEPNSB_IJdlEEESJ_iNS1_9__extrema9arg_max_fIdl10comparatorEEEEJSI_SK_iN3cub18CUB_300001_SM_100013GridEvenShareIiEENSR_9GridQueueIjEESO_EEEvDpT0_,@"STO_CUDA_ENTRY STV_DEFAULT"
_ZN6thrust24THRUST_300001_SM_1000_NS8cuda_cub4core6detail13_kernel_agentINS1_8__reduce11ReduceAgentINS0_12zip_iteratorIN4cuda3std3__45tupleIJNS0_10device_ptrIdEENS0_17counting_iteratorIlNS0_11use_defaultESF_SF_EEEEEEEPNSB_IJdlEEESJ_iNS1_9__extrema9arg_max_fIdl10comparatorEEEEJSI_SK_iN3cub18CUB_300001_SM_100013GridEvenShareIiEENSR_9GridQueueIjEESO_EEEvDpT0_:
.text._ZN6thrust24THRUST_300001_SM_1000_NS8cuda_cub4core6detail13_kernel_agentINS1_8__reduce11ReduceAgentINS0_12zip_iteratorIN4cuda3std3__45tupleIJNS0_10device_ptrIdEENS0_17counting_iteratorIlNS0_11use_defaultESF_SF_EEEEEEEPNSB_IJdlEEESJ_iNS1_9__extrema9arg_max_fIdl10comparatorEEEEJSI_SK_iN3cub18CUB_300001_SM_100013GridEvenShareIiEENSR_9GridQueueIjEESO_EEEvDpT0_:
[----:B------:R-:W-:Y:S01]  /*0000*/  LDC R1, c[0x0][0x37c] ;  /* 0x0000df00ff017b82 */ /* 0x000fe20000000800 */
[----:B------:R-:W0:Y:S01]  /*0010*/  S2R R0, SR_CTAID.X ;  /* 0x0000000000007919 */ /* 0x000e220000002500 */
[----:B------:R-:W1:Y:S01]  /*0020*/  LDCU UR4, c[0x0][0x398] ;  /* 0x00007300ff0477ac */ /* 0x000e620008000800 */
[----:B------:R-:W-:Y:S01]  /*0030*/  BSSY.RECONVERGENT B0, `(.L_x_464) ;  /* 0x000066d000007945 */ /* 0x000fe20003800200 */
[----:B------:R-:W2:Y:S01]  /*0040*/  LDCU UR6, c[0x0][0x370] ;  /* 0x00006e00ff0677ac */ /* 0x000ea20008000800 */
[----:B------:R-:W3:Y:S01]  /*0050*/  LDCU.64 UR10, c[0x0][0x358] ;  /* 0x00006b00ff0a77ac */ /* 0x000ee20008000a00 */
[----:B-1----:R-:W-:Y:S01]  /*0060*/  IMAD.U32 R7, RZ, RZ, UR4 ;  /* 0x00000004ff077e24 */ /* 0x002fe2000f8e00ff */
[----:B--2---:R-:W-:Y:S01]  /*0070*/  UIMAD UR6, UR6, 0x500, URZ ;  /* 0x00000500060678a4 */ /* 0x004fe2000f8e02ff */
[----:B0-----:R-:W-:-:S04]  /*0080*/  IMAD R10, R0, 0x500, RZ ;  /* 0x00000500000a7824 */ /* 0x001fc800078e02ff */
[----:B------:R-:W-:-:S05]  /*0090*/  VIADD R2, R10, 0x500 ;  /* 0x000005000a027836 */ /* 0x000fca0000000000 */
[----:B------:R-:W-:-:S13]  /*00a0*/  ISETP.GT.AND P0, PT, R2, R7, PT ;  /* 0x000000070200720c */ /* 0x000fda0003f04270 */
[----:B---3--:R-:W-:Y:S05]  /*00b0*/  @!P0 BRA `(.L_x_465) ;  /* 0x0000003800d08947 */ /* 0x008fea0003800000 */
[----:B------:R-:W0:Y:S01]  /*00c0*/  S2R R5, SR_TID.X ;  /* 0x0000000000057919 */ /* 0x000e220000002100 */
[----:B------:R-:W-:Y:S01]  /*00d0*/  IMAD.IADD R4, R7, 0x1, -R10 ;  /* 0x0000000107047824 */ /* 0x000fe200078e0a0a */
[----:B------:R-:W1:Y:S01]  /*00e0*/  LDCU.64 UR6, c[0x0][0x388] ;  /* 0x00007100ff0677ac */ /* 0x000e620008000a00 */
[----:B------:R-:W-:Y:S01]  /*00f0*/  BSSY.RECONVERGENT B1, `(.L_x_466) ;  /* 0x0000010000017945 */ /* 0x000fe20003800200 */
[----:B------:R-:W-:Y:S01]  /*0100*/  IMAD.MOV.U32 R8, RZ, RZ, RZ ;  /* 0x000000ffff087224 */ /* 0x000fe200078e00ff */
[----:B------:R-:W-:Y:S01]  /*0110*/  CS2R R2, SRZ ;  /* 0x0000000000027805 */ /* 0x000fe2000001ff00 */
[----:B------:R-:W2:Y:S01]  /*0120*/  LDCU.64 UR8, c[0x0][0x388] ;  /* 0x00007100ff0877ac */ /* 0x000ea20008000a00 */
[----:B------:R-:W-:Y:S01]  /*0130*/  IMAD.MOV.U32 R6, RZ, RZ, RZ ;  /* 0x000000ffff067224 */ /* 0x000fe200078e00ff */
[----:B0-----:R-:W-:Y:S01]  /*0140*/  ISETP.GE.AND P0, PT, R5, R4, PT ;  /* 0x000000040500720c */ /* 0x001fe20003f06270 */
[----:B------:R-:W-:-:S12]  /*0150*/  IMAD.MOV.U32 R9, RZ, RZ, R5 ;  /* 0x000000ffff097224 */ /* 0x000fd800078e0005 */
[----:B-12---:R-:W-:Y:S05]  /*0160*/  @P0 BRA `(.L_x_467) ;  /* 0x0000000000200947 */ /* 0x006fea0003800000 */
[----:B------:R-:W0:Y:S01]  /*0170*/  LDC.64 R2, c[0x0][0x380] ;  /* 0x0000e000ff027b82 */ /* 0x000e220000000a00 */
[----:B------:R-:W-:Y:S01]  /*0180*/  IMAD.IADD R11, R10, 0x1, R5 ;  /* 0x000000010a0b7824 */ /* 0x000fe200078e0205 */
[----:B------:R-:W1:Y:S03]  /*0190*/  LDCU.64 UR4, c[0x0][0x388] ;  /* 0x00007100ff0477ac */ /* 0x000e660008000a00 */
[----:B0-----:R-:W-:-:S06]  /*01a0*/  IMAD.WIDE R2, R11, 0x8, R2 ;  /* 0x000000080b027825 */ /* 0x001fcc00078e0202 */
[----:B------:R-:W5:Y:S01]  /*01b0*/  LDG.E.64 R2, desc[UR10][R2.64] ;  /* 0x0000000a02027981 */ /* 0x000f62000c1e1b00 */
[----:B-1----:R-:W-:Y:S01]  /*01c0*/  IADD3 R8, P0, PT, R11, UR4, RZ ;  /* 0x000000040b087c10 */ /* 0x002fe2000ff1e0ff */
[----:B------:R-:W-:-:S03]  /*01d0*/  VIADD R9, R5, 0x100 ;  /* 0x0000010005097836 */ /* 0x000fc60000000000 */
[----:B------:R-:W-:-:S09]  /*01e0*/  LEA.HI.X.SX32 R6, R11, UR5, 0x1, P0 ;  /* 0x000000050b067c11 */ /* 0x000fd200080f0eff */
.L_x_467:
[----:B------:R-:W-:Y:S05]  /*01f0*/  BSYNC.RECONVERGENT B1 ;  /* 0x0000000000017941 */ /* 0x000fea0003800200 */
.L_x_466:
        /* <DEDUP_REMOVED lines=9> */
[----:B------:R-:W0:Y:S01]  /*0290*/  LDC.64 R12, c[0x0][0x380] ;  /* 0x0000e000ff0c7b82 */ /* 0x000e220000000a00 */
[----:B------:R-:W-:Y:S01]  /*02a0*/  LEA.HI R7, R18, 0x1, RZ, 0x18 ;  /* 0x0000000112077811 */ /* 0x000fe200078fc0ff */
[----:B------:R-:W-:-:S03]  /*02b0*/  IMAD.IADD R11, R10, 0x1, R9 ;  /* 0x000000010a0b7824 */ /* 0x000fc600078e0209 */
[----:B------:R-:W-:-:S05]  /*02c0*/  LOP3.LUT R7, R7, 0x3, RZ, 0xc0, !PT ;  /* 0x0000000307077812 */ /* 0x000fca00078ec0ff */
[----:B------:R-:W-:-:S07]  /*02d0*/  IMAD.MOV R7, RZ, RZ, -R7 ;  /* 0x000000ffff077224 */ /* 0x000fce00078e0a07 */
.L_x_474:
[----:B0-----:R-:W-:-:S06]  /*02e0*/  IMAD.WIDE R14, R11, 0x8, R12 ;  /* 0x000000080b0e7825 */ /* 0x001fcc00078e020c */
[----:B------:R-:W2:Y:S01]  /*02f0*/  LDG.E.64 R14, desc[UR10][R14.64] ;  /* 0x0000000a0e0e7981 */ /* 0x000ea2000c1e1b00 */
[----:B------:R-:W-:Y:S01]  /*0300*/  IADD3 R22, P1, PT, R11, UR6, RZ ;  /* 0x000000060b167c10 */ /* 0x000fe2000ff3e0ff */
[----:B------:R-:W-:Y:S01]  /*0310*/  VIADD R7, R7, 0x1 ;  /* 0x0000000107077836 */ /* 0x000fe20000000000 */
[----:B------:R-:W-:Y:S01]  /*0320*/  BSSY.RECONVERGENT B3, `(.L_x_472) ;  /* 0x000001b000037945 */ /* 0x000fe20003800200 */
[----:B------:R-:W-:Y:S01]  /*0330*/  IMAD.MOV.U32 R19, RZ, RZ, R8 ;  /* 0x000000ffff137224 */ /* 0x000fe200078e0008 */
[----:B------:R-:W-:Y:S01]  /*0340*/  LEA.HI.X.SX32 R21, R11, UR7, 0x1, P1 ;  /* 0x000000070b157c11 */ /* 0x000fe200088f0eff */
[----:B------:R-:W-:Y:S01]  /*0350*/  IMAD.MOV.U32 R20, RZ, RZ, R6 ;  /* 0x000000ffff147224 */ /* 0x000fe200078e0006 */
[----:B------:R-:W-:Y:S01]  /*0360*/  ISETP.NE.AND P2, PT, R7, RZ, PT ;  /* 0x000000ff0700720c */ /* 0x000fe20003f45270 */
[----:B-----5:R-:W-:Y:S02]  /*0370*/  IMAD.MOV.U32 R16, RZ, RZ, R2 ;  /* 0x000000ffff107224 */ /* 0x020fe400078e0002 */
[----:B------:R-:W-:-:S02]  /*0380*/  IMAD.MOV.U32 R17, RZ, RZ, R3 ;  /* 0x000000ffff117224 */ /* 0x000fc400078e0003 */
[----:B------:R-:W-:Y:S02]  /*0390*/  IMAD.MOV.U32 R8, RZ, RZ, R22 ;  /* 0x000000ffff087224 */ /* 0x000fe400078e0016 */
        /* <DEDUP_REMOVED lines=19> */
.L_x_473:
[----:B------:R-:W-:Y:S05]  /*04d0*/  BSYNC.RECONVERGENT B3 ;  /* 0x0000000000037941 */ /* 0x000fea0003800200 */
.L_x_472:
[----:B------:R-:W-:Y:S02]  /*04e0*/  VIADD R9, R9, 0x100 ;  /* 0x0000010009097836 */ /* 0x000fe40000000000 */
[----:B------:R-:W-:Y:S01]  /*04f0*/  VIADD R11, R11, 0x100 ;  /* 0x000001000b0b7836 */ /* 0x000fe20000000000 */
[----:B------:R-:W-:Y:S06]  /*0500*/  @P2 BRA `(.L_x_474) ;  /* 0xfffffffc00742947 */ /* 0x000fec000383ffff */
.L_x_471:
[----:B------:R-:W-:Y:S05]  /*0510*/  BSYNC.RECONVERGENT B2 ;  /* 0x0000000000027941 */ /* 0x000fea0003800200 */
.L_x_470:
[----:B------:R-:W-:-:S13]  /*0520*/  ISETP.GE.U32.AND P0, PT, R18, 0x300, PT ;  /* 0x000003001200780c */ /* 0x000fda0003f06070 */
[----:B------:R-:W-:Y:S05]  /*0530*/  @!P0 BRA `(.L_x_469) ;  /* 0x0000000400cc8947 */ /* 0x000fea0003800000 */
[----:B------:R-:W0:Y:S01]  /*0540*/  LDC.64 R12, c[0x0][0x380] ;  /* 0x0000e000ff0c7b82 */ /* 0x000e220000000a00 */
[----:B------:R-:W-:-:S04]  /*0550*/  IMAD.IADD R7, R10, 0x1, R9 ;  /* 0x000000010a077824 */ /* 0x000fc800078e0209 */
[C---:B------:R-:W-:Y:S02]  /*0560*/  VIADD R27, R7.reuse, 0x100 ;  /* 0x00000100071b7836 */ /* 0x040fe40000000000 */
[C---:B------:R-:W-:Y:S02]  /*0570*/  VIADD R26, R7.reuse, 0x200 ;  /* 0x00000200071a7836 */ /* 0x040fe40000000000 */
[----:B------:R-:W-:Y:S01]  /*0580*/  VIADD R25, R7, 0x300 ;  /* 0x0000030007197836 */ /* 0x000fe20000000000 */
[----:B0-----:R-:W-:-:S05]  /*0590*/  IADD3 R10, P0, PT, R12, 0x1000, RZ ;  /* 0x000010000c0a7810 */ /* 0x001fca0007f1e0ff */
[----:B------:R-:W-:-:S08]  /*05a0*/  IMAD.X R11, RZ, RZ, R13, P0 ;  /* 0x000000ffff0b7224 */ /* 0x000fd000000e060d */
.L_x_483:
[----:B------:R-:W-:-:S05]  /*05b0*/  IMAD.WIDE R22, R7, 0x8, R10 ;  /* 0x0000000807167825 */ /* 0x000fca00078e020a */
[----:B------:R-:W2:Y:S04]  /*05c0*/  LDG.E.64 R20, desc[UR10][R22.64+-0x1000] ;  /* 0xfff0000a16147981 */ /* 0x000ea8000c1e1b00 */
[----:B-----5:R0:W5:Y:S04]  /*05d0*/  LDG.E.64 R16, desc[UR10][R22.64+-0x800] ;  /* 0xfff8000a16107981 */ /* 0x020168000c1e1b00 */
[----:B------:R0:W5:Y:S04]  /*05e0*/  LDG.E.64 R14, desc[UR10][R22.64] ;  /* 0x0000000a160e7981 */ /* 0x000168000c1e1b00 */
[----:B------:R0:W5:Y:S01]  /*05f0*/  LDG.E.64 R12, desc[UR10][R22.64+0x800] ;  /* 0x0008000a160c7981 */ /* 0x000162000c1e1b00 */
[C---:B------:R-:W-:Y:S01]  /*0600*/  IADD3 R29, P1, PT, R7.reuse, UR8, RZ ;  /* 0x00000008071d7c10 */ /* 0x040fe2000ff3e0ff */
[----:B------:R-:W-:Y:S03]  /*0610*/  BSSY.RECONVERGENT B2, `(.L_x_475) ;  /* 0x0000016000027945 */ /* 0x000fe60003800200 */
[----:B------:R-:W-:Y:S01]  /*0620*/  LEA.HI.X.SX32 R31, R7, UR9, 0x1, P1 ;  /* 0x00000009071f7c11 */ /* 0x000fe200088f0eff */
[----:B------:R-:W-:-:S03]  /*0630*/  IMAD.MOV.U32 R24, RZ, RZ, R29 ;  /* 0x000000ffff187224 */ /* 0x000fc600078e001d */
[----:B------:R-:W-:Y:S01]  /*0640*/  MOV R28, R31 ;  /* 0x0000001f001c7202 */ /* 0x000fe20000000f00 */
        /* <DEDUP_REMOVED lines=18> */
.L_x_476:
[----:B------:R-:W-:Y:S05]  /*0770*/  BSYNC.RECONVERGENT B2 ;  /* 0x0000000000027941 */ /* 0x000fea0003800200 */
.L_x_475:
[----:B-----5:R-:W-:Y:S01]  /*0780*/  DSETP.GEU.AND P0, PT, |R18|, |R16|, PT ;  /* 0x400000101200722a */ /* 0x020fe20003f0e200 */
[C---:B------:R-:W-:Y:S01]  /*0790*/  IADD3 R21, P1, PT, R27.reuse, UR8, RZ ;  /* 0x000000081b157c10 */ /* 0x040fe2000ff3e0ff */
[----:B------:R-:W-:Y:S01]  /*07a0*/  BSSY.RECONVERGENT B2, `(.L_x_477) ;  /* 0x0000015000027945 */ /* 0x000fe20003800200 */
[----:B------:R-:W-:Y:S02]  /*07b0*/  IMAD.MOV.U32 R2, RZ, RZ, R16 ;  /* 0x000000ffff027224 */ /* 0x000fe400078e0010 */
[----:B------:R-:W-:Y:S01]  /*07c0*/  LEA.HI.X.SX32 R23, R27, UR9, 0x1, P1 ;  /* 0x000000091b177c11 */ /* 0x000fe200088f0eff */
[----:B------:R-:W-:Y:S02]  /*07d0*/  IMAD.MOV.U32 R6, RZ, RZ, R21 ;  /* 0x000000ffff067224 */ /* 0x000fe400078e0015 */
[----:B------:R-:W-:Y:S02]  /*07e0*/  IMAD.MOV.U32 R3, RZ, RZ, R17 ;  /* 0x000000ffff037224 */ /* 0x000fe400078e0011 */
[----:B------:R-:W-:-:S04]  /*07f0*/  IMAD.MOV.U32 R8, RZ, RZ, R23 ;  /* 0x000000ffff087224 */ /* 0x000fc800078e0017 */
        /* <DEDUP_REMOVED lines=15> */
.L_x_478:
[----:B------:R-:W-:Y:S05]  /*08f0*/  BSYNC.RECONVERGENT B2 ;  /* 0x0000000000027941 */ /* 0x000fea0003800200 */
.L_x_477:
[----:B------:R-:W-:Y:S01]  /*0900*/  DSETP.GEU.AND P0, PT, |R2|, |R14|, PT ;  /* 0x4000000e0200722a */ /* 0x000fe20003f0e200 */
[C---:B------:R-:W-:Y:S01]  /*0910*/  IADD3 R21, P1, PT, R26.reuse, UR8, RZ ;  /* 0x000000081a157c10 */ /* 0x040fe2000ff3e0ff */
[----:B------:R-:W-:Y:S01]  /*0920*/  BSSY.RECONVERGENT B2, `(.L_x_479) ;  /* 0x0000016000027945 */ /* 0x000fe20003800200 */
[----:B------:R-:W-:Y:S01]  /*0930*/  IADD3 R29, P2, PT, R25, UR8, RZ ;  /* 0x00000008191d7c10 */ /* 0x000fe2000ff5e0ff */
[----:B------:R-:W-:Y:S01]  /*0940*/  IMAD.MOV.U32 R16, RZ, RZ, R14 ;  /* 0x000000ffff107224 */ /* 0x000fe200078e000e */
        /* <DEDUP_REMOVED lines=19> */
.L_x_480:
[----:B------:R-:W-:Y:S05]  /*0a80*/  BSYNC.RECONVERGENT B2 ;  /* 0x0000000000027941 */ /* 0x000fea0003800200 */
.L_x_479:
[----:B------:R-:W-:Y:S01]  /*0a90*/  DSETP.GEU.AND P0, PT, |R16|, |R12|, PT ;  /* 0x4000000c1000722a */ /* 0x000fe20003f0e200 */
[----:B------:R-:W-:Y:S01]  /*0aa0*/  LEA.HI.X.SX32 R14, R25, UR9, 0x1, P2 ;  /* 0x00000009190e7c11 */ /* 0x000fe200090f0eff */
[----:B------:R-:W-:Y:S01]  /*0ab0*/  BSSY.RECONVERGENT B2, `(.L_x_481) ;  /* 0x0000014000027945 */ /* 0x000fe20003800200 */
[----:B------:R-:W-:Y:S02]  /*0ac0*/  IMAD.MOV.U32 R8, RZ, RZ, R29 ;  /* 0x000000ffff087224 */ /* 0x000fe400078e001d */
[----:B------:R-:W-:Y:S02]  /*0ad0*/  IMAD.MOV.U32 R2, RZ, RZ, R12 ;  /* 0x000000ffff027224 */ /* 0x000fe400078e000c */
[----:B------:R-:W-:Y:S02]  /*0ae0*/  IMAD.MOV.U32 R6, RZ, RZ, R14 ;  /* 0x000000ffff067224 */ /* 0x000fe400078e000e */
[----:B------:R-:W-:-:S05]  /*0af0*/  IMAD.MOV.U32 R3, RZ, RZ, R13 ;  /* 0x000000ffff037224 */ /* 0x000fca00078e000d */
        /* <DEDUP_REMOVED lines=15> */
.L_x_482:
[----:B------:R-:W-:Y:S05]  /*0bf0*/  BSYNC.RECONVERGENT B2 ;  /* 0x0000000000027941 */ /* 0x000fea0003800200 */
.L_x_481:
[----:B------:R-:W-:Y:S02]  /*0c00*/  VIADD R9, R9, 0x400 ;  /* 0x0000040009097836 */ /* 0x000fe40000000000 */
[----:B------:R-:W-:Y:S02]  /*0c10*/  VIADD R27, R27, 0x400 ;  /* 0x000004001b1b7836 */ /* 0x000fe40000000000 */
[----:B------:R-:W-:Y:S01]  /*0c20*/  VIADD R26, R26, 0x400 ;  /* 0x000004001a1a7836 */ /* 0x000fe20000000000 */
[----:B------:R-:W-:Y:S01]  /*0c30*/  ISETP.GE.AND P0, PT, R9, R4, PT ;  /* 0x000000040900720c */ /* 0x000fe20003f06270 */
[----:B------:R-:W-:Y:S02]  /*0c40*/  VIADD R25, R25, 0x400 ;  /* 0x0000040019197836 */ /* 0x000fe40000000000 */
[----:B------:R-:W-:-:S10]  /*0c50*/  VIADD R7, R7, 0x400 ;  /* 0x0000040007077836 */ /* 0x000fd40000000000 */
[----:B------:R-:W-:Y:S05]  /*0c60*/  @!P0 BRA `(.L_x_483) ;  /* 0xfffffff800508947 */ /* 0x000fea000383ffff */
.L_x_469:
[----:B------:R-:W-:Y:S05]  /*0c70*/  BSYNC.RECONVERGENT B1 ;  /* 0x0000000000017941 */ /* 0x000fea0003800200 */
.L_x_468:
        /* <DEDUP_REMOVED lines=34> */
.L_x_486:
[----:B------:R-:W-:Y:S05]  /*0ea0*/  BSYNC.RECONVERGENT B1 ;  /* 0x0000000000017941 */ /* 0x000fea0003800200 */
.L_x_485:
        /* <DEDUP_REMOVED lines=31> */
.L_x_488:
[----:B------:R-:W-:Y:S05]  /*10a0*/  BSYNC.RECONVERGENT B1 ;  /* 0x0000000000017941 */ /* 0x000fea0003800200 */
.L_x_487:
[----:B------:R-:W-:Y:S01]  /*10b0*/  ISETP.GT.AND P0, PT, R15, 0x1b, PT ;  /* 0x0000001b0f00780c */ /* 0x000fe20003f04270 */
[----:B---3--:R3:W3:Y:S01]  /*10c0*/  SHFL.DOWN PT, R8, R2, 0x4, 0x1f ;  /* 0x08801f0002087f89 */ /* 0x0086e200000e0000 */
[----:B------:R-:W-:Y:S01]  /*10d0*/  BSSY.RECONVERGENT B1, `(.L_x_489) ;  /* 0x000001d000017945 */ /* 0x000fe20003800200 */
[----:B0-----:R-:W-:Y:S01]  /*10e0*/  MOV R11, R4 ;  /* 0x00000004000b7202 */ /* 0x001fe20000000f00 */
[----:B------:R-:W-:Y:S01]  /*10f0*/  IMAD.MOV.U32 R12, RZ, RZ, R13 ;  /* 0x000000ffff0c7224 */ /* 0x000fe200078e000d */
[----:B------:R0:W0:Y:S01]  /*1100*/  SHFL.DOWN PT, R9, R3, 0x4, 0x1f ;  /* 0x08801f0003097f89 */ /* 0x00002200000e0000 */
[----:B-1----:R-:W-:Y:S02]  /*1110*/  IMAD.MOV.U32 R6, RZ, RZ, R2 ;  /* 0x000000ffff067224 */ /* 0x002fe400078e0002 */
[----:B--2---:R-:W-:Y:S01]  /*1120*/  IMAD.MOV.U32 R7, RZ, RZ, R3 ;  /* 0x000000ffff077224 */ /* 0x004fe200078e0003 */
[----:B----4-:R1:W2:Y:S04]  /*1130*/  SHFL.DOWN PT, R17, R4, 0x4, 0x1f ;  /* 0x08801f0004117f89 */ /* 0x0102a800000e0000 */
[----:B------:R1:W4:Y:S01]  /*1140*/  SHFL.DOWN PT, R10, R13, 0x4, 0x1f ;  /* 0x08801f000d0a7f89 */ /* 0x00032200000e0000 */
        /* <DEDUP_REMOVED lines=21> */
.L_x_490:
[----:B------:R-:W-:Y:S05]  /*12a0*/  BSYNC.RECONVERGENT B1 ;  /* 0x0000000000017941 */ /* 0x000fea0003800200 */
.L_x_489:
[----:B------:R-:W-:Y:S01]  /*12b0*/  ISETP.GT.AND P0, PT, R15, 0x17, PT ;  /* 0x000000170f00780c */ /* 0x000fe20003f04270 */
[----:B---3--:R3:W2:Y:S01]  /*12c0*/  SHFL.DOWN PT, R8, R6, 0x8, 0x1f ;  /* 0x09001f0006087f89 */ /* 0x0086a200000e0000 */
[----:B------:R-:W-:Y:S01]  /*12d0*/  BSSY.RECONVERGENT B1, `(.L_x_491) ;  /* 0x000001d000017945 */ /* 0x000fe20003800200 */
[----:B-1----:R-:W-:Y:S02]  /*12e0*/  IMAD.MOV.U32 R4, RZ, RZ, R11 ;  /* 0x000000ffff047224 */ /* 0x002fe400078e000b */
[----:B0-----:R3:W0:Y:S01]  /*12f0*/  SHFL.DOWN PT, R9, R7, 0x8, 0x1f ;  /* 0x09001f0007097f89 */ /* 0x00162200000e0000 */
[----:B----4-:R-:W-:Y:S02]  /*1300*/  IMAD.MOV.U32 R10, RZ, RZ, R12 ;  /* 0x000000ffff0a7224 */ /* 0x010fe400078e000c */
[----:B------:R-:W-:Y:S01]  /*1310*/  IMAD.MOV.U32 R2, RZ, RZ, R6 ;  /* 0x000000ffff027224 */ /* 0x000fe200078e0006 */
[----:B------:R3:W1:Y:S01]  /*1320*/  SHFL.DOWN PT, R14, R11, 0x8, 0x1f ;  /* 0x09001f000b0e7f89 */ /* 0x00066200000e0000 */
[----:B------:R-:W-:-:S03]  /*1330*/  IMAD.MOV.U32 R3, RZ, RZ, R7 ;  /* 0x000000ffff037224 */ /* 0x000fc600078e0007 */
[----:B------:R3:W4:Y:S01]  /*1340*/  SHFL.DOWN PT, R13, R12, 0x8, 0x1f ;  /* 0x09001f000c0d7f89 */ /* 0x00072200000e0000 */
[----:B------:R-:W-:Y:S05]  /*1350*/  @P0 BRA `(.L_x_492) ;  /* 0x0000000000500947 */ /* 0x000fea0003800000 */
[----:B0-2---:R-:W-:Y:S01]  /*1360*/  DSETP.GEU.AND P0, PT, |R6|, |R8|, PT ;  /* 0x400000080600722a */ /* 0x005fe20003f0e200 */
[----:B-1----:R-:W-:Y:S02]  /*1370*/  IMAD.MOV.U32 R4, RZ, RZ, R14 ;  /* 0x000000ffff047224 */ /* 0x002fe400078e000e */
        /* <DEDUP_REMOVED lines=18> */
.L_x_492:
[----:B------:R-:W-:Y:S05]  /*14a0*/  BSYNC.RECONVERGENT B1 ;  /* 0x0000000000017941 */ /* 0x000fea0003800200 */
.L_x_491:
[----:B------:R-:W-:Y:S01]  /*14b0*/  ISETP.GT.AND P0, PT, R15, 0xf, PT ;  /* 0x0000000f0f00780c */ /* 0x000fe20003f04270 */
[----:B---3--:R3:W1:Y:S01]  /*14c0*/  SHFL.DOWN PT, R6, R2, 0x10, 0x1f ;  /* 0x0a001f0002067f89 */ /* 0x00866200000e0000 */
[----:B------:R-:W-:Y:S01]  /*14d0*/  BSSY.RECONVERGENT B1, `(.L_x_493) ;  /* 0x000001d000017945 */ /* 0x000fe20003800200 */
[----:B--2---:R-:W-:Y:S02]  /*14e0*/  IMAD.MOV.U32 R17, RZ, RZ, R4 ;  /* 0x000000ffff117224 */ /* 0x004fe400078e0004 */
[----:B------:R3:W2:Y:S01]  /*14f0*/  SHFL.DOWN PT, R7, R3, 0x10, 0x1f ;  /* 0x0a001f0003077f89 */ /* 0x0006a200000e0000 */
[----:B------:R-:W-:Y:S02]  /*1500*/  IMAD.MOV.U32 R19, RZ, RZ, R10 ;  /* 0x000000ffff137224 */ /* 0x000fe400078e000a */
[----:B------:R-:W-:Y:S01]  /*1510*/  IMAD.MOV.U32 R12, RZ, RZ, R2 ;  /* 0x000000ffff0c7224 */ /* 0x000fe200078e0002 */
[----:B0-----:R3:W0:Y:S01]  /*1520*/  SHFL.DOWN PT, R9, R4, 0x10, 0x1f ;  /* 0x0a001f0004097f89 */ /* 0x00162200000e0000 */
[----:B----4-:R-:W-:-:S03]  /*1530*/  IMAD.MOV.U32 R13, RZ, RZ, R3 ;  /* 0x000000ffff0d7224 */ /* 0x010fc600078e0003 */
[----:B------:R3:W4:Y:S01]  /*1540*/  SHFL.DOWN PT, R11, R10, 0x10, 0x1f ;  /* 0x0a001f000a0b7f89 */ /* 0x00072200000e0000 */
[----:B------:R-:W-:Y:S05]  /*1550*/  @P0 BRA `(.L_x_494) ;  /* 0x0000000000500947 */ /* 0x000fea0003800000 */
[----:B-12---:R-:W-:Y:S01]  /*1560*/  DSETP.GEU.AND P0, PT, |R2|, |R6|, PT ;  /* 0x400000060200722a */ /* 0x006fe20003f0e200 */
[----:B0-----:R-:W-:Y:S01]  /*1570*/  IMAD.MOV.U32 R17, RZ, RZ, R9 ;  /* 0x000000ffff117224 */ /* 0x001fe200078e0009 */
        /* <DEDUP_REMOVED lines=18> */
.L_x_494:
[----:B------:R-:W-:Y:S05]  /*16a0*/  BSYNC.RECONVERGENT B1 ;  /* 0x0000000000017941 */ /* 0x000fea0003800200 */
.L_x_493:
[----:B------:R-:W-:Y:S01]  /*16b0*/  ISETP.NE.AND P0, PT, R15, RZ, PT ;  /* 0x000000ff0f00720c */ /* 0x000fe20003f05270 */
[----:B------:R-:W-:-:S12]  /*16c0*/  BSSY.RECONVERGENT B1, `(.L_x_495) ;  /* 0x000000b000017945 */ /* 0x000fd80003800200 */
[----:B------:R-:W-:Y:S05]  /*16d0*/  @P0 BRA `(.L_x_496) ;  /* 0x0000000000240947 */ /* 0x000fea0003800000 */
[----:B---3--:R-:W3:Y:S01]  /*16e0*/  S2R R4, SR_CgaCtaId ;  /* 0x0000000000047919 */ /* 0x008ee20000008800 */
[----:B------:R-:W-:Y:S01]  /*16f0*/  MOV R3, 0x400 ;  /* 0x0000040000037802 */ /* 0x000fe20000000f00 */
[----:B------:R-:W-:Y:S01]  /*1700*/  IMAD.MOV.U32 R18, RZ, RZ, R17 ;  /* 0x000000ffff127224 */ /* 0x000fe200078e0011 */
[----:B------:R-:W-:-:S04]  /*1710*/  SHF.R.U32.HI R2, RZ, 0x1, R5 ;  /* 0x00000001ff027819 */ /* 0x000fc80000011605 */
[----:B------:R-:W-:Y:S02]  /*1720*/  LOP3.LUT R2, R2, 0x1f0, RZ, 0xc0, !PT ;  /* 0x000001f002027812 */ /* 0x000fe400078ec0ff */
[----:B---3--:R-:W-:-:S05]  /*1730*/  LEA R3, R4, R3, 0x18 ;  /* 0x0000000304037211 */ /* 0x008fca00078ec0ff */
[----:B------:R-:W-:-:S05]  /*1740*/  IMAD.IADD R3, R2, 0x1, R3 ;  /* 0x0000000102037824 */ /* 0x000fca00078e0203 */
[----:B------:R3:W-:Y:S04]  /*1750*/  STS.64 [R3+0x10], R18 ;  /* 0x0000101203007388 */ /* 0x0007e80000000a00 */
[----:B------:R3:W-:Y:S02]  /*1760*/  STS.64 [R3+0x8], R12 ;  /* 0x0000080c03007388 */ /* 0x0007e40000000a00 */
.L_x_496:
[----:B------:R-:W-:Y:S05]  /*1770*/  BSYNC.RECONVERGENT B1 ;  /* 0x0000000000017941 */ /* 0x000fea0003800200 */
.L_x_495:
[----:B------:R-:W-:Y:S01]  /*1780*/  BAR.SYNC.DEFER_BLOCKING 0x0 ;  /* 0x0000000000007b1d */ /* 0x000fe20000010000 */
[----:B------:R-:W-:-:S13]  /*1790*/  ISETP.NE.AND P1, PT, R5, RZ, PT ;  /* 0x000000ff0500720c */ /* 0x000fda0003f25270 */
[----:B------:R-:W-:Y:S05]  /*17a0*/  @P1 BRA `(.L_x_497) ;  /* 0x0000004c00d41947 */ /* 0x000fea0003800000 */
[----:B---3--:R-:W3:Y:S01]  /*17b0*/  S2R R3, SR_CgaCtaId ;  /* 0x0000000000037919 */ /* 0x008ee20000008800 */
[----:B------:R-:W-:Y:S01]  /*17c0*/  MOV R2, 0x400 ;  /* 0x0000040000027802 */ /* 0x000fe20000000f00 */
[----:B------:R-:W-:Y:S03]  /*17d0*/  BSSY.RECONVERGENT B1, `(.L_x_498) ;  /* 0x000001a000017945 */ /* 0x000fe60003800200 */
[----:B---3--:R-:W-:-:S05]  /*17e0*/  LEA R32, R3, R2, 0x18 ;  /* 0x0000000203207211 */ /* 0x008fca00078ec0ff */
[----:B-1----:R-:W1:Y:S04]  /*17f0*/  LDS.64 R14, [R32+0x18] ;  /* 0x00001800200e7984 */ /* 0x002e680000000a00 */
[----:B0---4-:R-:W0:Y:S04]  /*1800*/  LDS.128 R8, [R32+0x20] ;  /* 0x0000200020087984 */ /* 0x011e280000000c00 */
[----:B------:R3:W4:Y:S04]  /*1810*/  LDS.64 R2, [R32+0x80] ;  /* 0x0000800020027984 */ /* 0x0007280000000a00 */
[----:B--2---:R3:W2:Y:S01]  /*1820*/  LDS.128 R4, [R32+0x30] ;  /* 0x0000300020047984 */ /* 0x0046a20000000c00 */
        /* <DEDUP_REMOVED lines=20> */
.L_x_499:
[----:B------:R-:W-:Y:S05]  /*1970*/  BSYNC.RECONVERGENT B1 ;  /* 0x0000000000017941 */ /* 0x000fea0003800200 */
.L_x_498:
[----:B------:R0:W1:Y:S01]  /*1980*/  LDS.128 R12, [R32+0x40] ;  /* 0x00004000200c7984 */ /* 0x0000620000000c00 */
[----:B------:R-:W-:Y:S01]  /*1990*/  DSETP.GEU.AND P0, PT, |R28|, |R10|, PT ;  /* 0x4000000a1c00722a */ /* 0x000fe20003f0e200 */
[----:B------:R-:W-:Y:S01]  /*19a0*/  BSSY.RECONVERGENT B1, `(.L_x_500) ;  /* 0x0000017000017945 */ /* 0x000fe20003800200 */
[----:B------:R-:W-:Y:S01]  /*19b0*/  IMAD.MOV.U32 R33, RZ, RZ, R4 ;  /* 0x000000ffff217224 */ /* 0x000fe200078e0004 */
[----:B------:R0:W2:Y:S01]  /*19c0*/  LDS.128 R16, [R32+0x50] ;  /* 0x0000500020107984 */ /* 0x0000a20000000c00 */
[----:B------:R-:W-:Y:S02]  /*19d0*/  IMAD.MOV.U32 R35, RZ, RZ, R5 ;  /* 0x000000ffff237224 */ /* 0x000fe400078e0005 */
[----:B------:R-:W-:Y:S01]  /*19e0*/  IMAD.MOV.U32 R8, RZ, RZ, R10 ;  /* 0x000000ffff087224 */ /* 0x000fe200078e000a */
[----:B------:R0:W3:Y:S01]  /*19f0*/  LDS.128 R20, [R32+0x60] ;  /* 0x0000600020147984 */ /* 0x0000e20000000c00 */
[----:B------:R-:W-:-:S03]  /*1a00*/  IMAD.MOV.U32 R9, RZ, RZ, R11 ;  /* 0x000000ffff097224 */ /* 0x000fc600078e000b */
[----:B------:R0:W4:Y:S03]  /*1a10*/  LDS.128 R24, [R32+0x70] ;  /* 0x0000700020187984 */ /* 0x0001260000000c00 */
        /* <DEDUP_REMOVED lines=15> */
.L_x_501:
[----:B------:R-:W-:Y:S05]  /*1b10*/  BSYNC.RECONVERGENT B1 ;  /* 0x0000000000017941 */ /* 0x000fea0003800200 */
.L_x_500:
        /* <DEDUP_REMOVED lines=21> */
.L_x_503:
[----:B------:R-:W-:Y:S05]  /*1c70*/  BSYNC.RECONVERGENT B1 ;  /* 0x0000000000017941 */ /* 0x000fea0003800200 */
.L_x_502:
[----:B------:R-:W-:Y:S01]  /*1c80*/  DSETP.GEU.AND P0, PT, |R4|, |R14|, PT ;  /* 0x4000000e0400722a */ /* 0x000fe20003f0e200 */
[----:B------:R-:W-:Y:S01]  /*1c90*/  BSSY.RECONVERGENT B1, `(.L_x_504) ;  /* 0x0000014000017945 */ /* 0x000fe20003800200 */
[----:B------:R-:W-:Y:S02]  /*1ca0*/  IMAD.MOV.U32 R6, RZ, RZ, R14 ;  /* 0x000000ffff067224 */ /* 0x000fe400078e000e */
[----:B------:R-:W-:Y:S02]  /*1cb0*/  IMAD.MOV.U32 R7, RZ, RZ, R15 ;  /* 0x000000ffff077224 */ /* 0x000fe400078e000f */
[----:B--2---:R-:W-:Y:S02]  /*1cc0*/  IMAD.MOV.U32 R9, RZ, RZ, R16 ;  /* 0x000000ffff097224 */ /* 0x004fe400078e0010 */
        /* <DEDUP_REMOVED lines=16> */
.L_x_505:
[----:B------:R-:W-:Y:S05]  /*1dd0*/  BSYNC.RECONVERGENT B1 ;  /* 0x0000000000017941 */ /* 0x000fea0003800200 */
.L_x_504:
        /* <DEDUP_REMOVED lines=21> */
.L_x_507:
[----:B------:R-:W-:Y:S05]  /*1f30*/  BSYNC.RECONVERGENT B1 ;  /* 0x0000000000017941 */ /* 0x000fea0003800200 */
.L_x_506:
[----:B------:R-:W-:Y:S01]  /*1f40*/  DSETP.GEU.AND P0, PT, |R4|, |R22|, PT ;  /* 0x400000160400722a */ /* 0x000fe20003f0e200 */
[----:B------:R-:W-:Y:S01]  /*1f50*/  BSSY.RECONVERGENT B1, `(.L_x_508) ;  /* 0x0000014000017945 */ /* 0x000fe20003800200 */
[----:B------:R-:W-:Y:S02]  /*1f60*/  IMAD.MOV.U32 R6, RZ, RZ, R22 ;  /* 0x000000ffff067224 */ /* 0x000fe400078e0016 */
[----:B------:R-:W-:Y:S02]  /*1f70*/  IMAD.MOV.U32 R7, RZ, RZ, R23 ;  /* 0x000000ffff077224 */ /* 0x000fe400078e0017 */
[----:B----4-:R-:W-:Y:S02]  /*1f80*/  IMAD.MOV.U32 R9, RZ, RZ, R24 ;  /* 0x000000ffff097224 */ /* 0x010fe400078e0018 */
        /* <DEDUP_REMOVED lines=16> */
.L_x_509:
[----:B------:R-:W-:Y:S05]  /*2090*/  BSYNC.RECONVERGENT B1 ;  /* 0x0000000000017941 */ /* 0x000fea0003800200 */
.L_x_508:
[----:B------:R-:W-:Y:S01]  /*20a0*/  DSETP.GEU.AND P0, PT, |R6|, |R26|, PT ;  /* 0x4000001a0600722a */ /* 0x000fe20003f0e200 */
[----:B------:R-:W-:Y:S02]  /*20b0*/  IMAD.MOV.U32 R12, RZ, RZ, R26 ;  /* 0x000000ffff0c7224 */ /* 0x000fe400078e001a */
[----:B------:R-:W-:Y:S02]  /*20c0*/  IMAD.MOV.U32 R13, RZ, RZ, R27 ;  /* 0x000000ffff0d7224 */ /* 0x000fe400078e001b */
        /* <DEDUP_REMOVED lines=18> */
.L_x_484:
        /* <DEDUP_REMOVED lines=8> */
[----:B------:R-:W-:Y:S01]  /*2270*/  ISETP.GT.AND P0, PT, R11, R4, PT ;  /* 0x000000040b00720c */ /* 0x000fe20003f04270 */
[----:B------:R-:W-:Y:S02]  /*2280*/  IMAD.IADD R9, R4, 0x1, R9 ;  /* 0x0000000104097824 */ /* 0x000fe400078e0209 */
[----:B------:R-:W-:-:S03]  /*2290*/  IMAD.MOV.U32 R11, RZ, RZ, R3 ;  /* 0x000000ffff0b7224 */ /* 0x000fc600078e0003 */
        /* <DEDUP_REMOVED lines=27> */
.L_x_511:
[----:B------:R-:W-:Y:S05]  /*2450*/  BSYNC.RECONVERGENT B1 ;  /* 0x0000000000017941 */ /* 0x000fea0003800200 */
.L_x_510:
[----:B------:R-:W-:Y:S01]  /*2460*/  VIADD R2, R7, 0x2 ;  /* 0x0000000207027836 */ /* 0x000fe20000000000 */
[----:B--2---:R1:W2:Y:S01]  /*2470*/  SHFL.DOWN PT, R12, R10, 0x2, R9 ;  /* 0x084000000a0c7989 */ /* 0x0042a200000e0009 */
[----:B------:R-:W-:Y:S01]  /*2480*/  BSSY.RECONVERGENT B1, `(.L_x_512) ;  /* 0x000001e000017945 */ /* 0x000fe20003800200 */
[----:B------:R-:W-:Y:S02]  /*2490*/  IMAD.MOV.U32 R8, RZ, RZ, R16 ;  /* 0x000000ffff087224 */ /* 0x000fe400078e0010 */
[----:B------:R-:W-:Y:S01]  /*24a0*/  ISETP.GT.AND P0, PT, R2, R9, PT ;  /* 0x000000090200720c */ /* 0x000fe20003f04270 */
[----:B---3--:R1:W3:Y:S01]  /*24b0*/  SHFL.DOWN PT, R13, R11, 0x2, R9 ;  /* 0x084000000b0d7989 */ /* 0x0082e200000e0009 */
[----:B------:R-:W-:Y:S02]  /*24c0*/  IMAD.MOV.U32 R14, RZ, RZ, R18 ;  /* 0x000000ffff0e7224 */ /* 0x000fe400078e0012 */
[----:B------:R-:W-:Y:S01]  /*24d0*/  IMAD.MOV.U32 R2, RZ, RZ, R10 ;  /* 0x000000ffff027224 */ /* 0x000fe200078e000a */
[----:B----4-:R1:W4:Y:S01]  /*24e0*/  SHFL.DOWN PT, R15, R16, 0x2, R9 ;  /* 0x08400000100f7989 */ /* 0x01032200000e0009 */
[----:B------:R-:W-:-:S03]  /*24f0*/  IMAD.MOV.U32 R3, RZ, RZ, R11 ;  /* 0x000000ffff037224 */ /* 0x000fc600078e000b */
[----:B0-----:R1:W0:Y:S04]  /*2500*/  SHFL.DOWN PT, R17, R18, 0x2, R9 ;  /* 0x0840000012117989 */ /* 0x00122800000e0009 */
[----:B------:R-:W-:Y:S05]  /*2510*/  @P0 BRA `(.L_x_513) ;  /* 0x0000000000500947 */ /* 0x000fea0003800000 */
[----:B--23--:R-:W-:Y:S01]  /*2520*/  DSETP.GEU.AND P0, PT, |R10|, |R12|, PT ;  /* 0x4000000c0a00722a */ /* 0x00cfe20003f0e200 */
[----:B----4-:R-:W-:Y:S02]  /*2530*/  IMAD.MOV.U32 R8, RZ, RZ, R15 ;  /* 0x000000ffff087224 */ /* 0x010fe400078e000f */
[----:B0-----:R-:W-:Y:S02]  /*2540*/  IMAD.MOV.U32 R14, RZ, RZ, R17 ;  /* 0x000000ffff0e7224 */ /* 0x001fe400078e0011 */
        /* <DEDUP_REMOVED lines=17> */
.L_x_513:
[----:B------:R-:W-:Y:S05]  /*2660*/  BSYNC.RECONVERGENT B1 ;  /* 0x0000000000017941 */ /* 0x000fea0003800200 */
.L_x_512:
[----:B------:R-:W-:Y:S01]  /*2670*/  VIADD R6, R7, 0x4 ;  /* 0x0000000407067836 */ /* 0x000fe20000000000 */
[----:B--2---:R2:W2:Y:S01]  /*2680*/  SHFL.DOWN PT, R12, R2, 0x4, R9 ;  /* 0x08800000020c7989 */ /* 0x0044a200000e0009 */
[----:B------:R-:W-:Y:S01]  /*2690*/  BSSY.RECONVERGENT B1, `(.L_x_514) ;  /* 0x000001e000017945 */ /* 0x000fe20003800200 */
[----:B-1----:R-:W-:Y:S02]  /*26a0*/  IMAD.MOV.U32 R16, RZ, RZ, R14 ;  /* 0x000000ffff107224 */ /* 0x002fe400078e000e */
        /* <DEDUP_REMOVED lines=28> */
.L_x_515:
[----:B------:R-:W-:Y:S05]  /*2870*/  BSYNC.RECONVERGENT B1 ;  /* 0x0000000000017941 */ /* 0x000fea0003800200 */
.L_x_514:
[----:B--2---:R-:W-:Y:S01]  /*2880*/  VIADD R2, R7, 0x8 ;  /* 0x0000000807027836 */ /* 0x004fe20000000000 */
[----:B------:R2:W2:Y:S01]  /*2890*/  SHFL.DOWN PT, R12, R10, 0x8, R9 ;  /* 0x090000000a0c7989 */ /* 0x0004a200000e0009 */
        /* <DEDUP_REMOVED lines=30> */
.L_x_517:
[----:B------:R-:W-:Y:S05]  /*2a80*/  BSYNC.RECONVERGENT B1 ;  /* 0x0000000000017941 */ /* 0x000fea0003800200 */
.L_x_516:
[----:B-1----:R-:W-:Y:S01]  /*2a90*/  VIADD R6, R7, 0x10 ;  /* 0x0000001007067836 */ /* 0x002fe20000000000 */
[----:B--2---:R1:W2:Y:S01]  /*2aa0*/  SHFL.DOWN PT, R10, R2, 0x10, R9 ;  /* 0x0a000000020a7989 */ /* 0x0042a200000e0009 */
[----:B------:R-:W-:Y:S01]  /*2ab0*/  BSSY.RECONVERGENT B1, `(.L_x_518) ;  /* 0x000001e000017945 */ /* 0x000fe20003800200 */
[----:B0-----:R-:W-:Y:S01]  /*2ac0*/  IMAD.MOV.U32 R17, RZ, RZ, R8 ;  /* 0x000000ffff117224 */ /* 0x001fe200078e0008 */
[----:B------:R-:W-:Y:S01]  /*2ad0*/  MOV R19, R14 ;  /* 0x0000000e00137202 */ /* 0x000fe20000000f00 */
[----:B------:R1:W0:Y:S01]  /*2ae0*/  SHFL.DOWN PT, R11, R3, 0x10, R9 ;  /* 0x0a000000030b7989 */ /* 0x00022200000e0009 */
[----:B------:R-:W-:Y:S01]  /*2af0*/  ISETP.GT.AND P0, PT, R6, R9, PT ;  /* 0x000000090600720c */ /* 0x000fe20003f04270 */
[----:B------:R-:W-:Y:S02]  /*2b00*/  IMAD.MOV.U32 R12, RZ, RZ, R2 ;  /* 0x000000ffff0c7224 */ /* 0x000fe400078e0002 */
[----:B----4-:R1:W4:Y:S01]  /*2b10*/  SHFL.DOWN PT, R15, R8, 0x10, R9 ;  /* 0x0a000000080f7989 */ /* 0x01032200000e0009 */
[----:B---3--:R-:W-:-:S03]  /*2b20*/  IMAD.MOV.U32 R13, RZ, RZ, R3 ;  /* 0x000000ffff0d7224 */ /* 0x008fc600078e0003 */
[----:B------:R1:W3:Y:S06]  /*2b30*/  SHFL.DOWN PT, R21, R14, 0x10, R9 ;  /* 0x0a0000000e157989 */ /* 0x0002ec00000e0009 */
[----:B------:R-:W-:Y:S05]  /*2b40*/  @P0 BRA `(.L_x_519) ;  /* 0x0000000000500947 */ /* 0x000fea0003800000 */
[----:B0-2---:R-:W-:Y:S01]  /*2b50*/  DSETP.GEU.AND P0, PT, |R2|, |R10|, PT ;  /* 0x4000000a0200722a */ /* 0x005fe20003f0e200 */
        /* <DEDUP_REMOVED lines=19> */
.L_x_519:
[----:B------:R-:W-:Y:S05]  /*2c90*/  BSYNC.RECONVERGENT B1 ;  /* 0x0000000000017941 */ /* 0x000fea0003800200 */
.L_x_518:
[----:B------:R-:W-:Y:S01]  /*2ca0*/  ISETP.NE.AND P0, PT, R7, RZ, PT ;  /* 0x000000ff0700720c */ /* 0x000fe20003f05270 */
[----:B------:R-:W-:-:S12]  /*2cb0*/  BSSY.RECONVERGENT B1, `(.L_x_520) ;  /* 0x000000b000017945 */ /* 0x000fd80003800200 */
[----:B------:R-:W-:Y:S05]  /*2cc0*/  @P0 BRA `(.L_x_521) ;  /* 0x0000000000240947 */ /* 0x000fea0003800000 */
[----:B------:R-:W5:Y:S01]  /*2cd0*/  S2R R6, SR_CgaCtaId ;  /* 0x0000000000067919 */ /* 0x000f620000008800 */
[----:B-1----:R-:W-:Y:S01]  /*2ce0*/  MOV R3, 0x400 ;  /* 0x0000040000037802 */ /* 0x002fe20000000f00 */
[----:B------:R-:W-:Y:S01]  /*2cf0*/  IMAD.MOV.U32 R18, RZ, RZ, R17 ;  /* 0x000000ffff127224 */ /* 0x000fe200078e0011 */
[----:B------:R-:W-:-:S04]  /*2d00*/  SHF.R.U32.HI R2, RZ, 0x1, R5 ;  /* 0x00000001ff027819 */ /* 0x000fc80000011605 */
[----:B------:R-:W-:Y:S02]  /*2d10*/  LOP3.LUT R2, R2, 0x1f0, RZ, 0xc0, !PT ;  /* 0x000001f002027812 */ /* 0x000fe400078ec0ff */
[----:B-----5:R-:W-:-:S05]  /*2d20*/  LEA R3, R6, R3, 0x18 ;  /* 0x0000000306037211 */ /* 0x020fca00078ec0ff */
[----:B------:R-:W-:-:S05]  /*2d30*/  IMAD.IADD R3, R2, 0x1, R3 ;  /* 0x0000000102037824 */ /* 0x000fca00078e0203 */
[----:B------:R1:W-:Y:S04]  /*2d40*/  STS.64 [R3+0x10], R18 ;  /* 0x0000101203007388 */ /* 0x0003e80000000a00 */
[----:B------:R1:W-:Y:S02]  /*2d50*/  STS.64 [R3+0x8], R12 ;  /* 0x0000080c03007388 */ /* 0x0003e40000000a00 */
.L_x_521:
[----:B------:R-:W-:Y:S05]  /*2d60*/  BSYNC.RECONVERGENT B1 ;  /* 0x0000000000017941 */ /* 0x000fea0003800200 */
.L_x_520:
[----:B------:R-:W-:Y:S01]  /*2d70*/  BAR.SYNC.DEFER_BLOCKING 0x0 ;  /* 0x0000000000007b1d */ /* 0x000fe20000010000 */
[----:B------:R-:W-:-:S13]  /*2d80*/  ISETP.NE.AND P1, PT, R5, RZ, PT ;  /* 0x000000ff0500720c */ /* 0x000fda0003f25270 */
[----:B------:R-:W-:Y:S05]  /*2d90*/  @P1 BRA `(.L_x_497) ;  /* 0x0000003800581947 */ /* 0x000fea0003800000 */
[----:B------:R-:W-:Y:S01]  /*2da0*/  ISETP.GE.AND P0, PT, R4, 0x21, PT ;  /* 0x000000210400780c */ /* 0x000fe20003f06270 */
[----:B0-----:R-:W-:Y:S02]  /*2db0*/  IMAD.MOV.U32 R11, RZ, RZ, R17 ;  /* 0x000000ffff0b7224 */ /* 0x001fe400078e0011 */
[----:B-1----:R-:W-:Y:S02]  /*2dc0*/  IMAD.MOV.U32 R14, RZ, RZ, R19 ;  /* 0x000000ffff0e7224 */ /* 0x002fe400078e0013 */
        /* <DEDUP_REMOVED lines=29> */
.L_x_523:
[----:B------:R-:W-:Y:S05]  /*2fa0*/  BSYNC.RECONVERGENT B1 ;  /* 0x0000000000017941 */ /* 0x000fea0003800200 */
.L_x_522:
[----:B------:R-:W-:Y:S01]  /*2fb0*/  ISETP.GE.AND P0, PT, R4, 0x41, PT ;  /* 0x000000410400780c */ /* 0x000fe20003f06270 */
[----:B------:R-:W-:Y:S02]  /*2fc0*/  IMAD.MOV.U32 R5, RZ, RZ, R11 ;  /* 0x000000ffff057224 */ /* 0x000fe400078e000b */
[----:B--2---:R-:W-:Y:S02]  /*2fd0*/  IMAD.MOV.U32 R10, RZ, RZ, R14 ;  /* 0x000000ffff0a7224 */ /* 0x004fe400078e000e */
        /* <DEDUP_REMOVED lines=29> */
.L_x_525:
[----:B------:R-:W-:Y:S05]  /*31b0*/  BSYNC.RECONVERGENT B1 ;  /* 0x0000000000017941 */ /* 0x000fea0003800200 */
.L_x_524:
        /* <DEDUP_REMOVED lines=32> */
.L_x_527:
[----:B------:R-:W-:Y:S05]  /*33c0*/  BSYNC.RECONVERGENT B1 ;  /* 0x0000000000017941 */ /* 0x000fea0003800200 */
.L_x_526:
        /* <DEDUP_REMOVED lines=32> */
.L_x_529:
[----:B------:R-:W-:Y:S05]  /*35d0*/  BSYNC.RECONVERGENT B1 ;  /* 0x0000000000017941 */ /* 0x000fea0003800200 */
.L_x_528:
        /* <DEDUP_REMOVED lines=32> */
.L_x_531:
[----:B------:R-:W-:Y:S05]  /*37e0*/  BSYNC.RECONVERGENT B1 ;  /* 0x0000000000017941 */ /* 0x000fea0003800200 */
.L_x_530:
        /* <DEDUP_REMOVED lines=32> */
.L_x_533:
[----:B------:R-:W-:Y:S05]  /*39f0*/  BSYNC.RECONVERGENT B1 ;  /* 0x0000000000017941 */ /* 0x000fea0003800200 */
.L_x_532:
        /* <DEDUP_REMOVED lines=32> */
.L_x_465:
[----:B------:R-:W0:Y:S01]  /*3c00*/  S2R R4, SR_TID.X ;  /* 0x0000000000047919 */ /* 0x000e220000002100 */
[----:B------:R-:W1:Y:S01]  /*3c10*/  LDCU.128 UR12, c[0x0][0x380] ;  /* 0x00007000ff0c77ac */ /* 0x000e620008000c00 */
[----:B------:R-:W-:Y:S02]  /*3c20*/  SHF.R.S32.HI R5, RZ, 0x1f, R10 ;  /* 0x0000001fff057819 */ /* 0x000fe4000001140a */
[----:B0-----:R-:W-:-:S04]  /*3c30*/  IADD3 R2, P0, PT, R10, R4, RZ ;  /* 0x000000040a027210 */ /* 0x001fc80007f1e0ff */
[----:B-1----:R-:W-:Y:S01]  /*3c40*/  LEA R8, P1, R2, UR12, 0x3 ;  /* 0x0000000c02087c11 */ /* 0x002fe2000f8218ff */
[----:B------:R-:W-:-:S05]  /*3c50*/  IMAD.X R3, RZ, RZ, R5, P0 ;  /* 0x000000ffff037224 */ /* 0x000fca00000e0605 */
[----:B------:R-:W-:-:S05]  /*3c60*/  LEA.HI.X R9, R2, UR13, R3, 0x3, P1 ;  /* 0x0000000d02097c11 */ /* 0x000fca00088f1c03 */
[----:B------:R-:W2:Y:S04]  /*3c70*/  LDG.E.64 R12, desc[UR10][R8.64] ;  /* 0x0000000a080c7981 */ /* 0x000ea8000c1e1b00 */
[----:B------:R-:W2:Y:S04]  /*3c80*/  LDG.E.64 R14, desc[UR10][R8.64+0x800] ;  /* 0x0008000a080e7981 */ /* 0x000ea8000c1e1b00 */
[----:B------:R-:W3:Y:S04]  /*3c90*/  LDG.E.64 R16, desc[UR10][R8.64+0x1000] ;  /* 0x0010000a08107981 */ /* 0x000ee8000c1e1b00 */
[----:B------:R-:W4:Y:S04]  /*3ca0*/  LDG.E.64 R18, desc[UR10][R8.64+0x1800] ;  /* 0x0018000a08127981 */ /* 0x000f28000c1e1b00 */
[----:B------:R0:W5:Y:S01]  /*3cb0*/  LDG.E.64 R2, desc[UR10][R8.64+0x2000] ;  /* 0x0020000a08027981 */ /* 0x000162000c1e1b00 */
[----:B------:R-:W-:Y:S01]  /*3cc0*/  BSSY.RECONVERGENT B1, `(.L_x_534) ;  /* 0x000001f000017945 */ /* 0x000fe20003800200 */
[C---:B0-----:R-:W-:Y:S01]  /*3cd0*/  LOP3.LUT R8, R4.reuse, 0x400, RZ, 0xfc, !PT ;  /* 0x0000040004087812 */ /* 0x041fe200078efcff */
[----:B------:R-:W-:Y:S01]  /*3ce0*/  VIADD R9, R4, 0x200 ;  /* 0x0000020004097836 */ /* 0x000fe20000000000 */
[----:B--2---:R-:W-:-:S06]  /*3cf0*/  DSETP.GEU.AND P0, PT, |R12|, |R14|, PT ;  /* 0x4000000e0c00722a */ /* 0x004fcc0003f0e200 */
[----:B------:R-:W-:Y:S02]  /*3d00*/  FSEL R12, R12, R14, P0 ;  /* 0x0000000e0c0c7208 */ /* 0x000fe40000000000 */
[----:B------:R-:W-:Y:S02]  /*3d10*/  FSEL R13, R13, R15, P0 ;  /* 0x0000000f0d0d7208 */ /* 0x000fe40000000000 */
[----:B------:R-:W-:-:S04]  /*3d20*/  IADD3 R14, P1, PT, R10, UR14, RZ ;  /* 0x0000000e0a0e7c10 */ /* 0x000fc8000ff3e0ff */
[----:B---3--:R-:W-:Y:S01]  /*3d30*/  DSETP.GEU.AND P2, PT, |R12|, |R16|, PT ;  /* 0x400000100c00722a */ /* 0x008fe20003f4e200 */
[----:B------:R-:W-:-:S05]  /*3d40*/  IADD3 R6, P5, PT, R8, R14, RZ ;  /* 0x0000000e08067210 */ /* 0x000fca0007fbe0ff */
[----:B------:R-:W-:Y:S02]  /*3d50*/  FSEL R12, R12, R16, P2 ;  /* 0x000000100c0c7208 */ /* 0x000fe40001000000 */
[----:B------:R-:W-:-:S06]  /*3d60*/  FSEL R13, R13, R17, P2 ;  /* 0x000000110d0d7208 */ /* 0x000fcc0001000000 */
[----:B----4-:R-:W-:-:S06]  /*3d70*/  DSETP.GEU.AND P3, PT, |R12|, |R18|, PT ;  /* 0x400000120c00722a */ /* 0x010fcc0003f6e200 */
[----:B------:R-:W-:Y:S02]  /*3d80*/  FSEL R10, R12, R18, P3 ;  /* 0x000000120c0a7208 */ /* 0x000fe40001800000 */
[----:B------:R-:W-:Y:S02]  /*3d90*/  FSEL R11, R13, R19, P3 ;  /* 0x000000130d0b7208 */ /* 0x000fe40001800000 */
[----:B------:R-:W-:Y:S01]  /*3da0*/  IADD3.X R12, PT, PT, R5, UR15, RZ, P1, !PT ;  /* 0x0000000f050c7c10 */ /* 0x000fe20008ffe4ff */
[C---:B------:R-:W-:Y:S01]  /*3db0*/  VIADD R5, R4.reuse, 0x100 ;  /* 0x0000010004057836 */ /* 0x040fe20000000000 */
[----:B------:R-:W-:Y:S02]  /*3dc0*/  ISETP.LE.AND P1, PT, R7, UR6, PT ;  /* 0x0000000607007c0c */ /* 0x000fe4000bf23270 */
[----:B-----5:R-:W-:Y:S02]  /*3dd0*/  DSETP.GEU.AND P4, PT, |R10|, |R2|, PT ;  /* 0x400000020a00722a */ /* 0x020fe40003f8e200 */
[----:B------:R-:W-:Y:S01]  /*3de0*/  @P2 SEL R9, R4, R5, P0 ;  /* 0x0000000504092207 */ /* 0x000fe20000000000 */
[----:B------:R-:W-:-:S02]  /*3df0*/  IMAD.X R5, RZ, RZ, R12, P5 ;  /* 0x000000ffff057224 */ /* 0x000fc400028e060c */
[----:B------:R-:W-:-:S09]  /*3e00*/  @!P3 VIADD R9, R4, 0x300 ;  /* 0x000003000409b836 */ /* 0x000fd20000000000 */
        /* <DEDUP_REMOVED lines=10> */
.L_x_535:
[----:B------:R-:W-:Y:S05]  /*3eb0*/  BSYNC.RECONVERGENT B1 ;  /* 0x0000000000017941 */ /* 0x000fea0003800200 */
.L_x_534:
        /* <DEDUP_REMOVED lines=12> */
[----:B------:R-:W-:-:S05]  /*3f80*/  IMAD.MOV.U32 R11, RZ, RZ, 0x500 ;  /* 0x00000500ff0b7424 */ /* 0x000fca00078e00ff */
[----:B------:R-:W2:Y:S01]  /*3f90*/  ATOMG.E.ADD.STRONG.GPU PT, R10, desc[UR10][R8.64], R11 ;  /* 0x8000000b080a79a8 */ /* 0x000ea200081ef10a */
[----:B------:R-:W0:Y:S01]  /*3fa0*/  S2UR UR5, SR_CgaCtaId ;  /* 0x00000000000579c3 */ /* 0x000e220000008800 */
[----:B------:R-:W-:Y:S02]  /*3fb0*/  UMOV UR4, 0x400 ;  /* 0x0000040000047882 */ /* 0x000fe40000000000 */
[----:B0-----:R-:W-:Y:S01]  /*3fc0*/  ULEA UR4, UR5, UR4, 0x18 ;  /* 0x0000000405047291 */ /* 0x001fe2000f8ec0ff */
[----:B--2---:R-:W-:-:S08]  /*3fd0*/  VIADD R10, R10, UR6 ;  /* 0x000000060a0a7c36 */ /* 0x004fd00008000000 */
[----:B------:R0:W-:Y:S03]  /*3fe0*/  STS [UR4+0x98], R10 ;  /* 0x0000980aff007988 */ /* 0x0001e60008000804 */
.L_x_538:
[----:B------:R-:W-:Y:S05]  /*3ff0*/  BSYNC.RECONVERGENT B1 ;  /* 0x0000000000017941 */ /* 0x000fea0003800200 */
.L_x_537:
[----:B------:R-:W1:Y:S08]  /*4000*/  S2UR UR5, SR_CgaCtaId ;  /* 0x00000000000579c3 */ /* 0x000e700000008800 */
[----:B------:R-:W-:Y:S06]  /*4010*/  BAR.SYNC.DEFER_BLOCKING 0x0 ;  /* 0x0000000000007b1d */ /* 0x000fec0000010000 */
[----:B------:R-:W-:-:S02]  /*4020*/  UMOV UR4, 0x400 ;  /* 0x0000040000047882 */ /* 0x000fc40000000000 */
[----:B-1----:R-:W-:-:S06]  /*4030*/  ULEA UR4, UR5, UR4, 0x18 ;  /* 0x0000000405047291 */ /* 0x002fcc000f8ec0ff */
[----:B------:R-:W-:-:S05]  /*4040*/  IMAD.U32 R14, RZ, RZ, UR4 ;  /* 0x00000004ff0e7e24 */ /* 0x000fca000f8e00ff */
[----:B------:R-:W0:Y:S02]  /*4050*/  LDS R12, [R14+0x98] ;  /* 0x000098000e0c7984 */ /* 0x000e240000000800 */
[----:B0-----:R-:W-:-:S05]  /*4060*/  VIADD R10, R12, 0x500 ;  /* 0x000005000c0a7836 */ /* 0x001fca0000000000 */
[----:B------:R-:W-:-:S13]  /*4070*/  ISETP.GT.AND P0, PT, R10, R7, PT ;  /* 0x000000070a00720c */ /* 0x000fda0003f04270 */
[----:B------:R-:W-:Y:S05]  /*4080*/  @P0 BRA `(.L_x_539) ;  /* 0x0000000400900947 */ /* 0x000fea0003800000 */
[----:B------:R-:W-:Y:S01]  /*4090*/  BSSY.RECONVERGENT B1, `(.L_x_539) ;  /* 0x0000063000017945 */ /* 0x000fe20003800200 */
[----:B------:R-:W-:Y:S01]  /*40a0*/  IMAD.MOV.U32 R20, RZ, RZ, R2 ;  /* 0x000000ffff147224 */ /* 0x000fe200078e0002 */
[----:B------:R-:W0:Y:S01]  /*40b0*/  LDCU UR7, c[0x0][0x398] ;  /* 0x00007300ff0777ac */ /* 0x000e220008000800 */
[----:B------:R-:W-:Y:S02]  /*40c0*/  IMAD.MOV.U32 R21, RZ, RZ, R3 ;  /* 0x000000ffff157224 */ /* 0x000fe400078e0003 */
[----:B------:R-:W-:Y:S01]  /*40d0*/  IMAD.MOV.U32 R27, RZ, RZ, R6 ;  /* 0x000000ffff1b7224 */ /* 0x000fe200078e0006 */
[----:B------:R-:W1:Y:S01]  /*40e0*/  LDCU.128 UR12, c[0x0][0x380] ;  /* 0x00007000ff0c77ac */ /* 0x000e620008000c00 */
[----:B------:R-:W-:-:S07]  /*40f0*/  IMAD.MOV.U32 R22, RZ, RZ, R5 ;  /* 0x000000ffff167224 */ /* 0x000fce00078e0005 */
.L_x_542:
[----:B------:R-:W-:-:S04]  /*4100*/  IADD3 R28, P0, PT, R4, R12, RZ ;  /* 0x0000000c041c7210 */ /* 0x000fc80007f1e0ff */
[----:B------:R-:W-:Y:S02]  /*4110*/  LEA.HI.X.SX32 R25, R12, RZ, 0x1, P0 ;  /* 0x000000ff0c197211 */ /* 0x000fe400000f0eff */
[----:B-1----:R-:W-:-:S04]  /*4120*/  LEA R6, P0, R28, UR12, 0x3 ;  /* 0x0000000c1c067c11 */ /* 0x002fc8000f8018ff */
[----:B------:R-:W-:-:S05]  /*4130*/  LEA.HI.X R7, R28, UR13, R25, 0x3, P0 ;  /* 0x0000000d1c077c11 */ /* 0x000fca00080f1c19 */
[----:B------:R-:W2:Y:S04]  /*4140*/  LDG.E.64 R18, desc[UR10][R6.64] ;  /* 0x0000000a06127981 */ /* 0x000ea8000c1e1b00 */
[----:B------:R-:W3:Y:S04]  /*4150*/  LDG.E.64 R16, desc[UR10][R6.64+0x800] ;  /* 0x0008000a06107981 */ /* 0x000ee8000c1e1b00 */
[----:B------:R-:W4:Y:S04]  /*4160*/  LDG.E.64 R12, desc[UR10][R6.64+0x1000] ;  /* 0x0010000a060c7981 */ /* 0x000f28000c1e1b00 */
[----:B------:R-:W4:Y:S01]  /*4170*/  LDG.E.64 R10, desc[UR10][R6.64+0x1800] ;  /* 0x0018000a060a7981 */ /* 0x000f22000c1e1b00 */
[----:B------:R-:W-:-:S03]  /*4180*/  IADD3 R28, P0, PT, R28, UR14, RZ ;  /* 0x0000000e1c1c7c10 */ /* 0x000fc6000ff1e0ff */
[----:B------:R1:W5:Y:S01]  /*4190*/  LDG.E.64 R2, desc[UR10][R6.64+0x2000] ;  /* 0x0020000a06027981 */ /* 0x000362000c1e1b00 */
[----:B------:R-:W-:Y:S01]  /*41a0*/  IADD3.X R25, PT, PT, R25, UR15, RZ, P0, !PT ;  /* 0x0000000f19197c10 */ /* 0x000fe200087fe4ff */
[----:B------:R-:W-:Y:S01]  /*41b0*/  BSSY.RECONVERGENT B2, `(.L_x_540) ;  /* 0x0000038000027945 */ /* 0x000fe20003800200 */
[----:B------:R-:W-:Y:S01]  /*41c0*/  BAR.SYNC.DEFER_BLOCKING 0x0 ;  /* 0x0000000000007b1d */ /* 0x000fe20000010000 */
[C---:B------:R-:W-:Y:S02]  /*41d0*/  IADD3 R24, P4, PT, R28.reuse, 0x200, RZ ;  /* 0x000002001c187810 */ /* 0x040fe40007f9e0ff */
[C---:B------:R-:W-:Y:S02]  /*41e0*/  IADD3 R15, P5, PT, R28.reuse, 0x300, RZ ;  /* 0x000003001c0f7810 */ /* 0x040fe40007fbe0ff */
[C---:B------:R-:W-:Y:S02]  /*41f0*/  IADD3 R23, P3, PT, R28.reuse, 0x100, RZ ;  /* 0x000001001c177810 */ /* 0x040fe40007f7e0ff */
[----:B-1----:R-:W-:-:S02]  /*4200*/  IADD3 R6, P6, PT, R28, 0x400, RZ ;  /* 0x000004001c067810 */ /* 0x002fc40007fde0ff */
[----:B------:R-:W-:Y:S01]  /*4210*/  IADD3.X R26, PT, PT, RZ, R25, RZ, P3, !PT ;  /* 0x00000019ff1a7210 */ /* 0x000fe20001ffe4ff */
[----:B--2---:R-:W-:-:S14]  /*4220*/  DSETP.GEU.AND P2, PT, |R20|, |R18|, PT ;  /* 0x400000121400722a */ /* 0x004fdc0003f4e200 */
[----:B------:R-:W-:-:S04]  /*4230*/  @P2 ISETP.GE.U32.AND P0, PT, R27, R28, PT ;  /* 0x0000001c1b00220c */ /* 0x000fc80003f06070 */
[----:B------:R-:W-:-:S13]  /*4240*/  @P2 ISETP.GE.AND.EX P0, PT, R22, R25, PT, P0 ;  /* 0x000000191600220c */ /* 0x000fda0003f06300 */
[----:B------:R-:W-:-:S06]  /*4250*/  @P2 DSETP.LT.OR P0, PT, |R18|, |R20|, !P0 ;  /* 0x400000141200222a */ /* 0x000fcc0004701600 */
[----:B------:R-:W-:Y:S02]  /*4260*/  @P2 FSEL R5, R20, R18, P0 ;  /* 0x0000001214052208 */ /* 0x000fe40000000000 */
[----:B------:R-:W-:Y:S01]  /*4270*/  @P2 FSEL R20, R21, R19, P0 ;  /* 0x0000001315142208 */ /* 0x000fe20000000000 */
[----:B------:R-:W-:Y:S01]  /*4280*/  IMAD.X R21, RZ, RZ, R25, P4 ;  /* 0x000000ffff157224 */ /* 0x000fe200020e0619 */
[----:B------:R-:W-:Y:S01]  /*4290*/  @P2 SEL R28, R27, R28, P0 ;  /* 0x0000001c1b1c2207 */ /* 0x000fe20000000000 */
[----:B------:R-:W-:Y:S02]  /*42a0*/  @P2 IMAD.MOV.U32 R18, RZ, RZ, R5 ;  /* 0x000000ffff122224 */ /* 0x000fe400078e0005 */
[----:B------:R-:W-:Y:S02]  /*42b0*/  @P2 IMAD.MOV.U32 R19, RZ, RZ, R20 ;  /* 0x000000ffff132224 */ /* 0x000fe400078e0014 */
[--C-:B------:R-:W-:Y:S02]  /*42c0*/  IMAD.X R20, RZ, RZ, R25.reuse, P5 ;  /* 0x000000ffff147224 */ /* 0x100fe400028e0619 */
[----:B------:R-:W-:Y:S01]  /*42d0*/  IMAD.X R5, RZ, RZ, R25, P6 ;  /* 0x000000ffff057224 */ /* 0x000fe200030e0619 */
[----:B------:R-:W-:Y:S01]  /*42e0*/  @P2 SEL R25, R22, R25, P0 ;  /* 0x0000001916192207 */ /* 0x000fe20000000000 */
        /* <DEDUP_REMOVED lines=20> */
[----:B------:R-:W-:-:S05]  /*4430*/  ISETP.NE.AND P2, PT, R4, RZ, PT ;  /* 0x000000ff0400720c */ /* 0x000fca0003f45270 */
[----:B------:R-:W-:-:S14]  /*4440*/  DSETP.GEU.AND P1, PT, |R12|, |R10|, PT ;  /* 0x4000000a0c00722a */ /* 0x000fdc0003f2e200 */
[----:B------:R-:W-:-:S04]  /*4450*/  @P1 ISETP.GE.U32.AND P0, PT, R24, R15, PT ;  /* 0x0000000f1800120c */ /* 0x000fc80003f06070 */
[----:B------:R-:W-:-:S13]  /*4460*/  @P1 ISETP.GE.AND.EX P0, PT, R21, R20, PT, P0 ;  /* 0x000000141500120c */ /* 0x000fda0003f06300 */
[----:B------:R-:W-:-:S06]  /*4470*/  @P1 DSETP.LT.OR P0, PT, |R10|, |R12|, !P0 ;  /* 0x4000000c0a00122a */ /* 0x000fcc0004701600 */
[----:B------:R-:W-:Y:S02]  /*4480*/  @P1 FSEL R16, R12, R10, P0 ;  /* 0x0000000a0c101208 */ /* 0x000fe40000000000 */
[----:B------:R-:W-:Y:S01]  /*4490*/  @P1 FSEL R13, R13, R11, P0 ;  /* 0x0000000b0d0d1208 */ /* 0x000fe20000000000 */
[----:B------:R-:W-:Y:S06]  /*44a0*/  @P2 BRA `(.L_x_541) ;  /* 0x0000000000202947 */ /* 0x000fec0003800000 */
[----:B------:R-:W-:-:S05]  /*44b0*/  IMAD.MOV.U32 R17, RZ, RZ, 0x500 ;  /* 0x00000500ff117424 */ /* 0x000fca00078e00ff */
[----:B------:R-:W2:Y:S01]  /*44c0*/  ATOMG.E.ADD.STRONG.GPU PT, R7, desc[UR10][R8.64], R17 ;  /* 0x80000011080779a8 */ /* 0x000ea200081ef10a */
[----:B------:R-:W1:Y:S01]  /*44d0*/  S2UR UR5, SR_CgaCtaId ;  /* 0x00000000000579c3 */ /* 0x000e620000008800 */
[----:B------:R-:W-:Y:S02]  /*44e0*/  UMOV UR4, 0x400 ;  /* 0x0000040000047882 */ /* 0x000fe40000000000 */
[----:B-1----:R-:W-:-:S06]  /*44f0*/  ULEA UR4, UR5, UR4, 0x18 ;  /* 0x0000000405047291 */ /* 0x002fcc000f8ec0ff */
[----:B------:R-:W-:Y:S02]  /*4500*/  IMAD.U32 R14, RZ, RZ, UR4 ;  /* 0x00000004ff0e7e24 */ /* 0x000fe4000f8e00ff */
[----:B--2---:R-:W-:-:S05]  /*4510*/  VIADD R7, R7, UR6 ;  /* 0x0000000607077c36 */ /* 0x004fca0008000000 */
[----:B------:R1:W-:Y:S02]  /*4520*/  STS [R14+0x98], R7 ;  /* 0x000098070e007388 */ /* 0x0003e40000000800 */
.L_x_541:
[----:B0-----:R-:W-:Y:S05]  /*4530*/  BSYNC.RECONVERGENT B2 ;  /* 0x0000000000027941 */ /* 0x001fea0003800200 */
.L_x_540:
[----:B------:R-:W-:Y:S01]  /*4540*/  BAR.SYNC.DEFER_BLOCKING 0x0 ;  /* 0x0000000000007b1d */ /* 0x000fe20000010000 */
[----:B------:R-:W-:Y:S01]  /*4550*/  @P1 IMAD.MOV.U32 R10, RZ, RZ, R16 ;  /* 0x000000ffff0a1224 */ /* 0x000fe200078e0010 */
[----:B------:R-:W-:Y:S01]  /*4560*/  @P1 SEL R15, R24, R15, P0 ;  /* 0x0000000f180f1207 */ /* 0x000fe20000000000 */
[----:B------:R-:W-:Y:S01]  /*4570*/  @P1 IMAD.MOV.U32 R11, RZ, RZ, R13 ;  /* 0x000000ffff0b1224 */ /* 0x000fe200078e000d */
[----:B------:R-:W-:Y:S01]  /*4580*/  @P1 SEL R20, R21, R20, P0 ;  /* 0x0000001415141207 */ /* 0x000fe20000000000 */
[----:B-1----:R-:W-:-:S04]  /*4590*/  IMAD.U32 R7, RZ, RZ, UR7 ;  /* 0x00000007ff077e24 */ /* 0x002fc8000f8e00ff */
[----:B-----5:R-:W-:-:S14]  /*45a0*/  DSETP.GEU.AND P2, PT, |R10|, |R2|, PT ;  /* 0x400000020a00722a */ /* 0x020fdc0003f4e200 */
[----:B------:R-:W-:Y:S01]  /*45b0*/  @P2 ISETP.GE.U32.AND P0, PT, R15, R6, PT ;  /* 0x000000060f00220c */ /* 0x000fe20003f06070 */
[----:B------:R-:W0:Y:S03]  /*45c0*/  LDS R12, [R14+0x98] ;  /* 0x000098000e0c7984 */ /* 0x000e260000000800 */
        /* <DEDUP_REMOVED lines=9> */
[----:B------:R-:W-:-:S02]  /*4660*/  IMAD.MOV.U32 R22, RZ, RZ, R5 ;  /* 0x000000ffff167224 */ /* 0x000fc400078e0005 */
[----:B------:R-:W-:Y:S02]  /*4670*/  IMAD.MOV.U32 R20, RZ, RZ, R2 ;  /* 0x000000ffff147224 */ /* 0x000fe400078e0002 */
[----:B------:R-:W-:Y:S02]  /*4680*/  IMAD.MOV.U32 R21, RZ, RZ, R3 ;  /* 0x000000ffff157224 */ /* 0x000fe400078e0003 */
[----:B0-----:R-:W-:-:S05]  /*4690*/  VIADD R10, R12, 0x500 ;  /* 0x000005000c0a7836 */ /* 0x001fca0000000000 */
[----:B------:R-:W-:-:S13]  /*46a0*/  ISETP.GT.AND P0, PT, R10, R7, PT ;  /* 0x000000070a00720c */ /* 0x000fda0003f04270 */
[----:B------:R-:W-:Y:S05]  /*46b0*/  @!P0 BRA `(.L_x_542) ;  /* 0xfffffff800908947 */ /* 0x000fea000383ffff */
[----:B------:R-:W-:Y:S05]  /*46c0*/  BSYNC.RECONVERGENT B1 ;  /* 0x0000000000017941 */ /* 0x000fea0003800200 */
.L_x_539:
[----:B------:R-:W-:Y:S01]  /*46d0*/  ISETP.GE.AND P0, PT, R12, R7, PT ;  /* 0x000000070c00720c */ /* 0x000fe20003f06270 */
[----:B------:R-:W0:Y:S01]  /*46e0*/  LDCU.64 UR6, c[0x0][0x388] ;  /* 0x00007100ff0677ac */ /* 0x000e220008000a00 */
[----:B------:R-:W-:Y:S01]  /*46f0*/  BSSY.RECONVERGENT B1, `(.L_x_536) ;  /* 0x00000ac000017945 */ /* 0x000fe20003800200 */
[----:B------:R-:W1:Y:S10]  /*4700*/  LDCU.64 UR4, c[0x0][0x388] ;  /* 0x00007100ff0477ac */ /* 0x000e740008000a00 */
[----:B------:R-:W-:Y:S05]  /*4710*/  @P0 BRA `(.L_x_543) ;  /* 0x0000000800a40947 */ /* 0x000fea0003800000 */
[----:B------:R-:W-:-:S05]  /*4720*/  IMAD.IADD R9, R7, 0x1, -R12 ;  /* 0x0000000107097824 */ /* 0x000fca00078e0a0c */
[----:B------:R-:W-:-:S13]  /*4730*/  ISETP.GE.AND P0, PT, R4, R9, PT ;  /* 0x000000090400720c */ /* 0x000fda0003f06270 */
[----:B------:R-:W-:Y:S05]  /*4740*/  @P0 BRA `(.L_x_543) ;  /* 0x0000000800980947 */ /* 0x000fea0003800000 */
[----:B------:R-:W-:Y:S01]  /*4750*/  LOP3.LUT R8, RZ, R4, RZ, 0x33, !PT ;  /* 0x00000004ff087212 */ /* 0x000fe200078e33ff */
[----:B------:R-:W-:Y:S03]  /*4760*/  BSSY.RECONVERGENT B2, `(.L_x_544) ;  /* 0x000002f000027945 */ /* 0x000fe60003800200 */
[----:B------:R-:W-:Y:S01]  /*4770*/  IADD3 R18, PT, PT, -R12, R7, R8 ;  /* 0x000000070c127210 */ /* 0x000fe20007ffe108 */
[----:B------:R-:W-:-:S03]  /*4780*/  IMAD.MOV.U32 R8, RZ, RZ, R4 ;  /* 0x000000ffff087224 */ /* 0x000fc600078e0004 */
[----:B------:R-:W-:-:S04]  /*4790*/  LOP3.LUT R7, R18, 0x300, RZ, 0xc0, !PT ;  /* 0x0000030012077812 */ /* 0x000fc800078ec0ff */
[----:B------:R-:W-:-:S13]  /*47a0*/  ISETP.NE.AND P0, PT, R7, 0x300, PT ;  /* 0x000003000700780c */ /* 0x000fda0003f05270 */
[----:B------:R-:W-:Y:S05]  /*47b0*/  @!P0 BRA `(.L_x_545) ;  /* 0x0000000000a48947 */ /* 0x000fea0003800000 */
[----:B------:R-:W2:Y:S01]  /*47c0*/  LDC.64 R10, c[0x0][0x380] ;  /* 0x0000e000ff0a7b82 */ /* 0x000ea20000000a00 */
[----:B------:R-:W-:Y:S01]  /*47d0*/  LEA.HI R7, R18, 0x1, RZ, 0x18 ;  /* 0x0000000112077811 */ /* 0x000fe200078fc0ff */
[----:B------:R-:W-:Y:S02]  /*47e0*/  IMAD.IADD R13, R4, 0x1, R12 ;  /* 0x00000001040d7824 */ /* 0x000fe400078e020c */
[----:B------:R-:W-:Y:S01]  /*47f0*/  IMAD.MOV.U32 R8, RZ, RZ, R4 ;  /* 0x000000ffff087224 */ /* 0x000fe200078e0004 */
[----:B------:R-:W-:-:S05]  /*4800*/  LOP3.LUT R7, R7, 0x3, RZ, 0xc0, !PT ;  /* 0x0000000307077812 */ /* 0x000fca00078ec0ff */
[----:B------:R-:W-:-:S07]  /*4810*/  IMAD.MOV R7, RZ, RZ, -R7 ;  /* 0x000000ffff077224 */ /* 0x000fce00078e0a07 */
.L_x_548:
[----:B--2---:R-:W-:-:S06]  /*4820*/  IMAD.WIDE R14, R13, 0x8, R10 ;  /* 0x000000080d0e7825 */ /* 0x004fcc00078e020a */
[----:B------:R-:W2:Y:S01]  /*4830*/  LDG.E.64 R14, desc[UR10][R14.64] ;  /* 0x0000000a0e0e7981 */ /* 0x000ea2000c1e1b00 */
[----:B-1----:R-:W-:Y:S01]  /*4840*/  IADD3 R22, P1, PT, R13, UR4, RZ ;  /* 0x000000040d167c10 */ /* 0x002fe2000ff3e0ff */
[----:B------:R-:W-:Y:S01]  /*4850*/  VIADD R7, R7, 0x1 ;  /* 0x0000000107077836 */ /* 0x000fe20000000000 */
[----:B------:R-:W-:Y:S01]  /*4860*/  BSSY.RECONVERGENT B3, `(.L_x_546) ;  /* 0x000001b000037945 */ /* 0x000fe20003800200 */
[----:B------:R-:W-:Y:S01]  /*4870*/  IMAD.MOV.U32 R19, RZ, RZ, R6 ;  /* 0x000000ffff137224 */ /* 0x000fe200078e0006 */
[----:B------:R-:W-:Y:S01]  /*4880*/  LEA.HI.X.SX32 R21, R13, UR5, 0x1, P1 ;  /* 0x000000050d157c11 */ /* 0x000fe200088f0eff */
[----:B------:R-:W-:Y:S01]  /*4890*/  IMAD.MOV.U32 R20, RZ, RZ, R5 ;  /* 0x000000ffff147224 */ /* 0x000fe200078e0005 */
[----:B------:R-:W-:Y:S01]  /*48a0*/  MOV R16, R2 ;  /* 0x0000000200107202 */ /* 0x000fe20000000f00 */
[----:B------:R-:W-:Y:S01]  /*48b0*/  IMAD.MOV.U32 R17, RZ, RZ, R3 ;  /* 0x000000ffff117224 */ /* 0x000fe200078e0003 */
[----:B------:R-:W-:Y:S01]  /*48c0*/  ISETP.NE.AND P2, PT, R7, RZ, PT ;  /* 0x000000ff0700720c */ /* 0x000fe20003f45270 */
        /* <DEDUP_REMOVED lines=20> */
.L_x_547:
[----:B0-----:R-:W-:Y:S05]  /*4a10*/  BSYNC.RECONVERGENT B3 ;  /* 0x0000000000037941 */ /* 0x001fea0003800200 */
.L_x_546:
[----:B------:R-:W-:Y:S02]  /*4a20*/  VIADD R8, R8, 0x100 ;  /* 0x0000010008087836 */ /* 0x000fe40000000000 */
[----:B------:R-:W-:Y:S01]  /*4a30*/  VIADD R13, R13, 0x100 ;  /* 0x000001000d0d7836 */ /* 0x000fe20000000000 */
[----:B------:R-:W-:Y:S06]  /*4a40*/  @P2 BRA `(.L_x_548) ;  /* 0xfffffffc00742947 */ /* 0x000fec000383ffff */
.L_x_545:
[----:B01----:R-:W-:Y:S05]  /*4a50*/  BSYNC.RECONVERGENT B2 ;  /* 0x0000000000027941 */ /* 0x003fea0003800200 */
.L_x_544:
        /* <DEDUP_REMOVED lines=9> */
.L_x_557:
[----:B------:R-:W-:-:S05]  /*4af0*/  IMAD.WIDE R22, R7, 0x8, R10 ;  /* 0x0000000807167825 */ /* 0x000fca00078e020a */
[----:B------:R-:W2:Y:S04]  /*4b00*/  LDG.E.64 R20, desc[UR10][R22.64+-0x1000] ;  /* 0xfff0000a16147981 */ /* 0x000ea8000c1e1b00 */
[----:B------:R0:W5:Y:S04]  /*4b10*/  LDG.E.64 R16, desc[UR10][R22.64+-0x800] ;  /* 0xfff8000a16107981 */ /* 0x000168000c1e1b00 */
[----:B------:R0:W5:Y:S04]  /*4b20*/  LDG.E.64 R14, desc[UR10][R22.64] ;  /* 0x0000000a160e7981 */ /* 0x000168000c1e1b00 */
[----:B------:R0:W5:Y:S01]  /*4b30*/  LDG.E.64 R12, desc[UR10][R22.64+0x800] ;  /* 0x0008000a160c7981 */ /* 0x000162000c1e1b00 */
[C---:B------:R-:W-:Y:S01]  /*4b40*/  IADD3 R29, P1, PT, R7.reuse, UR6, RZ ;  /* 0x00000006071d7c10 */ /* 0x040fe2000ff3e0ff */
[----:B------:R-:W-:Y:S03]  /*4b50*/  BSSY.RECONVERGENT B2, `(.L_x_549) ;  /* 0x0000016000027945 */ /* 0x000fe60003800200 */
[----:B------:R-:W-:Y:S01]  /*4b60*/  LEA.HI.X.SX32 R30, R7, UR7, 0x1, P1 ;  /* 0x00000007071e7c11 */ /* 0x000fe200088f0eff */
        /* <DEDUP_REMOVED lines=20> */
.L_x_550:
[----:B------:R-:W-:Y:S05]  /*4cb0*/  BSYNC.RECONVERGENT B2 ;  /* 0x0000000000027941 */ /* 0x000fea0003800200 */
.L_x_549:
        /* <DEDUP_REMOVED lines=23> */
.L_x_552:
[----:B------:R-:W-:Y:S05]  /*4e30*/  BSYNC.RECONVERGENT B2 ;  /* 0x0000000000027941 */ /* 0x000fea0003800200 */
.L_x_551:
        /* <DEDUP_REMOVED lines=24> */
.L_x_554:
[----:B------:R-:W-:Y:S05]  /*4fc0*/  BSYNC.RECONVERGENT B2 ;  /* 0x0000000000027941 */ /* 0x000fea0003800200 */
.L_x_553:
        /* <DEDUP_REMOVED lines=22> */
.L_x_556:
[----:B------:R-:W-:Y:S05]  /*5130*/  BSYNC.RECONVERGENT B2 ;  /* 0x0000000000027941 */ /* 0x000fea0003800200 */
.L_x_555:
[----:B------:R-:W-:Y:S02]  /*5140*/  VIADD R8, R8, 0x400 ;  /* 0x0000040008087836 */ /* 0x000fe40000000000 */
[----:B------:R-:W-:Y:S02]  /*5150*/  VIADD R27, R27, 0x400 ;  /* 0x000004001b1b7836 */ /* 0x000fe40000000000 */
[----:B------:R-:W-:Y:S01]  /*5160*/  VIADD R26, R26, 0x400 ;  /* 0x000004001a1a7836 */ /* 0x000fe20000000000 */
[----:B------:R-:W-:Y:S01]  /*5170*/  ISETP.GE.AND P0, PT, R8, R9, PT ;  /* 0x000000090800720c */ /* 0x000fe20003f06270 */
[----:B------:R-:W-:Y:S02]  /*5180*/  VIADD R25, R25, 0x400 ;  /* 0x0000040019197836 */ /* 0x000fe40000000000 */
[----:B------:R-:W-:-:S10]  /*5190*/  VIADD R7, R7, 0x400 ;  /* 0x0000040007077836 */ /* 0x000fd40000000000 */
[----:B------:R-:W-:Y:S05]  /*51a0*/  @!P0 BRA `(.L_x_557) ;  /* 0xfffffff800508947 */ /* 0x000fea000383ffff */
.L_x_543:
[----:B01----:R-:W-:Y:S05]  /*51b0*/  BSYNC.RECONVERGENT B1 ;  /* 0x0000000000017941 */ /* 0x003fea0003800200 */
.L_x_536:
        /* <DEDUP_REMOVED lines=13> */
[----:B------:R-:W-:Y:S01]  /*5290*/  MOV R12, R7 ;  /* 0x00000007000c7202 */ /* 0x000fe20000000f00 */
[----:B------:R-:W-:Y:S02]  /*52a0*/  IMAD.MOV.U32 R13, RZ, RZ, R16 ;  /* 0x000000ffff0d7224 */ /* 0x000fe400078e0010 */
        /* <DEDUP_REMOVED lines=17> */
.L_x_559:
[----:B------:R-:W-:Y:S05]  /*53c0*/  BSYNC.RECONVERGENT B1 ;  /* 0x0000000000017941 */ /* 0x000fea0003800200 */
.L_x_558:
        /* <DEDUP_REMOVED lines=31> */
.L_x_561:
[----:B------:R-:W-:Y:S05]  /*55c0*/  BSYNC.RECONVERGENT B1 ;  /* 0x0000000000017941 */ /* 0x000fea0003800200 */
.L_x_560:
[----:B------:R-:W-:Y:S01]  /*55d0*/  ISETP.GT.AND P0, PT, R14, 0x1b, PT ;  /* 0x0000001b0e00780c */ /* 0x000fe20003f04270 */
[----:B0-----:R0:W0:Y:S01]  /*55e0*/  SHFL.DOWN PT, R8, R2, 0x4, 0x1f ;  /* 0x08801f0002087f89 */ /* 0x00102200000e0000 */
[----:B------:R-:W-:Y:S01]  /*55f0*/  BSSY.RECONVERGENT B1, `(.L_x_562) ;  /* 0x000001d000017945 */ /* 0x000fe20003800200 */
[----:B---3--:R-:W-:Y:S02]  /*5600*/  IMAD.MOV.U32 R11, RZ, RZ, R5 ;  /* 0x000000ffff0b7224 */ /* 0x008fe400078e0005 */
[----:B------:R3:W0:Y:S01]  /*5610*/  SHFL.DOWN PT, R9, R3, 0x4, 0x1f ;  /* 0x08801f0003097f89 */ /* 0x00062200000e0000 */
[----:B------:R-:W-:Y:S02]  /*5620*/  IMAD.MOV.U32 R12, RZ, RZ, R10 ;  /* 0x000000ffff0c7224 */ /* 0x000fe400078e000a */
[----:B-1----:R-:W-:Y:S01]  /*5630*/  IMAD.MOV.U32 R6, RZ, RZ, R2 ;  /* 0x000000ffff067224 */ /* 0x002fe200078e0002 */
[----:B----4-:R3:W1:Y:S01]  /*5640*/  SHFL.DOWN PT, R16, R5, 0x4, 0x1f ;  /* 0x08801f0005107f89 */ /* 0x01066200000e0000 */
[----:B--2---:R-:W-:-:S03]  /*5650*/  IMAD.MOV.U32 R7, RZ, RZ, R3 ;  /* 0x000000ffff077224 */ /* 0x004fc600078e0003 */
[----:B------:R3:W2:Y:S01]  /*5660*/  SHFL.DOWN PT, R13, R10, 0x4, 0x1f ;  /* 0x08801f000a0d7f89 */ /* 0x0006a200000e0000 */
[----:B------:R-:W-:Y:S05]  /*5670*/  @P0 BRA `(.L_x_563) ;  /* 0x0000000000500947 */ /* 0x000fea0003800000 */
[----:B0-----:R-:W-:Y:S01]  /*5680*/  DSETP.GEU.AND P0, PT, |R2|, |R8|, PT ;  /* 0x400000080200722a */ /* 0x001fe20003f0e200 */
[----:B-1----:R-:W-:Y:S02]  /*5690*/  IMAD.MOV.U32 R11, RZ, RZ, R16 ;  /* 0x000000ffff0b7224 */ /* 0x002fe400078e0010 */
[----:B--2---:R-:W-:Y:S02]  /*56a0*/  IMAD.MOV.U32 R12, RZ, RZ, R13 ;  /* 0x000000ffff0c7224 */ /* 0x004fe400078e000d */
        /* <DEDUP_REMOVED lines=17> */
.L_x_563:
[----:B------:R-:W-:Y:S05]  /*57c0*/  BSYNC.RECONVERGENT B1 ;  /* 0x0000000000017941 */ /* 0x000fea0003800200 */
.L_x_562:
[----:B------:R-:W-:Y:S01]  /*57d0*/  ISETP.GT.AND P0, PT, R14, 0x17, PT ;  /* 0x000000170e00780c */ /* 0x000fe20003f04270 */
[----:B0-----:R0:W4:Y:S01]  /*57e0*/  SHFL.DOWN PT, R8, R6, 0x8, 0x1f ;  /* 0x09001f0006087f89 */ /* 0x00112200000e0000 */
[----:B------:R-:W-:Y:S01]  /*57f0*/  BSSY.RECONVERGENT B1, `(.L_x_564) ;  /* 0x000001d000017945 */ /* 0x000fe20003800200 */
[----:B---3--:R-:W-:Y:S02]  /*5800*/  IMAD.MOV.U32 R5, RZ, RZ, R11 ;  /* 0x000000ffff057224 */ /* 0x008fe400078e000b */
[----:B------:R0:W3:Y:S01]  /*5810*/  SHFL.DOWN PT, R9, R7, 0x8, 0x1f ;  /* 0x09001f0007097f89 */ /* 0x0000e200000e0000 */
[----:B------:R-:W-:Y:S02]  /*5820*/  IMAD.MOV.U32 R10, RZ, RZ, R12 ;  /* 0x000000ffff0a7224 */ /* 0x000fe400078e000c */
[----:B------:R-:W-:Y:S01]  /*5830*/  IMAD.MOV.U32 R2, RZ, RZ, R6 ;  /* 0x000000ffff027224 */ /* 0x000fe200078e0006 */
[----:B-1----:R0:W1:Y:S01]  /*5840*/  SHFL.DOWN PT, R16, R11, 0x8, 0x1f ;  /* 0x09001f000b107f89 */ /* 0x00206200000e0000 */
[----:B------:R-:W-:-:S03]  /*5850*/  IMAD.MOV.U32 R3, RZ, RZ, R7 ;  /* 0x000000ffff037224 */ /* 0x000fc600078e0007 */
[----:B--2---:R0:W2:Y:S01]  /*5860*/  SHFL.DOWN PT, R13, R12, 0x8, 0x1f ;  /* 0x09001f000c0d7f89 */ /* 0x0040a200000e0000 */
[----:B------:R-:W-:Y:S05]  /*5870*/  @P0 BRA `(.L_x_565) ;  /* 0x0000000000500947 */ /* 0x000fea0003800000 */
[----:B---34-:R-:W-:Y:S01]  /*5880*/  DSETP.GEU.AND P0, PT, |R6|, |R8|, PT ;  /* 0x400000080600722a */ /* 0x018fe20003f0e200 */
[----:B-1----:R-:W-:Y:S02]  /*5890*/  IMAD.MOV.U32 R5, RZ, RZ, R16 ;  /* 0x000000ffff057224 */ /* 0x002fe400078e0010 */
        /* <DEDUP_REMOVED lines=18> */
.L_x_565:
[----:B------:R-:W-:Y:S05]  /*59c0*/  BSYNC.RECONVERGENT B1 ;  /* 0x0000000000017941 */ /* 0x000fea0003800200 */
.L_x_564:
[----:B------:R-:W-:Y:S01]  /*59d0*/  ISETP.GT.AND P0, PT, R14, 0xf, PT ;  /* 0x0000000f0e00780c */ /* 0x000fe20003f04270 */
[----:B0-----:R0:W0:Y:S01]  /*59e0*/  SHFL.DOWN PT, R6, R2, 0x10, 0x1f ;  /* 0x0a001f0002067f89 */ /* 0x00102200000e0000 */
[----:B------:R-:W-:Y:S01]  /*59f0*/  BSSY.RECONVERGENT B1, `(.L_x_566) ;  /* 0x000001d000017945 */ /* 0x000fe20003800200 */
[----:B------:R-:W-:Y:S02]  /*5a00*/  IMAD.MOV.U32 R17, RZ, RZ, R5 ;  /* 0x000000ffff117224 */ /* 0x000fe400078e0005 */
[----:B------:R0:W0:Y:S01]  /*5a10*/  SHFL.DOWN PT, R7, R3, 0x10, 0x1f ;  /* 0x0a001f0003077f89 */ /* 0x00002200000e0000 */
[----:B------:R-:W-:Y:S02]  /*5a20*/  IMAD.MOV.U32 R19, RZ, RZ, R10 ;  /* 0x000000ffff137224 */ /* 0x000fe400078e000a */
[----:B------:R-:W-:Y:S01]  /*5a30*/  IMAD.MOV.U32 R12, RZ, RZ, R2 ;  /* 0x000000ffff0c7224 */ /* 0x000fe200078e0002 */
[----:B----4-:R4:W0:Y:S01]  /*5a40*/  SHFL.DOWN PT, R8, R5, 0x10, 0x1f ;  /* 0x0a001f0005087f89 */ /* 0x01082200000e0000 */
[----:B--2---:R-:W-:-:S03]  /*5a50*/  IMAD.MOV.U32 R13, RZ, RZ, R3 ;  /* 0x000000ffff0d7224 */ /* 0x004fc600078e0003 */
[----:B---3--:R4:W2:Y:S01]  /*5a60*/  SHFL.DOWN PT, R9, R10, 0x10, 0x1f ;  /* 0x0a001f000a097f89 */ /* 0x0088a200000e0000 */
[----:B------:R-:W-:Y:S05]  /*5a70*/  @P0 BRA `(.L_x_567) ;  /* 0x0000000000500947 */ /* 0x000fea0003800000 */
[----:B0-----:R-:W-:Y:S01]  /*5a80*/  DSETP.GEU.AND P0, PT, |R2|, |R6|, PT ;  /* 0x400000060200722a */ /* 0x001fe20003f0e200 */
[----:B------:R-:W-:Y:S02]  /*5a90*/  IMAD.MOV.U32 R17, RZ, RZ, R8 ;  /* 0x000000ffff117224 */ /* 0x000fe400078e0008 */
        /* <DEDUP_REMOVED lines=18> */
.L_x_567:
[----:B------:R-:W-:Y:S05]  /*5bc0*/  BSYNC.RECONVERGENT B1 ;  /* 0x0000000000017941 */ /* 0x000fea0003800200 */
.L_x_566:
[----:B------:R-:W-:Y:S01]  /*5bd0*/  ISETP.NE.AND P0, PT, R14, RZ, PT ;  /* 0x000000ff0e00720c */ /* 0x000fe20003f05270 */
[----:B------:R-:W-:-:S12]  /*5be0*/  BSSY.RECONVERGENT B1, `(.L_x_568) ;  /* 0x000000b000017945 */ /* 0x000fd80003800200 */
[----:B------:R-:W-:Y:S05]  /*5bf0*/  @P0 BRA `(.L_x_569) ;  /* 0x0000000000240947 */ /* 0x000fea0003800000 */
[----:B0-----:R-:W0:Y:S01]  /*5c00*/  S2R R6, SR_CgaCtaId ;  /* 0x0000000000067919 */ /* 0x001e220000008800 */
[----:B------:R-:W-:Y:S01]  /*5c10*/  MOV R3, 0x400 ;  /* 0x0000040000037802 */ /* 0x000fe20000000f00 */
[----:B------:R-:W-:Y:S01]  /*5c20*/  IMAD.MOV.U32 R18, RZ, RZ, R17 ;  /* 0x000000ffff127224 */ /* 0x000fe200078e0011 */
[----:B------:R-:W-:-:S04]  /*5c30*/  SHF.R.U32.HI R2, RZ, 0x1, R4 ;  /* 0x00000001ff027819 */ /* 0x000fc80000011604 */
[----:B------:R-:W-:Y:S02]  /*5c40*/  LOP3.LUT R2, R2, 0x1f0, RZ, 0xc0, !PT ;  /* 0x000001f002027812 */ /* 0x000fe400078ec0ff */
[----:B0-----:R-:W-:-:S05]  /*5c50*/  LEA R3, R6, R3, 0x18 ;  /* 0x0000000306037211 */ /* 0x001fca00078ec0ff */
[----:B------:R-:W-:-:S05]  /*5c60*/  IMAD.IADD R3, R2, 0x1, R3 ;  /* 0x0000000102037824 */ /* 0x000fca00078e0203 */
[----:B------:R3:W-:Y:S04]  /*5c70*/  STS.64 [R3+0x10], R18 ;  /* 0x0000101203007388 */ /* 0x0007e80000000a00 */
[----:B------:R3:W-:Y:S02]  /*5c80*/  STS.64 [R3+0x8], R12 ;  /* 0x0000080c03007388 */ /* 0x0007e40000000a00 */
.L_x_569:
[----:B------:R-:W-:Y:S05]  /*5c90*/  BSYNC.RECONVERGENT B1 ;  /* 0x0000000000017941 */ /* 0x000fea0003800200 */
.L_x_568:
[----:B------:R-:W-:Y:S01]  /*5ca0*/  BAR.SYNC.DEFER_BLOCKING 0x0 ;  /* 0x0000000000007b1d */ /* 0x000fe20000010000 */
[----:B------:R-:W-:-:S13]  /*5cb0*/  ISETP.NE.AND P1, PT, R4, RZ, PT ;  /* 0x000000ff0400720c */ /* 0x000fda0003f25270 */
[----:B------:R-:W-:Y:S05]  /*5cc0*/  @P1 BRA `(.L_x_497) ;  /* 0x00000008008c1947 */ /* 0x000fea0003800000 */
[----:B0--3--:R-:W0:Y:S01]  /*5cd0*/  S2R R3, SR_CgaCtaId ;  /* 0x0000000000037919 */ /* 0x009e220000008800 */
[----:B------:R-:W-:Y:S01]  /*5ce0*/  MOV R2, 0x400 ;  /* 0x0000040000027802 */ /* 0x000fe20000000f00 */
[----:B------:R-:W-:Y:S03]  /*5cf0*/  BSSY.RECONVERGENT B1, `(.L_x_570) ;  /* 0x000001a000017945 */ /* 0x000fe60003800200 */
[----:B0-----:R-:W-:-:S05]  /*5d00*/  LEA R30, R3, R2, 0x18 ;  /* 0x00000002031e7211 */ /* 0x001fca00078ec0ff */
[----:B------:R-:W0:Y:S04]  /*5d10*/  LDS.64 R14, [R30+0x18] ;  /* 0x000018001e0e7984 */ /* 0x000e280000000a00 */
[----:B----4-:R-:W3:Y:S04]  /*5d20*/  LDS.128 R4, [R30+0x20] ;  /* 0x000020001e047984 */ /* 0x010ee80000000c00 */
[----:B------:R4:W1:Y:S04]  /*5d30*/  LDS.64 R28, [R30+0x80] ;  /* 0x000080001e1c7984 */ /* 0x0008680000000a00 */
[----:B--2---:R4:W2:Y:S01]  /*5d40*/  LDS.128 R8, [R30+0x30] ;  /* 0x000030001e087984 */ /* 0x0048a20000000c00 */
[----:B0-----:R-:W-:Y:S01]  /*5d50*/  DSETP.GEU.AND P0, PT, |R12|, |R14|, PT ;  /* 0x4000000e0c00722a */ /* 0x001fe20003f0e200 */
[----:B------:R-:W-:Y:S01]  /*5d60*/  MOV R2, R14 ;  /* 0x0000000e00027202 */ /* 0x000fe20000000f00 */
[----:B------:R-:W-:-:S02]  /*5d70*/  IMAD.MOV.U32 R3, RZ, RZ, R15 ;  /* 0x000000ffff037224 */ /* 0x000fc400078e000f */
[----:B---3--:R-:W-:Y:S02]  /*5d80*/  IMAD.MOV.U32 R31, RZ, RZ, R4 ;  /* 0x000000ffff1f7224 */ /* 0x008fe400078e0004 */
[----:B------:R-:W-:-:S08]  /*5d90*/  IMAD.MOV.U32 R33, RZ, RZ, R5 ;  /* 0x000000ffff217224 */ /* 0x000fd000078e0005 */
[----:B-12-4-:R-:W-:Y:S05]  /*5da0*/  @!P0 BRA `(.L_x_571) ;  /* 0x0000000000388947 */ /* 0x016fea0003800000 */
        /* <DEDUP_REMOVED lines=14> */
.L_x_571:
[----:B------:R-:W-:Y:S05]  /*5e90*/  BSYNC.RECONVERGENT B1 ;  /* 0x0000000000017941 */ /* 0x000fea0003800200 */
.L_x_570:
        /* <DEDUP_REMOVED lines=25> */
.L_x_573:
[----:B------:R-:W-:Y:S05]  /*6030*/  BSYNC.RECONVERGENT B1 ;  /* 0x0000000000017941 */ /* 0x000fea0003800200 */
.L_x_572:
        /* <DEDUP_REMOVED lines=21> */
.L_x_575:
[----:B------:R-:W-:Y:S05]  /*6190*/  BSYNC.RECONVERGENT B1 ;  /* 0x0000000000017941 */ /* 0x000fea0003800200 */
.L_x_574:
        /* <DEDUP_REMOVED lines=21> */
.L_x_577:
[----:B------:R-:W-:Y:S05]  /*62f0*/  BSYNC.RECONVERGENT B1 ;  /* 0x0000000000017941 */ /* 0x000fea0003800200 */
.L_x_576:
        /* <DEDUP_REMOVED lines=21> */
.L_x_579:
[----:B------:R-:W-:Y:S05]  /*6450*/  BSYNC.RECONVERGENT B1 ;  /* 0x0000000000017941 */ /* 0x000fea0003800200 */
.L_x_578:
        /* <DEDUP_REMOVED lines=21> */
.L_x_581:
[----:B------:R-:W-:Y:S05]  /*65b0*/  BSYNC.RECONVERGENT B1 ;  /* 0x0000000000017941 */ /* 0x000fea0003800200 */
.L_x_580:
        /* <DEDUP_REMOVED lines=20> */
.L_x_497:
[----:B------:R-:W-:Y:S05]  /*6700*/  BSYNC.RECONVERGENT B0 ;  /* 0x0000000000007941 */ /* 0x000fea0003800200 */
.L_x_464:
[----:B------:R-:W-:Y:S05]  /*6710*/  @P1 EXIT ;  /* 0x000000000000194d */ /* 0x000fea0003800000 */
[----:B01-3--:R-:W0:Y:S01]  /*6720*/  LDC.64 R2, c[0x0][0x390] ;  /* 0x0000e400ff027b82 */ /* 0x00be220000000a00 */
[----:B------:R-:W-:Y:S02]  /*6730*/  IMAD.MOV.U32 R18, RZ, RZ, R17 ;  /* 0x000000ffff127224 */ /* 0x000fe400078e0011 */
[----:B0-----:R-:W-:-:S05]  /*6740*/  IMAD.WIDE.U32 R2, R0, 0x10, R2 ;  /* 0x0000001000027825 */ /* 0x001fca00078e0002 */
[----:B------:R-:W-:Y:S04]  /*6750*/  STG.E.64 desc[UR10][R2.64], R12 ;  /* 0x0000000c02007986 */ /* 0x000fe8000c101b0a */
[----:B------:R-:W-:Y:S01]  /*6760*/  STG.E.64 desc[UR10][R2.64+0x8], R18 ;  /* 0x0000081202007986 */ /* 0x000fe2000c101b0a */
[----:B------:R-:W-:Y:S05]  /*6770*/  EXIT ;  /* 0x000000000000794d */ /* 0x000fea0003800000 */
.L_x_582:
        /* <DEDUP_REMOVED lines=16> */
.L_x_733:


//--------------------- .text._ZN6thrust24THRUST_300001_SM_1000_NS8cuda_cub4core6detail13_kernel_agentINS1_8__reduce11ReduceAgentINS0_12zip_iteratorIN4cuda3std3__45tupleIJNS0_10device_ptrIdEENS0_17counting_iteratorIlNS0_11use_defaultESF_SF_EEEEEEEPNSB_IJdlEEESJ_iNS1_9__extrema9arg_max_fIdl10comparatorEEEEJSI_SK_iSO_EEEvDpT0_ --------------------------
	.section	.text._ZN6thrust24THRUST_300001_SM_1000_NS8cuda_cub4core6detail13_kernel_agentINS1_8__reduce11ReduceAgentINS0_12zip_iteratorIN4cuda3std3__45tupleIJNS0_10device_ptrIdEENS0_17counting_iteratorIlNS0_11use_defaultESF_SF_EEEEEEEPNSB_IJdlEEESJ_iNS1_9__extrema9arg_max_fIdl10comparatorEEEEJSI_SK_iSO_EEEvDpT0_,"ax",@progbits
	.align	128
        .global         _ZN6thrust24THRUST_300001_SM_1000_NS8cuda_cub4core6detail13_kernel_agentINS1_8__reduce11ReduceAgentINS0_12zip_iteratorIN4cuda3std3__45tupleIJNS0_10device_ptrIdEENS0_17counting_iteratorIlNS0_11use_defaultESF_SF_EEEEEEEPNSB_IJdlEEESJ_iNS1_9__extrema9arg_max_fIdl10comparatorEEEEJSI_SK_iSO_EEEvDpT0_
        .type           _ZN6thrust24THRUST_300001_SM_1000_NS8cuda_cub4core6detail13_kernel_agentINS1_8__reduce11ReduceAgentINS0_12zip_iteratorIN4cuda3std3__45tupleIJNS0_10device_ptrIdEENS0_17counting_iteratorIlNS0_11use_defaultESF_SF_EEEEEEEPNSB_IJdlEEESJ_iNS1_9__extrema9arg_max_fIdl10comparatorEEEEJSI_SK_iSO_EEEvDpT0_,@function
        .size           _ZN6thrust24THRUST_300001_SM_1000_NS8cuda_cub4core6detail13_kernel_agentINS1_8__reduce11ReduceAgentINS0_12zip_iteratorIN4cuda3std3__45tupleIJNS0_10device_ptrIdEENS0_17counting_iteratorIlNS0_11use_defaultESF_SF_EEEEEEEPNSB_IJdlEEESJ_iNS1_9__extrema9arg_max_fIdl10comparatorEEEEJSI_SK_iSO_EEEvDpT0_,(.L_x_734 - _ZN6thrust24THRUST_300001_SM_1000_NS8cuda_cub4core6detail13_kernel_agentINS1_8__reduce11ReduceAgentINS0_12zip_iteratorIN4cuda3std3__45tupleIJNS0_10device_ptrIdEENS0_17counting_iteratorIlNS0_11use_defaultESF_SF_EEEEEEEPNSB_IJdlEEESJ_iNS1_9__extrema9arg_max_fIdl10comparatorEEEEJSI_SK_iSO_EEEvDpT0_)
        .other          _ZN6thrust24THRUST_300001_SM_1000_NS8cuda_cub4core6detail13_kernel_agentINS1_8__reduce11ReduceAgentINS0_12zip_iteratorIN4cuda3std3__45tupleIJNS0_10device_ptrIdEENS0_17counting_iteratorIlNS0_11use_defaultESF_SF_EEEEEEEPNSB_IJdlEEESJ_iNS1_9__extrema9arg_max_fIdl10comparatorEEEEJSI_SK_iSO_EEEvDpT0_,@"STO_CUDA_ENTRY STV_DEFAULT"
_ZN6thrust24THRUST_300001_SM_1000_NS8cuda_cub4core6detail13_kernel_agentINS1_8__reduce11ReduceAgentINS0_12zip_iteratorIN4cuda3std3__45tupleIJNS0_10device_ptrIdEENS0_17counting_iteratorIlNS0_11use_defaultESF_SF_EEEEEEEPNSB_IJdlEEESJ_iNS1_9__extrema9arg_max_fIdl10comparatorEEEEJSI_SK_iSO_EEEvDpT0_:
.text._ZN6thrust24THRUST_300001_SM_1000_NS8cuda_cub4core6detail13_kernel_agentINS1_8__reduce11ReduceAgentINS0_12zip_iteratorIN4cuda3std3__45tupleIJNS0_10device_ptrIdEENS0_17counting_iteratorIlNS0_11use_defaultESF_SF_EEEEEEEPNSB_IJdlEEESJ_iNS1_9__extrema9arg_max_fIdl10comparatorEEEEJSI_SK_iSO_EEEvDpT0_:
        /* <DEDUP_REMOVED lines=23> */
.L_x_586:
[----:B0-----:R-:W-:Y:S05]  /*0170*/  BSYNC.RECONVERGENT B1 ;  /* 0x0000000000017941 */ /* 0x001fea0003800200 */
.L_x_585:
        /* <DEDUP_REMOVED lines=19> */
.L_x_593:
        /* <DEDUP_REMOVED lines=31> */
.L_x_592:
[----:B------:R-:W-:Y:S05]  /*04a0*/  BSYNC.RECONVERGENT B3 ;  /* 0x0000000000037941 */ /* 0x000fea0003800200 */
.L_x_591:
[----:B------:R-:W-:Y:S01]  /*04b0*/  IADD3 R14, P0, PT, R14, 0x100, RZ ;  /* 0x000001000e0e7810 */ /* 0x000fe20007f1e0ff */
[----:B------:R-:W-:Y:S02]  /*04c0*/  VIADD R10, R10, 0x100 ;  /* 0x000001000a0a7836 */ /* 0x000fe40000000000 */
[----:B------:R-:W-:Y:S02]  /*04d0*/  IMAD.X R13, RZ, RZ, R13, P3 ;  /* 0x000000ffff0d7224 */ /* 0x000fe400018e060d */
[----:B------:R-:W-:Y:S01]  /*04e0*/  IMAD.X R15, RZ, RZ, R15, P0 ;  /* 0x000000ffff0f7224 */ /* 0x000fe200000e060f */
[----:B------:R-:W-:Y:S07]  /*04f0*/  @P2 BRA `(.L_x_593) ;  /* 0xfffffffc006c2947 */ /* 0x000fee000383ffff */
.L_x_590:
[----:B------:R-:W-:Y:S05]  /*0500*/  BSYNC.RECONVERGENT B2 ;  /* 0x0000000000027941 */ /* 0x000fea0003800200 */
.L_x_589:
[----:B------:R-:W-:-:S13]  /*0510*/  ISETP.GE.U32.AND P0, PT, R16, 0x300, PT ;  /* 0x000003001000780c */ /* 0x000fda0003f06070 */
[----:B------:R-:W-:Y:S05]  /*0520*/  @!P0 BRA `(.L_x_588) ;  /* 0x0000000400bc8947 */ /* 0x000fea0003800000 */
[----:B------:R-:W0:Y:S01]  /*0530*/  LDC.64 R4, c[0x0][0x380] ;  /* 0x0000e000ff047b82 */ /* 0x000e220000000a00 */
[----:B------:R-:W-:-:S07]  /*0540*/  VIADD R20, R10, 0x200 ;  /* 0x000002000a147836 */ /* 0x000fce0000000000 */
[----:B------:R-:W1:Y:S02]  /*0550*/  LDC.64 R6, c[0x0][0x388] ;  /* 0x0000e200ff067b82 */ /* 0x000e640000000a00 */
.L_x_602:
        /* <DEDUP_REMOVED lines=30> */
.L_x_595:
[----:B------:R-:W-:Y:S05]  /*0740*/  BSYNC.RECONVERGENT B2 ;  /* 0x0000000000027941 */ /* 0x000fea0003800200 */
.L_x_594:
[----:B-----5:R-:W-:Y:S01]  /*0750*/  DSETP.GEU.AND P0, PT, |R16|, |R14|, PT ;  /* 0x4000000e1000722a */ /* 0x020fe20003f0e200 */
[C---:B------:R-:W-:Y:S01]  /*0760*/  IADD3 R19, P1, PT, R23.reuse, R6, RZ ;  /* 0x0000000617137210 */ /* 0x040fe20007f3e0ff */
[----:B------:R-:W-:Y:S01]  /*0770*/  BSSY.RECONVERGENT B2, `(.L_x_596) ;  /* 0x0000015000027945 */ /* 0x000fe20003800200 */
[----:B------:R-:W-:Y:S02]  /*0780*/  IMAD.MOV.U32 R2, RZ, RZ, R14 ;  /* 0x000000ffff027224 */ /* 0x000fe400078e000e */
[----:B------:R-:W-:Y:S01]  /*0790*/  LEA.HI.X.SX32 R18, R23, R7, 0x1, P1 ;  /* 0x0000000717127211 */ /* 0x000fe200008f0eff */
[----:B------:R-:W-:Y:S02]  /*07a0*/  IMAD.MOV.U32 R9, RZ, RZ, R19 ;  /* 0x000000ffff097224 */ /* 0x000fe400078e0013 */
[----:B------:R-:W-:Y:S02]  /*07b0*/  IMAD.MOV.U32 R3, RZ, RZ, R15 ;  /* 0x000000ffff037224 */ /* 0x000fe400078e000f */
[----:B------:R-:W-:-:S04]  /*07c0*/  IMAD.MOV.U32 R8, RZ, RZ, R18 ;  /* 0x000000ffff087224 */ /* 0x000fc800078e0012 */
        /* <DEDUP_REMOVED lines=15> */
.L_x_597:
[----:B------:R-:W-:Y:S05]  /*08c0*/  BSYNC.RECONVERGENT B2 ;  /* 0x0000000000027941 */ /* 0x000fea0003800200 */
.L_x_596:
        /* <DEDUP_REMOVED lines=25> */
.L_x_599:
[----:B------:R-:W-:Y:S05]  /*0a60*/  BSYNC.RECONVERGENT B2 ;  /* 0x0000000000027941 */ /* 0x000fea0003800200 */
.L_x_598:
        /* <DEDUP_REMOVED lines=22> */
.L_x_601:
[----:B------:R-:W-:Y:S05]  /*0bd0*/  BSYNC.RECONVERGENT B2 ;  /* 0x0000000000027941 */ /* 0x000fea0003800200 */
.L_x_600:
[C---:B------:R-:W-:Y:S01]  /*0be0*/  VIADD R10, R20.reuse, 0x200 ;  /* 0x00000200140a7836 */ /* 0x040fe20000000000 */
[----:B------:R-:W-:-:S04]  /*0bf0*/  IADD3 R20, PT, PT, R20, 0x400, RZ ;  /* 0x0000040014147810 */ /* 0x000fc80007ffe0ff */
[----:B------:R-:W-:-:S13]  /*0c00*/  ISETP.GE.AND P0, PT, R10, UR5, PT ;  /* 0x000000050a007c0c */ /* 0x000fda000bf06270 */
[----:B------:R-:W-:Y:S05]  /*0c10*/  @!P0 BRA `(.L_x_602) ;  /* 0xfffffff800508947 */ /* 0x000fea000383ffff */
.L_x_588:
[----:B------:R-:W-:Y:S05]  /*0c20*/  BSYNC.RECONVERGENT B1 ;  /* 0x0000000000017941 */ /* 0x000fea0003800200 */
.L_x_587:
        /* <DEDUP_REMOVED lines=35> */
.L_x_605:
[----:B------:R-:W-:Y:S05]  /*0e60*/  BSYNC.RECONVERGENT B1 ;  /* 0x0000000000017941 */ /* 0x000fea0003800200 */
.L_x_604:
        /* <DEDUP_REMOVED lines=31> */
.L_x_607:
[----:B------:R-:W-:Y:S05]  /*1060*/  BSYNC.RECONVERGENT B1 ;  /* 0x0000000000017941 */ /* 0x000fea0003800200 */
.L_x_606:
        /* <DEDUP_REMOVED lines=31> */
.L_x_609:
[----:B------:R-:W-:Y:S05]  /*1260*/  BSYNC.RECONVERGENT B1 ;  /* 0x0000000000017941 */ /* 0x000fea0003800200 */
.L_x_608:
[----:B------:R-:W-:Y:S01]  /*1270*/  ISETP.GT.AND P0, PT, R10, 0x17, PT ;  /* 0x000000170a00780c */ /* 0x000fe20003f04270 */
[----:B-1----:R1:W1:Y:S01]  /*1280*/  SHFL.DOWN PT, R2, R4, 0x8, 0x1f ;  /* 0x09001f0004027f89 */ /* 0x00226200000e0000 */
[----:B------:R-:W-:Y:S01]  /*1290*/  BSSY.RECONVERGENT B1, `(.L_x_610) ;  /* 0x000001d000017945 */ /* 0x000fe20003800200 */
[----:B0-----:R-:W-:Y:S02]  /*12a0*/  IMAD.MOV.U32 R8, RZ, RZ, R11 ;  /* 0x000000ffff087224 */ /* 0x001fe400078e000b */
[----:B------:R0:W0:Y:S01]  /*12b0*/  SHFL.DOWN PT, R3, R5, 0x8, 0x1f ;  /* 0x09001f0005037f89 */ /* 0x00002200000e0000 */
[----:B------:R-:W-:Y:S02]  /*12c0*/  IMAD.MOV.U32 R9, RZ, RZ, R12 ;  /* 0x000000ffff097224 */ /* 0x000fe400078e000c */
[----:B------:R-:W-:Y:S01]  /*12d0*/  IMAD.MOV.U32 R6, RZ, RZ, R4 ;  /* 0x000000ffff067224 */ /* 0x000fe200078e0004 */
[----:B---3--:R3:W0:Y:S01]  /*12e0*/  SHFL.DOWN PT, R14, R11, 0x8, 0x1f ;  /* 0x09001f000b0e7f89 */ /* 0x00862200000e0000 */
[----:B--2---:R-:W-:-:S03]  /*12f0*/  IMAD.MOV.U32 R7, RZ, RZ, R5 ;  /* 0x000000ffff077224 */ /* 0x004fc600078e0005 */
[----:B----4-:R3:W2:Y:S01]  /*1300*/  SHFL.DOWN PT, R13, R12, 0x8, 0x1f ;  /* 0x09001f000c0d7f89 */ /* 0x0106a200000e0000 */
[----:B------:R-:W-:Y:S05]  /*1310*/  @P0 BRA `(.L_x_611) ;  /* 0x0000000000500947 */ /* 0x000fea0003800000 */
[----:B01----:R-:W-:Y:S01]  /*1320*/  DSETP.GEU.AND P0, PT, |R4|, |R2|, PT ;  /* 0x400000020400722a */ /* 0x003fe20003f0e200 */
[----:B------:R-:W-:Y:S01]  /*1330*/  IMAD.MOV.U32 R8, RZ, RZ, R14 ;  /* 0x000000ffff087224 */ /* 0x000fe200078e000e */
[----:B--2---:R-:W-:Y:S01]  /*1340*/  MOV R9, R13 ;  /* 0x0000000d00097202 */ /* 0x004fe20000000f00 */
        /* <DEDUP_REMOVED lines=17> */
.L_x_611:
[----:B------:R-:W-:Y:S05]  /*1460*/  BSYNC.RECONVERGENT B1 ;  /* 0x0000000000017941 */ /* 0x000fea0003800200 */
.L_x_610:
[----:B------:R-:W-:Y:S01]  /*1470*/  ISETP.GT.AND P0, PT, R10, 0xf, PT ;  /* 0x0000000f0a00780c */ /* 0x000fe20003f04270 */
[----:B-1----:R1:W4:Y:S01]  /*1480*/  SHFL.DOWN PT, R4, R6, 0x10, 0x1f ;  /* 0x0a001f0006047f89 */ /* 0x00232200000e0000 */
[----:B------:R-:W-:Y:S01]  /*1490*/  BSSY.RECONVERGENT B1, `(.L_x_612) ;  /* 0x000001d000017945 */ /* 0x000fe20003800200 */
[----:B0-----:R-:W-:Y:S02]  /*14a0*/  IMAD.MOV.U32 R14, RZ, RZ, R8 ;  /* 0x000000ffff0e7224 */ /* 0x001fe400078e0008 */
[----:B------:R1:W0:Y:S01]  /*14b0*/  SHFL.DOWN PT, R5, R7, 0x10, 0x1f ;  /* 0x0a001f0007057f89 */ /* 0x00022200000e0000 */
[----:B------:R-:W-:Y:S02]  /*14c0*/  IMAD.MOV.U32 R15, RZ, RZ, R9 ;  /* 0x000000ffff0f7224 */ /* 0x000fe400078e0009 */
[----:B------:R-:W-:Y:S01]  /*14d0*/  IMAD.MOV.U32 R2, RZ, RZ, R6 ;  /* 0x000000ffff027224 */ /* 0x000fe200078e0006 */
[----:B---3--:R1:W3:Y:S01]  /*14e0*/  SHFL.DOWN PT, R11, R8, 0x10, 0x1f ;  /* 0x0a001f00080b7f89 */ /* 0x0082e200000e0000 */
[----:B------:R-:W-:-:S03]  /*14f0*/  IMAD.MOV.U32 R3, RZ, RZ, R7 ;  /* 0x000000ffff037224 */ /* 0x000fc600078e0007 */
[----:B------:R1:W0:Y:S01]  /*1500*/  SHFL.DOWN PT, R12, R9, 0x10, 0x1f ;  /* 0x0a001f00090c7f89 */ /* 0x00022200000e0000 */
[----:B------:R-:W-:Y:S05]  /*1510*/  @P0 BRA `(.L_x_613) ;  /* 0x0000000000500947 */ /* 0x000fea0003800000 */
[----:B0---4-:R-:W-:Y:S01]  /*1520*/  DSETP.GEU.AND P0, PT, |R6|, |R4|, PT ;  /* 0x400000040600722a */ /* 0x011fe20003f0e200 */
[----:B---3--:R-:W-:Y:S02]  /*1530*/  IMAD.MOV.U32 R14, RZ, RZ, R11 ;  /* 0x000000ffff0e7224 */ /* 0x008fe400078e000b */
        /* <DEDUP_REMOVED lines=18> */
.L_x_613:
[----:B------:R-:W-:Y:S05]  /*1660*/  BSYNC.RECONVERGENT B1 ;  /* 0x0000000000017941 */ /* 0x000fea0003800200 */
.L_x_612:
[----:B------:R-:W-:Y:S01]  /*1670*/  ISETP.NE.AND P0, PT, R10, RZ, PT ;  /* 0x000000ff0a00720c */ /* 0x000fe20003f05270 */
[----:B------:R-:W-:-:S12]  /*1680*/  BSSY.RECONVERGENT B1, `(.L_x_614) ;  /* 0x000000a000017945 */ /* 0x000fd80003800200 */
[----:B------:R-:W-:Y:S05]  /*1690*/  @P0 BRA `(.L_x_615) ;  /* 0x0000000000200947 */ /* 0x000fea0003800000 */
[----:B-1----:R-:W1:Y:S01]  /*16a0*/  S2R R6, SR_CgaCtaId ;  /* 0x0000000000067919 */ /* 0x002e620000008800 */
[----:B0-----:R-:W-:Y:S02]  /*16b0*/  MOV R5, 0x400 ;  /* 0x0000040000057802 */ /* 0x001fe40000000f00 */
[----:B----4-:R-:W-:-:S04]  /*16c0*/  SHF.R.U32.HI R4, RZ, 0x1, R0 ;  /* 0x00000001ff047819 */ /* 0x010fc80000011600 */
[----:B------:R-:W-:Y:S02]  /*16d0*/  LOP3.LUT R4, R4, 0x1f0, RZ, 0xc0, !PT ;  /* 0x000001f004047812 */ /* 0x000fe400078ec0ff */
[----:B-1----:R-:W-:-:S05]  /*16e0*/  LEA R5, R6, R5, 0x18 ;  /* 0x0000000506057211 */ /* 0x002fca00078ec0ff */
[----:B------:R-:W-:-:S05]  /*16f0*/  IMAD.IADD R5, R4, 0x1, R5 ;  /* 0x0000000104057824 */ /* 0x000fca00078e0205 */
[----:B------:R0:W-:Y:S04]  /*1700*/  STS.64 [R5+0x10], R14 ;  /* 0x0000100e05007388 */ /* 0x0001e80000000a00 */
[----:B------:R0:W-:Y:S02]  /*1710*/  STS.64 [R5+0x8], R2 ;  /* 0x0000080205007388 */ /* 0x0001e40000000a00 */
.L_x_615:
[----:B------:R-:W-:Y:S05]  /*1720*/  BSYNC.RECONVERGENT B1 ;  /* 0x0000000000017941 */ /* 0x000fea0003800200 */
.L_x_614:
        /* <DEDUP_REMOVED lines=8> */
[----:B-1--4-:R-:W1:Y:S04]  /*17b0*/  LDS.128 R4, [R0+0x20] ;  /* 0x0000200000047984 */ /* 0x012e680000000c00 */
[----:B--2---:R2:W4:Y:S04]  /*17c0*/  LDS.64 R12, [R0+0x80] ;  /* 0x00008000000c7984 */ /* 0x0045280000000a00 */
[----:B---3--:R2:W3:Y:S01]  /*17d0*/  LDS.128 R8, [R0+0x30] ;  /* 0x0000300000087984 */ /* 0x0084e20000000c00 */
[----:B0-----:R-:W-:Y:S01]  /*17e0*/  DSETP.GEU.AND P0, PT, |R2|, |R16|, PT ;  /* 0x400000100200722a */ /* 0x001fe20003f0e200 */
[----:B------:R-:W-:Y:S01]  /*17f0*/  IMAD.MOV.U32 R24, RZ, RZ, R16 ;  /* 0x000000ffff187224 */ /* 0x000fe200078e0010 */
[----:B------:R-:W-:Y:S01]  /*1800*/  MOV R25, R17 ;  /* 0x0000001100197202 */ /* 0x000fe20000000f00 */
[----:B-1----:R-:W-:-:S02]  /*1810*/  IMAD.MOV.U32 R26, RZ, RZ, R4 ;  /* 0x000000ffff1a7224 */ /* 0x002fc400078e0004 */
[----:B------:R-:W-:-:S09]  /*1820*/  IMAD.MOV.U32 R27, RZ, RZ, R5 ;  /* 0x000000ffff1b7224 */ /* 0x000fd200078e0005 */
        /* <DEDUP_REMOVED lines=15> */
.L_x_618:
[----:B------:R-:W-:Y:S05]  /*1920*/  BSYNC.RECONVERGENT B1 ;  /* 0x0000000000017941 */ /* 0x000fea0003800200 */
.L_x_617:
        /* <DEDUP_REMOVED lines=23> */
.L_x_620:
[----:B------:R-:W-:Y:S05]  /*1aa0*/  BSYNC.RECONVERGENT B1 ;  /* 0x0000000000017941 */ /* 0x000fea0003800200 */
.L_x_619:
        /* <DEDUP_REMOVED lines=21> */
.L_x_622:
[----:B------:R-:W-:Y:S05]  /*1c00*/  BSYNC.RECONVERGENT B1 ;  /* 0x0000000000017941 */ /* 0x000fea0003800200 */
.L_x_621:
        /* <DEDUP_REMOVED lines=23> */
.L_x_624:
[----:B------:R-:W-:Y:S05]  /*1d80*/  BSYNC.RECONVERGENT B1 ;  /* 0x0000000000017941 */ /* 0x000fea0003800200 */
.L_x_623:
        /* <DEDUP_REMOVED lines=21> */
.L_x_626:
[----:B------:R-:W-:Y:S05]  /*1ee0*/  BSYNC.RECONVERGENT B1 ;  /* 0x0000000000017941 */ /* 0x000fea0003800200 */
.L_x_625:
[----:B------:R-:W-:Y:S01]  /*1ef0*/  DSETP.GEU.AND P0, PT, |R2|, |R10|, PT ;  /* 0x4000000a0200722a */ /* 0x000fe20003f0e200 */
[----:B------:R-:W-:Y:S01]  /*1f00*/  BSSY.RECONVERGENT B1, `(.L_x_627) ;  /* 0x0000014000017945 */ /* 0x000fe20003800200 */
[----:B------:R-:W-:Y:S01]  /*1f10*/  IMAD.MOV.U32 R8, RZ, RZ, R10 ;  /* 0x000000ffff087224 */ /* 0x000fe200078e000a */
[----:B---3--:R-:W-:Y:S01]  /*1f20*/  MOV R0, R5 ;  /* 0x0000000500007202 */ /* 0x008fe20000000f00 */
        /* <DEDUP_REMOVED lines=17> */
.L_x_628:
[----:B------:R-:W-:Y:S05]  /*2040*/  BSYNC.RECONVERGENT B1 ;  /* 0x0000000000017941 */ /* 0x000fea0003800200 */
.L_x_627:
        /* <DEDUP_REMOVED lines=21> */
.L_x_603:
        /* <DEDUP_REMOVED lines=9> */
[----:B------:R-:W-:Y:S02]  /*2230*/  VIADD R5, R5, UR6 ;  /* 0x0000000605057c36 */ /* 0x000fe40008000000 */
        /* <DEDUP_REMOVED lines=9> */
[----:B----4-:R-:W-:Y:S01]  /*22d0*/  IMAD.MOV.U32 R14, RZ, RZ, R12 ;  /* 0x000000ffff0e7224 */ /* 0x010fe200078e000c */
[----:B------:R-:W-:Y:S01]  /*22e0*/  MOV R6, R10 ;  /* 0x0000000a00067202 */ /* 0x000fe20000000f00 */
[----:B0-----:R-:W-:Y:S02]  /*22f0*/  IMAD.MOV.U32 R16, RZ, RZ, R13 ;  /* 0x000000ffff107224 */ /* 0x001fe400078e000d */
        /* <DEDUP_REMOVED lines=16> */
.L_x_630:
[----:B------:R-:W-:Y:S05]  /*2400*/  BSYNC.RECONVERGENT B1 ;  /* 0x0000000000017941 */ /* 0x000fea0003800200 */
.L_x_629:
        /* <DEDUP_REMOVED lines=32> */
.L_x_632:
[----:B------:R-:W-:Y:S05]  /*2610*/  BSYNC.RECONVERGENT B1 ;  /* 0x0000000000017941 */ /* 0x000fea0003800200 */
.L_x_631:
[----:B-1----:R-:W-:Y:S01]  /*2620*/  VIADD R2, R4, 0x4 ;  /* 0x0000000404027836 */ /* 0x002fe20000000000 */
[----:B------:R1:W4:Y:S01]  /*2630*/  SHFL.DOWN PT, R6, R8, 0x4, R5 ;  /* 0x0880000008067989 */ /* 0x00032200000e0005 */
[----:B------:R-:W-:Y:S01]  /*2640*/  BSSY.RECONVERGENT B1, `(.L_x_633) ;  /* 0x000001e000017945 */ /* 0x000fe20003800200 */
[----:B--2---:R-:W-:Y:S01]  /*2650*/  IMAD.MOV.U32 R14, RZ, RZ, R10 ;  /* 0x000000ffff0e7224 */ /* 0x004fe200078e000a */
[----:B------:R-:W-:Y:S01]  /*2660*/  MOV R16, R12 ;  /* 0x0000000c00107202 */ /* 0x000fe20000000f00 */
[----:B------:R1:W2:Y:S01]  /*2670*/  SHFL.DOWN PT, R7, R9, 0x4, R5 ;  /* 0x0880000009077989 */ /* 0x0002a200000e0005 */
[----:B------:R-:W-:Y:S01]  /*2680*/  ISETP.GT.AND P0, PT, R2, R5, PT ;  /* 0x000000050200720c */ /* 0x000fe20003f04270 */
[----:B------:R-:W-:Y:S02]  /*2690*/  IMAD.MOV.U32 R2, RZ, RZ, R8 ;  /* 0x000000ffff027224 */ /* 0x000fe400078e0008 */
[----:B---3--:R1:W3:Y:S01]  /*26a0*/  SHFL.DOWN PT, R11, R10, 0x4, R5 ;  /* 0x088000000a0b7989 */ /* 0x0082e200000e0005 */
[----:B------:R-:W-:-:S03]  /*26b0*/  IMAD.MOV.U32 R3, RZ, RZ, R9 ;  /* 0x000000ffff037224 */ /* 0x000fc600078e0009 */
[----:B0-----:R1:W0:Y:S06]  /*26c0*/  SHFL.DOWN PT, R13, R12, 0x4, R5 ;  /* 0x088000000c0d7989 */ /* 0x00122c00000e0005 */
        /* <DEDUP_REMOVED lines=21> */
.L_x_634:
[----:B------:R-:W-:Y:S05]  /*2820*/  BSYNC.RECONVERGENT B1 ;  /* 0x0000000000017941 */ /* 0x000fea0003800200 */
.L_x_633:
        /* <DEDUP_REMOVED lines=8> */
[----:B---3--:R3:W1:Y:S01]  /*28b0*/  SHFL.DOWN PT, R11, R14, 0x8, R5 ;  /* 0x090000000e0b7989 */ /* 0x00866200000e0005 */
[----:B--2---:R-:W-:-:S03]  /*28c0*/  IMAD.MOV.U32 R7, RZ, RZ, R3 ;  /* 0x000000ffff077224 */ /* 0x004fc600078e0003 */
[----:B0-----:R3:W0:Y:S04]  /*28d0*/  SHFL.DOWN PT, R13, R16, 0x8, R5 ;  /* 0x09000000100d7989 */ /* 0x00162800000e0005 */
        /* <DEDUP_REMOVED lines=21> */
.L_x_636:
[----:B------:R-:W-:Y:S05]  /*2a30*/  BSYNC.RECONVERGENT B1 ;  /* 0x0000000000017941 */ /* 0x000fea0003800200 */
.L_x_635:
[----:B-1----:R-:W-:Y:S01]  /*2a40*/  VIADD R2, R4, 0x10 ;  /* 0x0000001004027836 */ /* 0x002fe20000000000 */
[----:B----4-:R1:W2:Y:S01]  /*2a50*/  SHFL.DOWN PT, R8, R6, 0x10, R5 ;  /* 0x0a00000006087989 */ /* 0x0102a200000e0005 */
[----:B------:R-:W-:Y:S01]  /*2a60*/  BSSY.RECONVERGENT B1, `(.L_x_637) ;  /* 0x000001e000017945 */ /* 0x000fe20003800200 */
[----:B---3--:R-:W-:Y:S02]  /*2a70*/  IMAD.MOV.U32 R14, RZ, RZ, R10 ;  /* 0x000000ffff0e7224 */ /* 0x008fe400078e000a */
[----:B------:R-:W-:Y:S01]  /*2a80*/  ISETP.GT.AND P0, PT, R2, R5, PT ;  /* 0x000000050200720c */ /* 0x000fe20003f04270 */
[----:B------:R1:W3:Y:S01]  /*2a90*/  SHFL.DOWN PT, R9, R7, 0x10, R5 ;  /* 0x0a00000007097989 */ /* 0x0002e200000e0005 */
[----:B------:R-:W-:Y:S02]  /*2aa0*/  IMAD.MOV.U32 R15, RZ, RZ, R12 ;  /* 0x000000ffff0f7224 */ /* 0x000fe400078e000c */
[----:B------:R-:W-:Y:S01]  /*2ab0*/  IMAD.MOV.U32 R2, RZ, RZ, R6 ;  /* 0x000000ffff027224 */ /* 0x000fe200078e0006 */
[----:B------:R1:W4:Y:S01]  /*2ac0*/  SHFL.DOWN PT, R11, R10, 0x10, R5 ;  /* 0x0a0000000a0b7989 */ /* 0x00032200000e0005 */
        /* <DEDUP_REMOVED lines=23> */
.L_x_638:
[----:B------:R-:W-:Y:S05]  /*2c40*/  BSYNC.RECONVERGENT B1 ;  /* 0x0000000000017941 */ /* 0x000fea0003800200 */
.L_x_637:
        /* <DEDUP_REMOVED lines=11> */
.L_x_640:
[----:B------:R-:W-:Y:S05]  /*2d00*/  BSYNC.RECONVERGENT B1 ;  /* 0x0000000000017941 */ /* 0x000fea0003800200 */
.L_x_639:
[----:B------:R-:W-:Y:S01]  /*2d10*/  BAR.SYNC.DEFER_BLOCKING 0x0 ;  /* 0x0000000000007b1d */ /* 0x000fe20000010000 */
[----:B------:R-:W-:-:S13]  /*2d20*/  ISETP.NE.AND P1, PT, R0, RZ, PT ;  /* 0x000000ff0000720c */ /* 0x000fda0003f25270 */
[----:B------:R-:W-:Y:S05]  /*2d30*/  @P1 BRA `(.L_x_616) ;  /* 0x0000003400d41947 */ /* 0x000fea0003800000 */
[----:B------:R-:W-:Y:S01]  /*2d40*/  UISETP.GE.AND UP0, UPT, UR6, 0x21, UPT ;  /* 0x000000210600788c */ /* 0x000fe2000bf06270 */
[----:B----4-:R-:W-:Y:S02]  /*2d50*/  IMAD.MOV.U32 R11, RZ, RZ, R14 ;  /* 0x000000ffff0b7224 */ /* 0x010fe400078e000e */
[----:B--2---:R-:W-:Y:S02]  /*2d60*/  IMAD.MOV.U32 R8, RZ, RZ, R15 ;  /* 0x000000ffff087224 */ /* 0x004fe400078e000f */
        /* <DEDUP_REMOVED lines=8> */
[----:B0-----:R-:W0:Y:S01]  /*2df0*/  LDS.64 R12, [UR4+0x20] ;  /* 0x00002004ff0c7984 */ /* 0x001e220008000a00 */
[----:B-1----:R-:W-:Y:S01]  /*2e00*/  DSETP.GEU.AND P0, PT, |R2|, |R6|, PT ;  /* 0x400000060200722a */ /* 0x002fe20003f0e200 */
[----:B------:R-:W-:Y:S01]  /*2e10*/  MOV R4, R6 ;  /* 0x0000000600047202 */ /* 0x000fe20000000f00 */
[----:B------:R-:W-:Y:S02]  /*2e20*/  IMAD.MOV.U32 R5, RZ, RZ, R7 ;  /* 0x000000ffff057224 */ /* 0x000fe400078e0007 */
[----:B0-----:R-:W-:Y:S02]  /*2e30*/  IMAD.MOV.U32 R11, RZ, RZ, R12 ;  /* 0x000000ffff0b7224 */ /* 0x001fe400078e000c */
        /* <DEDUP_REMOVED lines=16> */
.L_x_642:
[----:B------:R-:W-:Y:S05]  /*2f40*/  BSYNC.RECONVERGENT B1 ;  /* 0x0000000000017941 */ /* 0x000fea0003800200 */
.L_x_641:
[----:B------:R-:W-:Y:S01]  /*2f50*/  UISETP.GE.AND UP0, UPT, UR6, 0x41, UPT ;  /* 0x000000410600788c */ /* 0x000fe2000bf06270 */
[----:B---3--:R-:W-:Y:S02]  /*2f60*/  IMAD.MOV.U32 R9, RZ, RZ, R11 ;  /* 0x000000ffff097224 */ /* 0x008fe400078e000b */
[----:B------:R-:W-:Y:S02]  /*2f70*/  IMAD.MOV.U32 R0, RZ, RZ, R8 ;  /* 0x000000ffff007224 */ /* 0x000fe400078e0008 */
[----:B------:R-:W-:Y:S02]  /*2f80*/  IMAD.MOV.U32 R2, RZ, RZ, R4 ;  /* 0x000000ffff027224 */ /* 0x000fe400078e0004 */
[----:B------:R-:W-:Y:S02]  /*2f90*/  IMAD.MOV.U32 R3, RZ, RZ, R5 ;  /* 0x000000ffff037224 */ /* 0x000fe400078e0005 */
        /* <DEDUP_REMOVED lines=8> */
[----:B------:R-:W-:Y:S02]  /*3020*/  IMAD.MOV.U32 R2, RZ, RZ, R6 ;  /* 0x000000ffff027224 */ /* 0x000fe400078e0006 */
[----:B------:R-:W-:Y:S02]  /*3030*/  IMAD.MOV.U32 R3, RZ, RZ, R7 ;  /* 0x000000ffff037224 */ /* 0x000fe400078e0007 */
[----:B0-----:R-:W-:-:S02]  /*3040*/  IMAD.MOV.U32 R9, RZ, RZ, R12 ;  /* 0x000000ffff097224 */ /* 0x001fc400078e000c */
        /* <DEDUP_REMOVED lines=16> */
.L_x_644:
[----:B------:R-:W-:Y:S05]  /*3150*/  BSYNC.RECONVERGENT B1 ;  /* 0x0000000000017941 */ /* 0x000fea0003800200 */
.L_x_643:
[----:B------:R-:W-:Y:S01]  /*3160*/  UISETP.GE.AND UP0, UPT, UR6, 0x61, UPT ;  /* 0x000000610600788c */ /* 0x000fe2000bf06270 */
[----:B------:R-:W-:Y:S01]  /*3170*/  IMAD.MOV.U32 R11, RZ, RZ, R9 ;  /* 0x000000ffff0b7224 */ /* 0x000fe200078e0009 */
[----:B------:R-:W-:Y:S01]  /*3180*/  MOV R8, R0 ;  /* 0x0000000000087202 */ /* 0x000fe20000000f00 */
[----:B------:R-:W-:Y:S02]  /*3190*/  IMAD.MOV.U32 R4, RZ, RZ, R2 ;  /* 0x000000ffff047224 */ /* 0x000fe400078e0002 */
[----:B------:R-:W-:-:S04]  /*31a0*/  IMAD.MOV.U32 R5, RZ, RZ, R3 ;  /* 0x000000ffff057224 */ /* 0x000fc800078e0003 */
        /* <DEDUP_REMOVED lines=27> */
.L_x_646:
[----:B------:R-:W-:Y:S05]  /*3360*/  BSYNC.RECONVERGENT B1 ;  /* 0x0000000000017941 */ /* 0x000fea0003800200 */
.L_x_645:
[----:B------:R-:W-:Y:S01]  /*3370*/  UISETP.GE.AND UP0, UPT, UR6, 0x81, UPT ;  /* 0x000000810600788c */ /* 0x000fe2000bf06270 */
[----:B------:R-:W-:Y:S02]  /*3380*/  IMAD.MOV.U32 R9, RZ, RZ, R11 ;  /* 0x000000ffff097224 */ /* 0x000fe400078e000b */
        /* <DEDUP_REMOVED lines=30> */
.L_x_648:
[----:B------:R-:W-:Y:S05]  /*3570*/  BSYNC.RECONVERGENT B1 ;  /* 0x0000000000017941 */ /* 0x000fea0003800200 */
.L_x_647:
        /* <DEDUP_REMOVED lines=32> */
.L_x_650:
[----:B------:R-:W-:Y:S05]  /*3780*/  BSYNC.RECONVERGENT B1 ;  /* 0x0000000000017941 */ /* 0x000fea0003800200 */
.L_x_649:
        /* <DEDUP_REMOVED lines=14> */
[----:B------:R-:W-:Y:S01]  /*3870*/  IMAD.MOV.U32 R7, RZ, RZ, R3 ;  /* 0x000000ffff077224 */ /* 0x000fe200078e0003 */
[----:B0-----:R-:W-:Y:S01]  /*3880*/  MOV R0, R13 ;  /* 0x0000000d00007202 */ /* 0x001fe20000000f00 */
        /* <DEDUP_REMOVED lines=16> */
.L_x_652:
[----:B------:R-:W-:Y:S05]  /*3990*/  BSYNC.RECONVERGENT B1 ;  /* 0x0000000000017941 */ /* 0x000fea0003800200 */
.L_x_651:
[----:B------:R-:W-:Y:S01]  /*39a0*/  UISETP.GE.AND UP0, UPT, UR6, 0xe1, UPT ;  /* 0x000000e10600788c */ /* 0x000fe2000bf06270 */
[----:B------:R-:W-:Y:S02]  /*39b0*/  IMAD.MOV.U32 R14, RZ, RZ, R9 ;  /* 0x000000ffff0e7224 */ /* 0x000fe400078e0009 */
[----:B------:R-:W-:Y:S02]  /*39c0*/  IMAD.MOV.U32 R15, RZ, RZ, R0 ;  /* 0x000000ffff0f7224 */ /* 0x000fe400078e0000 */
[----:B------:R-:W-:Y:S02]  /*39d0*/  IMAD.MOV.U32 R2, RZ, RZ, R6 ;  /* 0x000000ffff027224 */ /* 0x000fe400078e0006 */
[----:B------:R-:W-:Y:S02]  /*39e0*/  IMAD.MOV.U32 R3, RZ, RZ, R7 ;  /* 0x000000ffff037224 */ /* 0x000fe400078e0007 */
[----:B------:R-:W-:Y:S05]  /*39f0*/  BRA.U !UP0, `(.L_x_616) ;  /* 0x0000002908a47547 */ /* 0x000fea000b800000 */
[----:B------:R-:W1:Y:S01]  /*3a00*/  S2UR UR5, SR_CgaCtaId ;  /* 0x00000000000579c3 */ /* 0x000e620000008800 */
[----:B------:R-:W-:Y:S02]  /*3a10*/  UMOV UR4, 0x400 ;  /* 0x0000040000047882 */ /* 0x000fe40000000000 */
[----:B-1----:R-:W-:-:S09]  /*3a20*/  ULEA UR4, UR5, UR4, 0x18 ;  /* 0x0000000405047291 */ /* 0x002fd2000f8ec0ff */
[----:B------:R-:W1:Y:S04]  /*3a30*/  LDS.64 R4, [UR4+0x78] ;  /* 0x00007804ff047984 */ /* 0x000e680008000a00 */
[----:B------:R-:W2:Y:S01]  /*3a40*/  LDS.64 R10, [UR4+0x80] ;  /* 0x00008004ff0a7984 */ /* 0x000ea20008000a00 */
        /* <DEDUP_REMOVED lines=21> */
.L_x_584:
        /* <DEDUP_REMOVED lines=30> */
[----:B------:R-:W-:Y:S02]  /*3d80*/  ISETP.GE.U32.AND.EX P0, PT, RZ, RZ, PT, P0 ;  /* 0x000000ffff00720c */ /* 0x000fe40003f06100 */
[----:B------:R-:W-:-:S11]  /*3d90*/  IADD3.X R7, PT, PT, RZ, UR7, RZ, P1, !PT ;  /* 0x00000007ff077c10 */ /* 0x000fd60008ffe4ff */
[----:B------:R-:W-:-:S06]  /*3da0*/  DSETP.LT.OR P0, PT, |R8|, |R4|, !P0 ;  /* 0x400000040800722a */ /* 0x000fcc0004701600 */
[----:B------:R-:W-:Y:S02]  /*3db0*/  FSEL R8, R4, R8, P0 ;  /* 0x0000000804087208 */ /* 0x000fe40000000000 */
[----:B------:R-:W-:Y:S02]  /*3dc0*/  FSEL R9, R5, R9, P0 ;  /* 0x0000000905097208 */ /* 0x000fe40000000000 */
[----:B------:R-:W-:Y:S02]  /*3dd0*/  SEL R23, R6, R23, P0 ;  /* 0x0000001706177207 */ /* 0x000fe40000000000 */
[----:B------:R-:W-:-:S07]  /*3de0*/  SEL R24, R7, R24, P0 ;  /* 0x0000001807187207 */ /* 0x000fce0000000000 */
.L_x_654:
[----:B------:R-:W-:Y:S05]  /*3df0*/  BSYNC.RECONVERGENT B1 ;  /* 0x0000000000017941 */ /* 0x000fea0003800200 */
.L_x_653:
[----:B------:R-:W-:Y:S01]  /*3e00*/  UISETP.GE.U32.AND UP0, UPT, UR4, 0xa00, UPT ;  /* 0x00000a000400788c */ /* 0x000fe2000bf06070 */
[----:B------:R-:W-:-:S08]  /*3e10*/  IMAD.MOV.U32 R5, RZ, RZ, 0x500 ;  /* 0x00000500ff057424 */ /* 0x000fd000078e00ff */
[----:B------:R-:W-:Y:S05]  /*3e20*/  BRA.U !UP0, `(.L_x_655) ;  /* 0x00000005084c7547 */ /* 0x000fea000b800000 */
[----:B------:R-:W-:Y:S01]  /*3e30*/  IMAD.MOV.U32 R12, RZ, RZ, R8 ;  /* 0x000000ffff0c7224 */ /* 0x000fe200078e0008 */
[----:B------:R-:W0:Y:S01]  /*3e40*/  LDCU UR4, c[0x0][0x398] ;  /* 0x00007300ff0477ac */ /* 0x000e220008000800 */
[----:B------:R-:W-:Y:S02]  /*3e50*/  IMAD.MOV.U32 R13, RZ, RZ, R9 ;  /* 0x000000ffff0d7224 */ /* 0x000fe400078e0009 */
[----:B------:R-:W-:Y:S01]  /*3e60*/  IMAD.MOV.U32 R17, RZ, RZ, 0x500 ;  /* 0x00000500ff117424 */ /* 0x000fe200078e00ff */
[----:B------:R-:W1:Y:S01]  /*3e70*/  LDCU.64 UR6, c[0x0][0x388] ;  /* 0x00007100ff0677ac */ /* 0x000e620008000a00 */
[----:B------:R-:W-:-:S05]  /*3e80*/  NOP ;  /* 0x0000000000007918 */ /* 0x000fca0000000000 */
.L_x_656:
[----:B------:R-:W-:-:S05]  /*3e90*/  IMAD.WIDE.U32 R26, R17, 0x8, R2 ;  /* 0x00000008111a7825 */ /* 0x000fca00078e0002 */
[----:B------:R-:W2:Y:S04]  /*3ea0*/  LDG.E.64 R14, desc[UR8][R26.64] ;  /* 0x000000081a0e7981 */ /* 0x000ea8000c1e1b00 */
[----:B------:R-:W3:Y:S04]  /*3eb0*/  LDG.E.64 R4, desc[UR8][R26.64+0x800] ;  /* 0x000800081a047981 */ /* 0x000ee8000c1e1b00 */
[----:B------:R-:W4:Y:S04]  /*3ec0*/  LDG.E.64 R6, desc[UR8][R26.64+0x1000] ;  /* 0x001000081a067981 */ /* 0x000f28000c1e1b00 */
[----:B------:R-:W5:Y:S04]  /*3ed0*/  LDG.E.64 R10, desc[UR8][R26.64+0x1800] ;  /* 0x001800081a0a7981 */ /* 0x000f68000c1e1b00 */
[----:B------:R-:W5:Y:S01]  /*3ee0*/  LDG.E.64 R8, desc[UR8][R26.64+0x2000] ;  /* 0x002000081a087981 */ /* 0x000f62000c1e1b00 */
[----:B-1----:R-:W-:-:S04]  /*3ef0*/  IADD3 R18, P0, P1, R0, UR6, R17 ;  /* 0x0000000600127c10 */ /* 0x002fc8000f91e011 */
[----:B------:R-:W-:Y:S01]  /*3f00*/  IADD3.X R16, PT, PT, RZ, UR7, RZ, P0, P1 ;  /* 0x00000007ff107c10 */ /* 0x000fe200087e24ff */
[----:B------:R-:W-:Y:S01]  /*3f10*/  IMAD.MOV.U32 R20, RZ, RZ, R18 ;  /* 0x000000ffff147224 */ /* 0x000fe200078e0012 */
[----:B------:R-:W-:-:S03]  /*3f20*/  IADD3 R22, P3, PT, R18, 0x100, RZ ;  /* 0x0000010012167810 */ /* 0x000fc60007f7e0ff */
        /* <DEDUP_REMOVED lines=11> */
[----:B------:R-:W-:Y:S01]  /*3fe0*/  IMAD.X R24, RZ, RZ, R16, P3 ;  /* 0x000000ffff187224 */ /* 0x000fe200018e0610 */
[----:B------:R-:W-:-:S03]  /*3ff0*/  IADD3 R13, P3, PT, R18, 0x200, RZ ;  /* 0x00000200120d7810 */ /* 0x000fc60007f7e0ff */
[----:B---3--:R-:W-:-:S14]  /*4000*/  DSETP.GEU.AND P1, PT, |R14|, |R4|, PT ;  /* 0x400000040e00722a */ /* 0x008fdc0003f2e200 */
[----:B------:R-:W-:-:S04]  /*4010*/  @P1 ISETP.GE.U32.AND P0, PT, R20, R22, PT ;  /* 0x000000161400120c */ /* 0x000fc80003f06070 */
[----:B------:R-:W-:-:S13]  /*4020*/  @P1 ISETP.GE.AND.EX P0, PT, R19, R24, PT, P0 ;  /* 0x000000181300120c */ /* 0x000fda0003f06300 */
[----:B------:R-:W-:-:S06]  /*4030*/  @P1 DSETP.LT.OR P0, PT, |R4|, |R14|, !P0 ;  /* 0x4000000e0400122a */ /* 0x000fcc0004701600 */
[----:B------:R-:W-:Y:S01]  /*4040*/  @P1 FSEL R12, R14, R4, P0 ;  /* 0x000000040e0c1208 */ /* 0x000fe20000000000 */
[----:B------:R-:W-:Y:S01]  /*4050*/  IMAD.X R14, RZ, RZ, R16, P3 ;  /* 0x000000ffff0e7224 */ /* 0x000fe200018e0610 */
[----:B------:R-:W-:Y:S02]  /*4060*/  @P1 FSEL R15, R15, R5, P0 ;  /* 0x000000050f0f1208 */ /* 0x000fe40000000000 */
[----:B------:R-:W-:Y:S01]  /*4070*/  @P1 SEL R22, R20, R22, P0 ;  /* 0x0000001614161207 */ /* 0x000fe20000000000 */
[----:B------:R-:W-:Y:S01]  /*4080*/  @P1 IMAD.MOV.U32 R4, RZ, RZ, R12 ;  /* 0x000000ffff041224 */ /* 0x000fe200078e000c */
[----:B------:R-:W-:Y:S01]  /*4090*/  IADD3 R12, P3, PT, R18, 0x300, RZ ;  /* 0x00000300120c7810 */ /* 0x000fe20007f7e0ff */
[----:B------:R-:W-:Y:S02]  /*40a0*/  @P1 IMAD.MOV.U32 R5, RZ, RZ, R15 ;  /* 0x000000ffff051224 */ /* 0x000fe400078e000f */
[----:B------:R-:W-:Y:S01]  /*40b0*/  IMAD.MOV.U32 R15, RZ, RZ, R24 ;  /* 0x000000ffff0f7224 */ /* 0x000fe200078e0018 */
[----:B------:R-:W-:-:S03]  /*40c0*/  @P1 SEL R15, R19, R24, P0 ;  /* 0x00000018130f1207 */ /* 0x000fc60000000000 */
[----:B----4-:R-:W-:-:S14]  /*40d0*/  DSETP.GEU.AND P2, PT, |R4|, |R6|, PT ;  /* 0x400000060400722a */ /* 0x010fdc0003f4e200 */
[----:B------:R-:W-:-:S04]  /*40e0*/  @P2 ISETP.GE.U32.AND P0, PT, R22, R13, PT ;  /* 0x0000000d1600220c */ /* 0x000fc80003f06070 */
[----:B------:R-:W-:-:S13]  /*40f0*/  @P2 ISETP.GE.AND.EX P0, PT, R15, R14, PT, P0 ;  /* 0x0000000e0f00220c */ /* 0x000fda0003f06300 */
[----:B------:R-:W-:-:S06]  /*4100*/  @P2 DSETP.LT.OR P0, PT, |R6|, |R4|, !P0 ;  /* 0x400000040600222a */ /* 0x000fcc0004701600 */
[----:B------:R-:W-:Y:S02]  /*4110*/  @P2 FSEL R4, R4, R6, P0 ;  /* 0x0000000604042208 */ /* 0x000fe40000000000 */
[----:B------:R-:W-:Y:S02]  /*4120*/  @P2 FSEL R5, R5, R7, P0 ;  /* 0x0000000705052208 */ /* 0x000fe40000000000 */
[----:B------:R-:W-:Y:S01]  /*4130*/  @P2 SEL R14, R15, R14, P0 ;  /* 0x0000000e0f0e2207 */ /* 0x000fe20000000000 */
[----:B------:R-:W-:Y:S02]  /*4140*/  @P2 IMAD.MOV.U32 R6, RZ, RZ, R4 ;  /* 0x000000ffff062224 */ /* 0x000fe400078e0004 */
[----:B------:R-:W-:Y:S02]  /*4150*/  @P2 IMAD.MOV.U32 R7, RZ, RZ, R5 ;  /* 0x000000ffff072224 */ /* 0x000fe400078e0005 */
[----:B------:R-:W-:Y:S01]  /*4160*/  IMAD.MOV.U32 R5, RZ, RZ, R13 ;  /* 0x000000ffff057224 */ /* 0x000fe200078e000d */
[----:B------:R-:W-:Y:S01]  /*4170*/  @P2 SEL R5, R22, R13, P0 ;  /* 0x0000000d16052207 */ /* 0x000fe20000000000 */
        /* <DEDUP_REMOVED lines=13> */
[----:B------:R-:W-:-:S04]  /*4250*/  IADD3 R5, PT, PT, R17, 0xa00, RZ ;  /* 0x00000a0011057810 */ /* 0x000fc80007ffe0ff */
[----:B0-----:R-:W-:Y:S01]  /*4260*/  ISETP.GT.AND P1, PT, R5, UR4, PT ;  /* 0x0000000405007c0c */ /* 0x001fe2000bf24270 */
[----:B------:R-:W-:Y:S01]  /*4270*/  DSETP.GEU.AND P2, PT, |R10|, |R8|, PT ;  /* 0x400000080a00722a */ /* 0x000fe20003f4e200 */
[----:B------:R-:W-:-:S04]  /*4280*/  VIADD R5, R17, 0x500 ;  /* 0x0000050011057836 */ /* 0x000fc80000000000 */
[----:B------:R-:W-:-:S09]  /*4290*/  IMAD.MOV.U32 R17, RZ, RZ, R5 ;  /* 0x000000ffff117224 */ /* 0x000fd200078e0005 */
        /* <DEDUP_REMOVED lines=12> */
.L_x_655:
        /* <DEDUP_REMOVED lines=14> */
[----:B------:R-:W-:Y:S01]  /*4440*/  IMAD.IADD R7, R0, 0x1, R5 ;  /* 0x0000000100077824 */ /* 0x000fe200078e0205 */
[----:B------:R-:W-:-:S04]  /*4450*/  LEA.HI R4, R10, 0x1, RZ, 0x18 ;  /* 0x000000010a047811 */ /* 0x000fc800078fc0ff */
[C---:B------:R-:W-:Y:S02]  /*4460*/  IADD3 R14, P0, PT, R7.reuse, UR6, RZ ;  /* 0x00000006070e7c10 */ /* 0x040fe4000ff1e0ff */
[----:B------:R-:W-:Y:S01]  /*4470*/  LOP3.LUT R6, R4, 0x3, RZ, 0xc0, !PT ;  /* 0x0000000304067812 */ /* 0x000fe200078ec0ff */
[----:B------:R-:W-:Y:S02]  /*4480*/  IMAD.MOV.U32 R4, RZ, RZ, R0 ;  /* 0x000000ffff047224 */ /* 0x000fe400078e0000 */
[----:B------:R-:W-:Y:S02]  /*4490*/  IMAD.X R15, RZ, RZ, UR7, P0 ;  /* 0x00000007ff0f7e24 */ /* 0x000fe400080e06ff */
[----:B------:R-:W-:Y:S02]  /*44a0*/  IMAD.MOV R11, RZ, RZ, -R6 ;  /* 0x000000ffff0b7224 */ /* 0x000fe400078e0a06 */
[----:B0-----:R-:W-:-:S04]  /*44b0*/  IMAD.WIDE.U32 R2, R7, 0x8, R2 ;  /* 0x0000000807027825 */ /* 0x001fc800078e0002 */
[----:B------:R-:W-:Y:S02]  /*44c0*/  IMAD.MOV.U32 R12, RZ, RZ, R2 ;  /* 0x000000ffff0c7224 */ /* 0x000fe400078e0002 */
[----:B------:R-:W-:-:S07]  /*44d0*/  IMAD.MOV.U32 R13, RZ, RZ, R3 ;  /* 0x000000ffff0d7224 */ /* 0x000fce00078e0003 */
.L_x_663:
[----:B------:R-:W-:Y:S02]  /*44e0*/  IMAD.MOV.U32 R2, RZ, RZ, R12 ;  /* 0x000000ffff027224 */ /* 0x000fe400078e000c */
[----:B------:R-:W-:-:S06]  /*44f0*/  IMAD.MOV.U32 R3, RZ, RZ, R13 ;  /* 0x000000ffff037224 */ /* 0x000fcc00078e000d */
[----:B------:R-:W2:Y:S01]  /*4500*/  LDG.E.64 R2, desc[UR8][R2.64] ;  /* 0x0000000802027981 */ /* 0x000ea2000c1e1b00 */
[----:B------:R-:W-:Y:S01]  /*4510*/  VIADD R11, R11, 0x1 ;  /* 0x000000010b0b7836 */ /* 0x000fe20000000000 */
[----:B------:R-:W-:Y:S01]  /*4520*/  BSSY.RECONVERGENT B3, `(.L_x_661) ;  /* 0x000001b000037945 */ /* 0x000fe20003800200 */
[----:B------:R-:W-:Y:S01]  /*4530*/  IMAD.MOV.U32 R19, RZ, RZ, R23 ;  /* 0x000000ffff137224 */ /* 0x000fe200078e0017 */
[----:B------:R-:W-:Y:S01]  /*4540*/  MOV R7, R9 ;  /* 0x0000000900077202 */ /* 0x000fe20000000f00 */
[----:B------:R-:W-:Y:S01]  /*4550*/  IMAD.MOV.U32 R16, RZ, RZ, R24 ;  /* 0x000000ffff107224 */ /* 0x000fe200078e0018 */
[----:B------:R-:W-:Y:S01]  /*4560*/  ISETP.NE.AND P2, PT, R11, RZ, PT ;  /* 0x000000ff0b00720c */ /* 0x000fe20003f45270 */
[----:B------:R-:W-:Y:S01]  /*4570*/  IMAD.MOV.U32 R6, RZ, RZ, R8 ;  /* 0x000000ffff067224 */ /* 0x000fe200078e0008 */
[----:B------:R-:W-:Y:S01]  /*4580*/  IADD3 R12, P3, PT, R12, 0x800, RZ ;  /* 0x000008000c0c7810 */ /* 0x000fe20007f7e0ff */
[----:B------:R-:W-:Y:S02]  /*4590*/  IMAD.MOV.U32 R23, RZ, RZ, R14 ;  /* 0x000000ffff177224 */ /* 0x000fe400078e000e */
[----:B------:R-:W-:Y:S01]  /*45a0*/  IMAD.MOV.U32 R24, RZ, RZ, R15 ;  /* 0x000000ffff187224 */ /* 0x000fe200078e000f */
[----:B--2---:R-:W-:Y:S01]  /*45b0*/  DSETP.GEU.AND P0, PT, |R8|, |R2|, PT ;  /* 0x400000020800722a */ /* 0x004fe20003f0e200 */
[----:B------:R-:W-:-:S02]  /*45c0*/  IMAD.MOV.U32 R8, RZ, RZ, R2 ;  /* 0x000000ffff087224 */ /* 0x000fc400078e0002 */
        /* <DEDUP_REMOVED lines=16> */
.L_x_662:
[----:B------:R-:W-:Y:S05]  /*46d0*/  BSYNC.RECONVERGENT B3 ;  /* 0x0000000000037941 */ /* 0x000fea0003800200 */
.L_x_661:
[----:B------:R-:W-:Y:S01]  /*46e0*/  IADD3 R14, P0, PT, R14, 0x100, RZ ;  /* 0x000001000e0e7810 */ /* 0x000fe20007f1e0ff */
[----:B------:R-:W-:Y:S02]  /*46f0*/  VIADD R4, R4, 0x100 ;  /* 0x0000010004047836 */ /* 0x000fe40000000000 */
[----:B------:R-:W-:Y:S02]  /*4700*/  IMAD.X R13, RZ, RZ, R13, P3 ;  /* 0x000000ffff0d7224 */ /* 0x000fe400018e060d */
[----:B------:R-:W-:Y:S01]  /*4710*/  IMAD.X R15, RZ, RZ, R15, P0 ;  /* 0x000000ffff0f7224 */ /* 0x000fe200000e060f */
[----:B------:R-:W-:Y:S07]  /*4720*/  @P2 BRA `(.L_x_663) ;  /* 0xfffffffc006c2947 */ /* 0x000fee000383ffff */
.L_x_660:
[----:B------:R-:W-:Y:S05]  /*4730*/  BSYNC.RECONVERGENT B2 ;  /* 0x0000000000027941 */ /* 0x000fea0003800200 */
.L_x_659:
[----:B------:R-:W-:-:S13]  /*4740*/  ISETP.GE.U32.AND P0, PT, R10, 0x300, PT ;  /* 0x000003000a00780c */ /* 0x000fda0003f06070 */
[----:B------:R-:W-:Y:S05]  /*4750*/  @!P0 BRA `(.L_x_658) ;  /* 0x0000000400fc8947 */ /* 0x000fea0003800000 */
[----:B------:R-:W0:Y:S01]  /*4760*/  LDCU.128 UR12, c[0x0][0x380] ;  /* 0x00007000ff0c77ac */ /* 0x000e220008000c00 */
[----:B------:R-:W1:Y:S01]  /*4770*/  LDC.64 R20, c[0x0][0x380] ;  /* 0x0000e000ff147b82 */ /* 0x000e620000000a00 */
[C---:B------:R-:W-:Y:S01]  /*4780*/  IADD3 R7, P1, PT, R4.reuse, R5, RZ ;  /* 0x0000000504077210 */ /* 0x040fe20007f3e0ff */
[C---:B------:R-:W-:Y:S02]  /*4790*/  IMAD.IADD R16, R4.reuse, 0x1, R5 ;  /* 0x0000000104107824 */ /* 0x040fe400078e0205 */
[----:B------:R-:W-:Y:S02]  /*47a0*/  VIADD R22, R4, 0x200 ;  /* 0x0000020004167836 */ /* 0x000fe40000000000 */
[----:B------:R-:W-:Y:S02]  /*47b0*/  IMAD.X R10, RZ, RZ, RZ, P1 ;  /* 0x000000ffff0a7224 */ /* 0x000fe400008e06ff */
[----:B------:R-:W2:Y:S01]  /*47c0*/  LDC.64 R2, c[0x0][0x388] ;  /* 0x0000e200ff027b82 */ /* 0x000ea20000000a00 */
[----:B0-----:R-:W-:-:S02]  /*47d0*/  LEA R6, P2, R7, UR12, 0x3 ;  /* 0x0000000c07067c11 */ /* 0x001fc4000f8418ff */
[----:B------:R-:W-:Y:S02]  /*47e0*/  IADD3 R18, P0, PT, R16, UR14, RZ ;  /* 0x0000000e10127c10 */ /* 0x000fe4000ff1e0ff */
[----:B------:R-:W-:Y:S02]  /*47f0*/  IADD3 R6, P1, PT, R6, 0x1800, RZ ;  /* 0x0000180006067810 */ /* 0x000fe40007f3e0ff */
[----:B------:R-:W-:Y:S01]  /*4800*/  LEA.HI.X R5, R7, UR13, R10, 0x3, P2 ;  /* 0x0000000d07057c11 */ /* 0x000fe200090f1c0a */
[----:B-1----:R-:W-:-:S04]  /*4810*/  IMAD.WIDE.U32 R20, R16, 0x8, R20 ;  /* 0x0000000810147825 */ /* 0x002fc800078e0014 */
[----:B------:R-:W-:Y:S02]  /*4820*/  IMAD.X R19, RZ, RZ, UR15, P0 ;  /* 0x0000000fff137e24 */ /* 0x000fe400080e06ff */
[----:B------:R-:W-:-:S07]  /*4830*/  IMAD.X R5, RZ, RZ, R5, P1 ;  /* 0x000000ffff057224 */ /* 0x000fce00008e0605 */
.L_x_672:
[----:B------:R-:W3:Y:S01]  /*4840*/  LDG.E.64 R14, desc[UR8][R20.64] ;  /* 0x00000008140e7981 */ /* 0x000ee2000c1e1b00 */
[----:B------:R-:W-:-:S05]  /*4850*/  IMAD.MOV.U32 R4, RZ, RZ, R6 ;  /* 0x000000ffff047224 */ /* 0x000fca00078e0006 */
[----:B------:R0:W5:Y:S04]  /*4860*/  LDG.E.64 R10, desc[UR8][R4.64+-0x1000] ;  /* 0xfff00008040a7981 */ /* 0x000168000c1e1b00 */
[----:B------:R0:W5:Y:S01]  /*4870*/  LDG.E.64 R6, desc[UR8][R4.64+-0x800] ;  /* 0xfff8000804067981 */ /* 0x000162000c1e1b00 */
[----:B------:R-:W-:Y:S01]  /*4880*/  BSSY.RECONVERGENT B2, `(.L_x_664) ;  /* 0x0000015000027945 */ /* 0x000fe20003800200 */
[----:B------:R-:W-:Y:S02]  /*4890*/  IMAD.MOV.U32 R26, RZ, RZ, R18 ;  /* 0x000000ffff1a7224 */ /* 0x000fe400078e0012 */
[----:B------:R-:W-:Y:S01]  /*48a0*/  IMAD.MOV.U32 R25, RZ, RZ, R19 ;  /* 0x000000ffff197224 */ /* 0x000fe200078e0013 */
[----:B---3--:R-:W-:Y:S01]  /*48b0*/  DSETP.GEU.AND P0, PT, |R8|, |R14|, PT ;  /* 0x4000000e0800722a */ /* 0x008fe20003f0e200 */
[----:B------:R-:W-:Y:S01]  /*48c0*/  MOV R12, R14 ;  /* 0x0000000e000c7202 */ /* 0x000fe20000000f00 */
[----:B------:R-:W-:-:S12]  /*48d0*/  IMAD.MOV.U32 R13, RZ, RZ, R15 ;  /* 0x000000ffff0d7224 */ /* 0x000fd800078e000f */
        /* <DEDUP_REMOVED lines=15> */
.L_x_665:
[----:B------:R-:W-:Y:S05]  /*49d0*/  BSYNC.RECONVERGENT B2 ;  /* 0x0000000000027941 */ /* 0x000fea0003800200 */
.L_x_664:
[----:B-----5:R-:W-:Y:S01]  /*49e0*/  DSETP.GEU.AND P0, PT, |R12|, |R10|, PT ;  /* 0x4000000a0c00722a */ /* 0x020fe20003f0e200 */
[----:B------:R-:W-:Y:S01]  /*49f0*/  VIADD R9, R16, 0x100 ;  /* 0x0000010010097836 */ /* 0x000fe20000000000 */
[----:B------:R-:W-:Y:S01]  /*4a00*/  BSSY.RECONVERGENT B2, `(.L_x_666) ;  /* 0x0000016000027945 */ /* 0x000fe20003800200 */
[----:B------:R-:W-:-:S03]  /*4a10*/  IMAD.MOV.U32 R8, RZ, RZ, R10 ;  /* 0x000000ffff087224 */ /* 0x000fc600078e000a */
[----:B--2---:R-:W-:Y:S01]  /*4a20*/  IADD3 R23, P1, PT, R9, R2, RZ ;  /* 0x0000000209177210 */ /* 0x004fe20007f3e0ff */
[----:B------:R-:W-:-:S04]  /*4a30*/  IMAD.MOV.U32 R9, RZ, RZ, R11 ;  /* 0x000000ffff097224 */ /* 0x000fc800078e000b */
[----:B------:R-:W-:Y:S02]  /*4a40*/  IMAD.X R24, RZ, RZ, R3, P1 ;  /* 0x000000ffff187224 */ /* 0x000fe400008e0603 */
[----:B------:R-:W-:Y:S02]  /*4a50*/  IMAD.MOV.U32 R15, RZ, RZ, R23 ;  /* 0x000000ffff0f7224 */ /* 0x000fe400078e0017 */
[----:B------:R-:W-:Y:S01]  /*4a60*/  IMAD.MOV.U32 R14, RZ, RZ, R24 ;  /* 0x000000ffff0e7224 */ /* 0x000fe200078e0018 */
        /* <DEDUP_REMOVED lines=15> */
.L_x_667:
[----:B------:R-:W-:Y:S05]  /*4b60*/  BSYNC.RECONVERGENT B2 ;  /* 0x0000000000027941 */ /* 0x000fea0003800200 */
.L_x_666:
[----:B------:R0:W5:Y:S01]  /*4b70*/  LDG.E.64 R10, desc[UR8][R4.64] ;  /* 0x00000008040a7981 */ /* 0x000162000c1e1b00 */
[----:B------:R-:W-:Y:S01]  /*4b80*/  DSETP.GEU.AND P0, PT, |R8|, |R6|, PT ;  /* 0x400000060800722a */ /* 0x000fe20003f0e200 */
[----:B------:R-:W-:Y:S01]  /*4b90*/  VIADD R13, R16, 0x200 ;  /* 0x00000200100d7836 */ /* 0x000fe20000000000 */
[----:B------:R-:W-:Y:S01]  /*4ba0*/  BSSY.RECONVERGENT B2, `(.L_x_668) ;  /* 0x0000016000027945 */ /* 0x000fe20003800200 */
[----:B------:R-:W-:-:S03]  /*4bb0*/  MOV R12, R6 ;  /* 0x00000006000c7202 */ /* 0x000fc60000000f00 */
[----:B------:R-:W-:Y:S01]  /*4bc0*/  IADD3 R24, P1, PT, R13, R2, RZ ;  /* 0x000000020d187210 */ /* 0x000fe20007f3e0ff */
[----:B------:R-:W-:-:S04]  /*4bd0*/  IMAD.MOV.U32 R13, RZ, RZ, R7 ;  /* 0x000000ffff0d7224 */ /* 0x000fc800078e0007 */
[----:B------:R-:W-:Y:S02]  /*4be0*/  IMAD.X R23, RZ, RZ, R3, P1 ;  /* 0x000000ffff177224 */ /* 0x000fe400008e0603 */
        /* <DEDUP_REMOVED lines=17> */
.L_x_669:
[----:B------:R-:W-:Y:S05]  /*4d00*/  BSYNC.RECONVERGENT B2 ;  /* 0x0000000000027941 */ /* 0x000fea0003800200 */
.L_x_668:
[----:B-----5:R-:W-:Y:S01]  /*4d10*/  DSETP.GEU.AND P0, PT, |R12|, |R10|, PT ;  /* 0x4000000a0c00722a */ /* 0x020fe20003f0e200 */
[----:B------:R-:W-:Y:S01]  /*4d20*/  VIADD R7, R16, 0x300 ;  /* 0x0000030010077836 */ /* 0x000fe20000000000 */
[----:B------:R-:W-:Y:S01]  /*4d30*/  BSSY.RECONVERGENT B2, `(.L_x_670) ;  /* 0x0000016000027945 */ /* 0x000fe20003800200 */
[----:B------:R-:W-:Y:S02]  /*4d40*/  IMAD.MOV.U32 R8, RZ, RZ, R10 ;  /* 0x000000ffff087224 */ /* 0x000fe400078e000a */
[----:B------:R-:W-:Y:S01]  /*4d50*/  IMAD.MOV.U32 R9, RZ, RZ, R11 ;  /* 0x000000ffff097224 */ /* 0x000fe200078e000b */
[----:B------:R-:W-:-:S05]  /*4d60*/  IADD3 R7, P1, PT, R7, R2, RZ ;  /* 0x0000000207077210 */ /* 0x000fca0007f3e0ff */
        /* <DEDUP_REMOVED lines=18> */
.L_x_671:
[----:B------:R-:W-:Y:S05]  /*4e90*/  BSYNC.RECONVERGENT B2 ;  /* 0x0000000000027941 */ /* 0x000fea0003800200 */
.L_x_670:
[----:B------:R-:W-:Y:S01]  /*4ea0*/  VIADD R10, R22, 0x200 ;  /* 0x00000200160a7836 */ /* 0x000fe20000000000 */
[----:B------:R-:W-:Y:S01]  /*4eb0*/  IADD3 R6, P2, PT, R4, 0x2000, RZ ;  /* 0x0000200004067810 */ /* 0x000fe20007f5e0ff */
[----:B------:R-:W-:Y:S01]  /*4ec0*/  VIADD R22, R22, 0x400 ;  /* 0x0000040016167836 */ /* 0x000fe20000000000 */
[----:B------:R-:W-:Y:S01]  /*4ed0*/  IADD3 R18, P1, PT, R18, 0x400, RZ ;  /* 0x0000040012127810 */ /* 0x000fe20007f3e0ff */
[----:B------:R-:W-:Y:S01]  /*4ee0*/  VIADD R16, R16, 0x400 ;  /* 0x0000040010107836 */ /* 0x000fe20000000000 */
[----:B------:R-:W-:Y:S01]  /*4ef0*/  ISETP.GE.AND P0, PT, R10, R17, PT ;  /* 0x000000110a00720c */ /* 0x000fe20003f06270 */
[----:B------:R-:W-:Y:S01]  /*4f00*/  IMAD.X R5, RZ, RZ, R5, P2 ;  /* 0x000000ffff057224 */ /* 0x000fe200010e0605 */
[----:B------:R-:W-:Y:S02]  /*4f10*/  IADD3 R20, P2, PT, R20, 0x2000, RZ ;  /* 0x0000200014147810 */ /* 0x000fe40007f5e0ff */
[----:B------:R-:W-:-:S03]  /*4f20*/  IADD3.X R19, PT, PT, RZ, R19, RZ, P1, !PT ;  /* 0x00000013ff137210 */ /* 0x000fc60000ffe4ff */
[----:B------:R-:W-:-:S06]  /*4f30*/  IMAD.X R21, RZ, RZ, R21, P2 ;  /* 0x000000ffff157224 */ /* 0x000fcc00010e0615 */
[----:B------:R-:W-:Y:S05]  /*4f40*/  @!P0 BRA `(.L_x_672) ;  /* 0xfffffff8003c8947 */ /* 0x000fea000383ffff */
.L_x_658:
[----:B------:R-:W-:Y:S05]  /*4f50*/  BSYNC.RECONVERGENT B1 ;  /* 0x0000000000017941 */ /* 0x000fea0003800200 */
.L_x_657:
        /* <DEDUP_REMOVED lines=32> */
.L_x_674:
[----:B------:R-:W-:Y:S05]  /*5160*/  BSYNC.RECONVERGENT B1 ;  /* 0x0000000000017941 */ /* 0x000fea0003800200 */
.L_x_673:
        /* <DEDUP_REMOVED lines=31> */
.L_x_676:
[----:B------:R-:W-:Y:S05]  /*5360*/  BSYNC.RECONVERGENT B1 ;  /* 0x0000000000017941 */ /* 0x000fea0003800200 */
.L_x_675:
        /* <DEDUP_REMOVED lines=31> */
.L_x_678:
[----:B------:R-:W-:Y:S05]  /*5560*/  BSYNC.RECONVERGENT B1 ;  /* 0x0000000000017941 */ /* 0x000fea0003800200 */
.L_x_677:
[----:B------:R-:W-:Y:S01]  /*5570*/  ISETP.GT.AND P0, PT, R10, 0x17, PT ;  /* 0x000000170a00780c */ /* 0x000fe20003f04270 */
[----:B-1----:R1:W1:Y:S01]  /*5580*/  SHFL.DOWN PT, R6, R2, 0x8, 0x1f ;  /* 0x09001f0002067f89 */ /* 0x00226200000e0000 */
[----:B------:R-:W-:Y:S01]  /*5590*/  BSSY.RECONVERGENT B1, `(.L_x_679) ;  /* 0x000001d000017945 */ /* 0x000fe20003800200 */
[----:B0-----:R-:W-:Y:S01]  /*55a0*/  IMAD.MOV.U32 R8, RZ, RZ, R11 ;  /* 0x000000ffff087224 */ /* 0x001fe200078e000b */
[----:B------:R-:W-:Y:S01]  /*55b0*/  MOV R4, R2 ;  /* 0x0000000200047202 */ /* 0x000fe20000000f00 */
[----:B--2---:R0:W2:Y:S01]  /*55c0*/  SHFL.DOWN PT, R7, R3, 0x8, 0x1f ;  /* 0x09001f0003077f89 */ /* 0x0040a200000e0000 */
[----:B------:R-:W-:Y:S02]  /*55d0*/  IMAD.MOV.U32 R9, RZ, RZ, R12 ;  /* 0x000000ffff097224 */ /* 0x000fe400078e000c */
[----:B------:R-:W-:Y:S01]  /*55e0*/  IMAD.MOV.U32 R5, RZ, RZ, R3 ;  /* 0x000000ffff057224 */ /* 0x000fe200078e0003 */
[----:B---3--:R0:W3:Y:S04]  /*55f0*/  SHFL.DOWN PT, R14, R11, 0x8, 0x1f ;  /* 0x09001f000b0e7f89 */ /* 0x0080e800000e0000 */
        /* <DEDUP_REMOVED lines=22> */
.L_x_680:
[----:B------:R-:W-:Y:S05]  /*5760*/  BSYNC.RECONVERGENT B1 ;  /* 0x0000000000017941 */ /* 0x000fea0003800200 */
.L_x_679:
        /* <DEDUP_REMOVED lines=31> */
.L_x_682:
[----:B------:R-:W-:Y:S05]  /*5960*/  BSYNC.RECONVERGENT B1 ;  /* 0x0000000000017941 */ /* 0x000fea0003800200 */
.L_x_681:
        /* <DEDUP_REMOVED lines=11> */
.L_x_684:
[----:B------:R-:W-:Y:S05]  /*5a20*/  BSYNC.RECONVERGENT B1 ;  /* 0x0000000000017941 */ /* 0x000fea0003800200 */
.L_x_683:
        /* <DEDUP_REMOVED lines=31> */
.L_x_686:
[----:B------:R-:W-:Y:S05]  /*5c20*/  BSYNC.RECONVERGENT B1 ;  /* 0x0000000000017941 */ /* 0x000fea0003800200 */
.L_x_685:
        /* <DEDUP_REMOVED lines=23> */
.L_x_688:
[----:B------:R-:W-:Y:S05]  /*5da0*/  BSYNC.RECONVERGENT B1 ;  /* 0x0000000000017941 */ /* 0x000fea0003800200 */
.L_x_687:
[----:B------:R-:W-:Y:S01]  /*5db0*/  DSETP.GEU.AND P0, PT, |R4|, |R10|, PT ;  /* 0x4000000a0400722a */ /* 0x000fe20003f0e200 */
[----:B------:R-:W-:Y:S01]  /*5dc0*/  BSSY.RECONVERGENT B1, `(.L_x_689) ;  /* 0x0000014000017945 */ /* 0x000fe20003800200 */
[----:B------:R-:W-:Y:S01]  /*5dd0*/  IMAD.MOV.U32 R2, RZ, RZ, R10 ;  /* 0x000000ffff027224 */ /* 0x000fe200078e000a */
[----:B------:R-:W-:Y:S01]  /*5de0*/  MOV R3, R11 ;  /* 0x0000000b00037202 */ /* 0x000fe20000000f00 */
        /* <DEDUP_REMOVED lines=17> */
.L_x_690:
[----:B------:R-:W-:Y:S05]  /*5f00*/  BSYNC.RECONVERGENT B1 ;  /* 0x0000000000017941 */ /* 0x000fea0003800200 */
.L_x_689:
        /* <DEDUP_REMOVED lines=23> */
.L_x_692:
[----:B------:R-:W-:Y:S05]  /*6080*/  BSYNC.RECONVERGENT B1 ;  /* 0x0000000000017941 */ /* 0x000fea0003800200 */
.L_x_691:
        /* <DEDUP_REMOVED lines=21> */
.L_x_694:
[----:B------:R-:W-:Y:S05]  /*61e0*/  BSYNC.RECONVERGENT B1 ;  /* 0x0000000000017941 */ /* 0x000fea0003800200 */
.L_x_693:
        /* <DEDUP_REMOVED lines=21> */
.L_x_696:
[----:B------:R-:W-:Y:S05]  /*6340*/  BSYNC.RECONVERGENT B1 ;  /* 0x0000000000017941 */ /* 0x000fea0003800200 */
.L_x_695:
        /* <DEDUP_REMOVED lines=20> */
.L_x_616:
[----:B------:R-:W-:Y:S05]  /*6490*/  BSYNC.RECONVERGENT B0 ;  /* 0x0000000000007941 */ /* 0x000fea0003800200 */
.L_x_583:
[----:B------:R-:W-:Y:S05]  /*64a0*/  @P1 EXIT ;  /* 0x000000000000194d */ /* 0x000fea0003800000 */
[----:B012-4-:R-:W0:Y:S02]  /*64b0*/  LDC.64 R4, c[0x0][0x390] ;  /* 0x0000e400ff047b82 */ /* 0x017e240000000a00 */
[----:B0-----:R-:W-:Y:S04]  /*64c0*/  STG.E.64 desc[UR8][R4.64], R2 ;  /* 0x0000000204007986 */ /* 0x001fe8000c101b08 */
[----:B------:R-:W-:Y:S01]  /*64d0*/  STG.E.64 desc[UR8][R4.64+0x8], R14 ;  /* 0x0000080e04007986 */ /* 0x000fe2000c101b08 */
[----:B------:R-:W-:Y:S05]  /*64e0*/  EXIT ;  /* 0x000000000000794d */ /* 0x000fea0003800000 */
.L_x_697:
        /* <DEDUP_REMOVED lines=9> */
.L_x_734:


//--------------------- .text._Z4swapPdjjjjj      --------------------------
	.section	.text._Z4swapPdjjjjj,"ax",@progbits
	.align	128
        .global         _Z4swapPdjjjjj
        .type           _Z4swapPdjjjjj,@function
        .size           _Z4swapPdjjjjj,(.L_x_735 - _Z4swapPdjjjjj)
        .other          _Z4swapPdjjjjj,@"STO_CUDA_ENTRY STV_DEFAULT"
_Z4swapPdjjjjj:
.text._Z4swapPdjjjjj:
[----:B------:R-:W-:Y:S01]  /*0000*/  LDC R1, c[0x0][0x37c] ;  /* 0x0000df00ff017b82 */ /* 0x000fe20000000800 */
[----:B------:R-:W0:Y:S01]  /*0010*/  S2R R0, SR_CTAID.X ;  /* 0x0000000000007919 */ /* 0x000e220000002500 */
[----:B------:R-:W0:Y:S01]  /*0020*/  LDCU UR4, c[0x0][0x360] ;  /* 0x00006c00ff0477ac */ /* 0x000e220008000800 */
[----:B------:R-:W0:Y:S01]  /*0030*/  S2R R3, SR_TID.X ;  /* 0x0000000000037919 */ /* 0x000e220000002100 */
[----:B------:R-:W1:Y:S01]  /*0040*/  LDCU UR5, c[0x0][0x390] ;  /* 0x00007200ff0577ac */ /* 0x000e620008000800 */
[----:B------:R-:W2:Y:S01]  /*0050*/  LDCU UR8, c[0x0][0x38c] ;  /* 0x00007180ff0877ac */ /* 0x000ea20008000800 */
[----:B0-----:R-:W-:-:S05]  /*0060*/  IMAD R0, R0, UR4, R3 ;  /* 0x0000000400007c24 */ /* 0x001fca000f8e0203 */
[----:B-1----:R-:W-:-:S04]  /*0070*/  IADD3 R0, PT, PT, R0, UR5, RZ ;  /* 0x0000000500007c10 */ /* 0x002fc8000fffe0ff */
[----:B--2---:R-:W-:-:S13]  /*0080*/  ISETP.GE.U32.AND P0, PT, R0, UR8, PT ;  /* 0x0000000800007c0c */ /* 0x004fda000bf06070 */
[----:B------:R-:W-:Y:S05]  /*0090*/  @P0 EXIT ;  /* 0x000000000000094d */ /* 0x000fea0003800000 */
[----:B------:R-:W0:Y:S01]  /*00a0*/  LDC R13, c[0x0][0x394] ;  /* 0x0000e500ff0d7b82 */ /* 0x000e220000000800 */
[----:B------:R-:W1:Y:S01]  /*00b0*/  LDCU UR5, c[0x0][0x370] ;  /* 0x00006e00ff0577ac */ /* 0x000e620008000800 */
[----:B------:R-:W2:Y:S06]  /*00c0*/  LDCU.64 UR6, c[0x0][0x358] ;  /* 0x00006b00ff0677ac */ /* 0x000eac0008000a00 */
[----:B------:R-:W3:Y:S01]  /*00d0*/  LDC R15, c[0x0][0x398] ;  /* 0x0000e600ff0f7b82 */ /* 0x000ee20000000800 */
[----:B------:R-:W4:Y:S07]  /*00e0*/  LDCU UR9, c[0x0][0x388] ;  /* 0x00007100ff0977ac */ /* 0x000f2e0008000800 */
[----:B------:R-:W0:Y:S01]  /*00f0*/  LDC.64 R10, c[0x0][0x380] ;  /* 0x0000e000ff0a7b82 */ /* 0x000e220000000a00 */
[----:B-1----:R-:W-:-:S12]  /*0100*/  UIMAD UR4, UR4, UR5, URZ ;  /* 0x00000005040472a4 */ /* 0x002fd8000f8e02ff */
.L_x_698:
[C---:B-1-34-:R-:W-:Y:S02]  /*0110*/  IMAD R7, R0.reuse, UR9, R15 ;  /* 0x0000000900077c24 */ /* 0x05afe4000f8e020f */
[----:B0-----:R-:W-:Y:S02]  /*0120*/  IMAD R3, R0, UR9, R13 ;  /* 0x0000000900037c24 */ /* 0x001fe4000f8e020d */
[----:B------:R-:W-:-:S04]  /*0130*/  IMAD.WIDE.U32 R6, R7, 0x8, R10 ;  /* 0x0000000807067825 */ /* 0x000fc800078e000a */
[----:B------:R-:W-:Y:S01]  /*0140*/  IMAD.WIDE.U32 R2, R3, 0x8, R10 ;  /* 0x0000000803027825 */ /* 0x000fe200078e000a */
[----:B--2---:R-:W2:Y:S04]  /*0150*/  LDG.E.64 R8, desc[UR6][R6.64] ;  /* 0x0000000606087981 */ /* 0x004ea8000c1e1b00 */
[----:B------:R-:W3:Y:S01]  /*0160*/  LDG.E.64 R4, desc[UR6][R2.64] ;  /* 0x0000000602047981 */ /* 0x000ee2000c1e1b00 */
[----:B------:R-:W-:-:S04]  /*0170*/  IADD3 R0, PT, PT, R0, UR4, RZ ;  /* 0x0000000400007c10 */ /* 0x000fc8000fffe0ff */
[----:B------:R-:W-:Y:S01]  /*0180*/  ISETP.GE.U32.AND P0, PT, R0, UR8, PT ;  /* 0x0000000800007c0c */ /* 0x000fe2000bf06070 */
[----:B--2---:R1:W-:Y:S04]  /*0190*/  STG.E.64 desc[UR6][R2.64], R8 ;  /* 0x0000000802007986 */ /* 0x0043e8000c101b06 */
[----:B---3--:R1:W-:Y:S08]  /*01a0*/  STG.E.64 desc[UR6][R6.64], R4 ;  /* 0x0000000406007986 */ /* 0x0083f0000c101b06 */
[----:B------:R-:W-:Y:S05]  /*01b0*/  @!P0 BRA `(.L_x_698) ;  /* 0xfffffffc00d48947 */ /* 0x000fea000383ffff */
[----:B------:R-:W-:Y:S05]  /*01c0*/  EXIT ;  /* 0x000000000000794d */ /* 0x000fea0003800000 */
.L_x_699:
        /* <DEDUP_REMOVED lines=11> */
.L_x_735:


//--------------------- .text._Z2upPdjjjjj        --------------------------
	.section	.text._Z2upPdjjjjj,"ax",@progbits
	.align	128
        .global         _Z2upPdjjjjj
        .type           _Z2upPdjjjjj,@function
        .size           _Z2upPdjjjjj,(.L_x_724 - _Z2upPdjjjjj)
        .other          _Z2upPdjjjjj,@"STO_CUDA_ENTRY STV_DEFAULT"
_Z2upPdjjjjj:
.text._Z2upPdjjjjj:
[----:B------:R-:W-:Y:S01]  /*0000*/  LDC R1, c[0x0][0x37c] ;  /* 0x0000df00ff017b82 */ /* 0x000fe20000000800 */
[----:B------:R-:W0:Y:S01]  /*0010*/  S2R R0, SR_CTAID.Y ;  /* 0x0000000000007919 */ /* 0x000e220000002600 */
[----:B------:R-:W1:Y:S01]  /*0020*/  LDCU UR6, c[0x0][0x360] ;  /* 0x00006c00ff0677ac */ /* 0x000e620008000800 */
[----:B------:R-:W0:Y:S01]  /*0030*/  S2R R3, SR_TID.Y ;  /* 0x0000000000037919 */ /* 0x000e220000002200 */
[----:B------:R-:W0:Y:S01]  /*0040*/  LDCU UR5, c[0x0][0x364] ;  /* 0x00006c80ff0577ac */ /* 0x000e220008000800 */
[----:B------:R-:W1:Y:S01]  /*0050*/  S2R R2, SR_CTAID.X ;  /* 0x0000000000027919 */ /* 0x000e620000002500 */
[----:B------:R-:W2:Y:S01]  /*0060*/  LDCU UR7, c[0x0][0x38c] ;  /* 0x00007180ff0777ac */ /* 0x000ea20008000800 */
[----:B------:R-:W1:Y:S01]  /*0070*/  S2R R5, SR_TID.X ;  /* 0x0000000000057919 */ /* 0x000e620000002100 */
[----:B------:R-:W2:Y:S02]  /*0080*/  LDCU UR4, c[0x0][0x390] ;  /* 0x00007200ff0477ac */ /* 0x000ea40008000800 */
[----:B--2---:R-:W-:Y:S01]  /*0090*/  UIADD3 UR4, UPT, UPT, UR7, UR4, URZ ;  /* 0x0000000407047290 */ /* 0x004fe2000fffe0ff */
[----:B0-----:R-:W-:-:S04]  /*00a0*/  IMAD R0, R0, UR5, R3 ;  /* 0x0000000500007c24 */ /* 0x001fc8000f8e0203 */
[----:B------:R-:W-:Y:S02]  /*00b0*/  VIADD R3, R0, UR7 ;  /* 0x0000000700037c36 */ /* 0x000fe40008000000 */
[----:B-1----:R-:W-:-:S03]  /*00c0*/  IMAD R2, R2, UR6, R5 ;  /* 0x0000000602027c24 */ /* 0x002fc6000f8e0205 */
[----:B------:R-:W-:-:S13]  /*00d0*/  ISETP.GE.U32.AND P0, PT, R3, UR4, PT ;  /* 0x0000000403007c0c */ /* 0x000fda000bf06070 */
[----:B------:R-:W-:Y:S05]  /*00e0*/  @P0 EXIT ;  /* 0x000000000000094d */ /* 0x000fea0003800000 */
[----:B------:R-:W0:Y:S01]  /*00f0*/  LDC R5, c[0x0][0x388] ;  /* 0x0000e200ff057b82 */ /* 0x000e220000000800 */
[----:B------:R-:W0:Y:S01]  /*0100*/  LDCU UR9, c[0x0][0x398] ;  /* 0x00007300ff0977ac */ /* 0x000e220008000800 */
[----:B------:R-:W1:Y:S06]  /*0110*/  LDCU UR7, c[0x0][0x374] ;  /* 0x00006e80ff0777ac */ /* 0x000e6c0008000800 */
[----:B------:R-:W0:Y:S01]  /*0120*/  LDC R0, c[0x0][0x394] ;  /* 0x0000e500ff007b82 */ /* 0x000e220000000800 */
[----:B------:R-:W2:Y:S01]  /*0130*/  LDCU UR8, c[0x0][0x370] ;  /* 0x00006e00ff0877ac */ /* 0x000ea20008000800 */
[----:B------:R-:W3:Y:S06]  /*0140*/  LDCU.64 UR10, c[0x0][0x358] ;  /* 0x00006b00ff0a77ac */ /* 0x000eec0008000a00 */
[----:B------:R-:W4:Y:S01]  /*0150*/  LDC.64 R10, c[0x0][0x380] ;  /* 0x0000e000ff0a7b82 */ /* 0x000f220000000a00 */
[----:B------:R-:W0:Y:S01]  /*0160*/  LDCU UR13, c[0x0][0x388] ;  /* 0x00007100ff0d77ac */ /* 0x000e220008000800 */
[----:B------:R-:W0:Y:S01]  /*0170*/  LDCU UR14, c[0x0][0x394] ;  /* 0x00007280ff0e77ac */ /* 0x000e220008000800 */
[----:B------:R-:W0:Y:S01]  /*0180*/  LDCU UR12, c[0x0][0x398] ;  /* 0x00007300ff0c77ac */ /* 0x000e220008000800 */
[----:B-1----:R-:W-:-:S02]  /*0190*/  UIMAD UR5, UR5, UR7, URZ ;  /* 0x00000007050572a4 */ /* 0x002fc4000f8e02ff */
[----:B--2---:R-:W-:Y:S01]  /*01a0*/  UIMAD UR6, UR6, UR8, URZ ;  /* 0x00000008060672a4 */ /* 0x004fe2000f8e02ff */
[----:B0-----:R-:W-:-:S04]  /*01b0*/  IMAD R5, R5, UR9, R0 ;  /* 0x0000000905057c24 */ /* 0x001fc8000f8e0200 */
[----:B---34-:R-:W-:-:S07]  /*01c0*/  IMAD.WIDE.U32 R10, R5, 0x8, R10 ;  /* 0x00000008050a7825 */ /* 0x018fce00078e000a */
.L_x_705:
[----:B0-----:R-:W0:Y:S01]  /*01d0*/  LDC R5, c[0x0][0x394] ;  /* 0x0000e500ff057b82 */ /* 0x001e220000000800 */
[----:B------:R-:W-:Y:S01]  /*01e0*/  BSSY.RECONVERGENT B0, `(.L_x_700) ;  /* 0x000002b000007945 */ /* 0x000fe20003800200 */
[----:B0-----:R-:W-:-:S13]  /*01f0*/  ISETP.GE.U32.AND P0, PT, R2, R5, PT ;  /* 0x000000050200720c */ /* 0x001fda0003f06070 */
[----:B------:R-:W-:Y:S05]  /*0200*/  @P0 BRA `(.L_x_701) ;  /* 0x0000000000a00947 */ /* 0x000fea0003800000 */
[----:B------:R-:W0:Y:S01]  /*0210*/  LDC.64 R6, c[0x0][0x380] ;  /* 0x0000e000ff067b82 */ /* 0x000e220000000a00 */
[----:B------:R-:W1:Y:S07]  /*0220*/  LDCU UR7, c[0x0][0x388] ;  /* 0x00007100ff0777ac */ /* 0x000e6e0008000800 */
[----:B------:R-:W2:Y:S08]  /*0230*/  LDC R4, c[0x0][0x388] ;  /* 0x0000e200ff047b82 */ /* 0x000eb00000000800 */
[----:B------:R-:W3:Y:S01]  /*0240*/  LDC.64 R8, c[0x0][0x380] ;  /* 0x0000e000ff087b82 */ /* 0x000ee20000000a00 */
[----:B-1----:R-:W-:-:S04]  /*0250*/  IMAD R5, R3, UR7, R5 ;  /* 0x0000000703057c24 */ /* 0x002fc8000f8e0205 */
[----:B0-----:R-:W-:-:S04]  /*0260*/  IMAD.WIDE.U32 R6, R5, 0x8, R6 ;  /* 0x0000000805067825 */ /* 0x001fc800078e0006 */
[----:B------:R-:W-:-:S07]  /*0270*/  IMAD.MOV.U32 R5, RZ, RZ, R2 ;  /* 0x000000ffff057224 */ /* 0x000fce00078e0002 */
.L_x_704:
[----:B0-----:R-:W4:Y:S01]  /*0280*/  LDG.E.64 R16, desc[UR10][R10.64] ;  /* 0x0000000a0a107981 */ /* 0x001f22000c1e1b00 */
[----:B--2---:R-:W-:-:S04]  /*0290*/  IMAD R15, R4, UR12, R5 ;  /* 0x0000000c040f7c24 */ /* 0x004fc8000f8e0205 */
[----:B---3--:R-:W-:-:S06]  /*02a0*/  IMAD.WIDE.U32 R14, R15, 0x8, R8 ;  /* 0x000000080f0e7825 */ /* 0x008fcc00078e0008 */
[----:B------:R-:W2:Y:S01]  /*02b0*/  LDG.E.64 R14, desc[UR10][R14.64] ;  /* 0x0000000a0e0e7981 */ /* 0x000ea2000c1e1b00 */
[----:B------:R-:W-:Y:S01]  /*02c0*/  IMAD.MOV.U32 R12, RZ, RZ, 0x1 ;  /* 0x00000001ff0c7424 */ /* 0x000fe200078e00ff */
[----:B------:R-:W-:Y:S01]  /*02d0*/  BSSY.RECONVERGENT B1, `(.L_x_702) ;  /* 0x0000012000017945 */ /* 0x000fe20003800200 */
[----:B----4-:R-:W0:Y:S01]  /*02e0*/  MUFU.RCP64H R13, R17 ;  /* 0x00000011000d7308 */ /* 0x010e220000001800 */
[----:B--2---:R-:W-:-:S03]  /*02f0*/  FSETP.GEU.AND P1, PT, |R15|, 6.5827683646048100446e-37, PT ;  /* 0x036000000f00780b */ /* 0x004fc60003f2e200 */
[----:B0-----:R-:W-:-:S08]  /*0300*/  DFMA R18, -R16, R12, 1 ;  /* 0x3ff000001012742b */ /* 0x001fd0000000010c */
[----:B------:R-:W-:-:S08]  /*0310*/  DFMA R18, R18, R18, R18 ;  /* 0x000000121212722b */ /* 0x000fd00000000012 */
[----:B------:R-:W-:-:S08]  /*0320*/  DFMA R18, R12, R18, R12 ;  /* 0x000000120c12722b */ /* 0x000fd0000000000c */
[----:B------:R-:W-:-:S08]  /*0330*/  DFMA R12, -R16, R18, 1 ;  /* 0x3ff00000100c742b */ /* 0x000fd00000000112 */
[----:B------:R-:W-:-:S08]  /*0340*/  DFMA R12, R18, R12, R18 ;  /* 0x0000000c120c722b */ /* 0x000fd00000000012 */
[----:B------:R-:W-:-:S08]  /*0350*/  DMUL R18, R14, R12 ;  /* 0x0000000c0e127228 */ /* 0x000fd00000000000 */
[----:B------:R-:W-:-:S08]  /*0360*/  DFMA R20, -R16, R18, R14 ;  /* 0x000000121014722b */ /* 0x000fd0000000010e */
[----:B------:R-:W-:-:S10]  /*0370*/  DFMA R12, R12, R20, R18 ;  /* 0x000000140c0c722b */ /* 0x000fd40000000012 */
[----:B------:R-:W-:-:S05]  /*0380*/  FFMA R0, RZ, R17, R13 ;  /* 0x00000011ff007223 */ /* 0x000fca000000000d */
[----:B------:R-:W-:-:S13]  /*0390*/  FSETP.GT.AND P0, PT, |R0|, 1.469367938527859385e-39, PT ;  /* 0x001000000000780b */ /* 0x000fda0003f04200 */
[----:B------:R-:W-:Y:S05]  /*03a0*/  @P0 BRA P1, `(.L_x_703) ;  /* 0x0000000000100947 */ /* 0x000fea0000800000 */
[----:B------:R-:W-:-:S07]  /*03b0*/  MOV R0, 0x3d0 ;  /* 0x000003d000007802 */ /* 0x000fce0000000f00 */
[----:B------:R-:W-:Y:S05]  /*03c0*/  CALL.REL.NOINC `($__internal_0_$__cuda_sm20_div_rn_f64_full) ;  /* 0x0000000000447944 */ /* 0x000fea0003c00000 */
[----:B------:R-:W-:Y:S02]  /*03d0*/  IMAD.MOV.U32 R12, RZ, RZ, R20 ;  /* 0x000000ffff0c7224 */ /* 0x000fe400078e0014 */
[----:B------:R-:W-:-:S07]  /*03e0*/  IMAD.MOV.U32 R13, RZ, RZ, R21 ;  /* 0x000000ffff0d7224 */ /* 0x000fce00078e0015 */
.L_x_703:
[----:B------:R-:W-:Y:S05]  /*03f0*/  BSYNC.RECONVERGENT B1 ;  /* 0x0000000000017941 */ /* 0x000fea0003800200 */
.L_x_702:
[----:B------:R-:W-:Y:S01]  /*0400*/  IMAD R17, R3, UR13, R5 ;  /* 0x0000000d03117c24 */ /* 0x000fe2000f8e0205 */
[----:B------:R-:W2:Y:S03]  /*0410*/  LDG.E.64 R14, desc[UR10][R6.64] ;  /* 0x0000000a060e7981 */ /* 0x000ea6000c1e1b00 */
[----:B------:R-:W-:-:S05]  /*0420*/  IMAD.WIDE.U32 R16, R17, 0x8, R8 ;  /* 0x0000000811107825 */ /* 0x000fca00078e0008 */
[----:B------:R-:W2:Y:S01]  /*0430*/  LDG.E.64 R18, desc[UR10][R16.64] ;  /* 0x0000000a10127981 */ /* 0x000ea2000c1e1b00 */
[----:B------:R-:W-:-:S05]  /*0440*/  VIADD R5, R5, UR6 ;  /* 0x0000000605057c36 */ /* 0x000fca0008000000 */
[----:B------:R-:W-:Y:S01]  /*0450*/  ISETP.GE.U32.AND P0, PT, R5, UR14, PT ;  /* 0x0000000e05007c0c */ /* 0x000fe2000bf06070 */
[----:B--2---:R-:W-:-:S07]  /*0460*/  DFMA R14, R14, -R12, R18 ;  /* 0x8000000c0e0e722b */ /* 0x004fce0000000012 */
[----:B------:R0:W-:Y:S05]  /*0470*/  STG.E.64 desc[UR10][R16.64], R14 ;  /* 0x0000000e10007986 */ /* 0x0001ea000c101b0a */
[----:B------:R-:W-:Y:S05]  /*0480*/  @!P0 BRA `(.L_x_704) ;  /* 0xfffffffc007c8947 */ /* 0x000fea000383ffff */
.L_x_701:
[----:B------:R-:W-:Y:S05]  /*0490*/  BSYNC.RECONVERGENT B0 ;  /* 0x0000000000007941 */ /* 0x000fea0003800200 */
.L_x_700:
[----:B------:R-:W-:-:S05]  /*04a0*/  VIADD R3, R3, UR5 ;  /* 0x0000000503037c36 */ /* 0x000fca0008000000 */
[----:B------:R-:W-:-:S13]  /*04b0*/  ISETP.GE.U32.AND P0, PT, R3, UR4, PT ;  /* 0x0000000403007c0c */ /* 0x000fda000bf06070 */
[----:B------:R-:W-:Y:S05]  /*04c0*/  @!P0 BRA `(.L_x_705) ;  /* 0xfffffffc00408947 */ /* 0x000fea000383ffff */
[----:B------:R-:W-:Y:S05]  /*04d0*/  EXIT ;  /* 0x000000000000794d */ /* 0x000fea0003800000 */
        .weak           $__internal_0_$__cuda_sm20_div_rn_f64_full
        .type           $__internal_0_$__cuda_sm20_div_rn_f64_full,@function
        .size           $__internal_0_$__cuda_sm20_div_rn_f64_full,(.L_x_724 - $__internal_0_$__cuda_sm20_div_rn_f64_full)
$__internal_0_$__cuda_sm20_div_rn_f64_full:
[----:B------:R-:W-:Y:S01]  /*04e0*/  IMAD.MOV.U32 R13, RZ, RZ, R15 ;  /* 0x000000ffff0d7224 */ /* 0x000fe200078e000f */
[C---:B------:R-:W-:Y:S01]  /*04f0*/  FSETP.GEU.AND P0, PT, |R17|.reuse, 1.469367938527859385e-39, PT ;  /* 0x001000001100780b */ /* 0x040fe20003f0e200 */
[----:B------:R-:W-:Y:S01]  /*0500*/  IMAD.MOV.U32 R12, RZ, RZ, R14 ;  /* 0x000000ffff0c7224 */ /* 0x000fe200078e000e */
[----:B------:R-:W-:Y:S01]  /*0510*/  LOP3.LUT R14, R17, 0x800fffff, RZ, 0xc0, !PT ;  /* 0x800fffff110e7812 */ /* 0x000fe200078ec0ff */
[----:B------:R-:W-:Y:S01]  /*0520*/  IMAD.MOV.U32 R27, RZ, RZ, 0x1ca00000 ;  /* 0x1ca00000ff1b7424 */ /* 0x000fe200078e00ff */
[C---:B------:R-:W-:Y:S01]  /*0530*/  FSETP.GEU.AND P2, PT, |R13|.reuse, 1.469367938527859385e-39, PT ;  /* 0x001000000d00780b */ /* 0x040fe20003f4e200 */
[----:B------:R-:W-:Y:S01]  /*0540*/  IMAD.MOV.U32 R18, RZ, RZ, R12 ;  /* 0x000000ffff127224 */ /* 0x000fe200078e000c */
[----:B------:R-:W-:Y:S01]  /*0550*/  LOP3.LUT R15, R14, 0x3ff00000, RZ, 0xfc, !PT ;  /* 0x3ff000000e0f7812 */ /* 0x000fe200078efcff */
[----:B------:R-:W-:Y:S01]  /*0560*/  IMAD.MOV.U32 R14, RZ, RZ, R16 ;  /* 0x000000ffff0e7224 */ /* 0x000fe200078e0010 */
[----:B------:R-:W-:Y:S01]  /*0570*/  LOP3.LUT R26, R13, 0x7ff00000, RZ, 0xc0, !PT ;  /* 0x7ff000000d1a7812 */ /* 0x000fe200078ec0ff */
[----:B------:R-:W-:Y:S01]  /*0580*/  IMAD.MOV.U32 R20, RZ, RZ, 0x1 ;  /* 0x00000001ff147424 */ /* 0x000fe200078e00ff */
[----:B------:R-:W-:Y:S01]  /*0590*/  LOP3.LUT R29, R17, 0x7ff00000, RZ, 0xc0, !PT ;  /* 0x7ff00000111d7812 */ /* 0x000fe200078ec0ff */
[----:B------:R-:W-:Y:S02]  /*05a0*/  BSSY.RECONVERGENT B2, `(.L_x_706) ;  /* 0x000004d000027945 */ /* 0x000fe40003800200 */
[----:B------:R-:W-:Y:S01]  /*05b0*/  @!P0 DMUL R14, R16, 8.98846567431157953865e+307 ;  /* 0x7fe00000100e8828 */ /* 0x000fe20000000000 */
[----:B------:R-:W-:-:S03]  /*05c0*/  ISETP.GE.U32.AND P1, PT, R26, R29, PT ;  /* 0x0000001d1a00720c */ /* 0x000fc60003f26070 */
[----:B------:R-:W-:Y:S01]  /*05d0*/  @!P2 LOP3.LUT R19, R17, 0x7ff00000, RZ, 0xc0, !PT ;  /* 0x7ff000001113a812 */ /* 0x000fe200078ec0ff */
[----:B------:R-:W-:Y:S01]  /*05e0*/  @!P2 IMAD.MOV.U32 R22, RZ, RZ, RZ ;  /* 0x000000ffff16a224 */ /* 0x000fe200078e00ff */
[----:B------:R-:W0:Y:S02]  /*05f0*/  MUFU.RCP64H R21, R15 ;  /* 0x0000000f00157308 */ /* 0x000e240000001800 */
[----:B------:R-:W-:Y:S02]  /*0600*/  @!P2 ISETP.GE.U32.AND P3, PT, R26, R19, PT ;  /* 0x000000131a00a20c */ /* 0x000fe40003f66070 */
[C---:B------:R-:W-:Y:S02]  /*0610*/  SEL R19, R27.reuse, 0x63400000, !P1 ;  /* 0x634000001b137807 */ /* 0x040fe40004800000 */
[----:B------:R-:W-:Y:S02]  /*0620*/  @!P2 SEL R23, R27, 0x63400000, !P3 ;  /* 0x634000001b17a807 */ /* 0x000fe40005800000 */
[----:B------:R-:W-:-:S02]  /*0630*/  LOP3.LUT R19, R19, 0x800fffff, R13, 0xf8, !PT ;  /* 0x800fffff13137812 */ /* 0x000fc400078ef80d */
[----:B------:R-:W-:Y:S02]  /*0640*/  @!P2 LOP3.LUT R23, R23, 0x80000000, R13, 0xf8, !PT ;  /* 0x800000001717a812 */ /* 0x000fe400078ef80d */
[----:B------:R-:W-:Y:S02]  /*0650*/  @!P0 LOP3.LUT R29, R15, 0x7ff00000, RZ, 0xc0, !PT ;  /* 0x7ff000000f1d8812 */ /* 0x000fe400078ec0ff */
[----:B------:R-:W-:-:S06]  /*0660*/  @!P2 LOP3.LUT R23, R23, 0x100000, RZ, 0xfc, !PT ;  /* 0x001000001717a812 */ /* 0x000fcc00078efcff */
[----:B------:R-:W-:Y:S02]  /*0670*/  @!P2 DFMA R18, R18, 2, -R22 ;  /* 0x400000001212a82b */ /* 0x000fe40000000816 */
[----:B0-----:R-:W-:-:S08]  /*0680*/  DFMA R22, R20, -R14, 1 ;  /* 0x3ff000001416742b */ /* 0x001fd0000000080e */
[----:B------:R-:W-:-:S08]  /*0690*/  DFMA R22, R22, R22, R22 ;  /* 0x000000161616722b */ /* 0x000fd00000000016 */
[----:B------:R-:W-:-:S08]  /*06a0*/  DFMA R22, R20, R22, R20 ;  /* 0x000000161416722b */ /* 0x000fd00000000014 */
[----:B------:R-:W-:-:S08]  /*06b0*/  DFMA R20, R22, -R14, 1 ;  /* 0x3ff000001614742b */ /* 0x000fd0000000080e */
[----:B------:R-:W-:-:S08]  /*06c0*/  DFMA R20, R22, R20, R22 ;  /* 0x000000141614722b */ /* 0x000fd00000000016 */
[----:B------:R-:W-:-:S08]  /*06d0*/  DMUL R22, R20, R18 ;  /* 0x0000001214167228 */ /* 0x000fd00000000000 */
[----:B------:R-:W-:-:S08]  /*06e0*/  DFMA R24, R22, -R14, R18 ;  /* 0x8000000e1618722b */ /* 0x000fd00000000012 */
[----:B------:R-:W-:Y:S01]  /*06f0*/  DFMA R24, R20, R24, R22 ;  /* 0x000000181418722b */ /* 0x000fe20000000016 */
[----:B------:R-:W-:Y:S01]  /*0700*/  IMAD.MOV.U32 R22, RZ, RZ, R26 ;  /* 0x000000ffff167224 */ /* 0x000fe200078e001a */
[----:B------:R-:W-:-:S05]  /*0710*/  @!P2 LOP3.LUT R22, R19, 0x7ff00000, RZ, 0xc0, !PT ;  /* 0x7ff000001316a812 */ /* 0x000fca00078ec0ff */
[----:B------:R-:W-:-:S05]  /*0720*/  VIADD R20, R22, 0xffffffff ;  /* 0xffffffff16147836 */ /* 0x000fca0000000000 */
[----:B------:R-:W-:Y:S01]  /*0730*/  ISETP.GT.U32.AND P0, PT, R20, 0x7feffffe, PT ;  /* 0x7feffffe1400780c */ /* 0x000fe20003f04070 */
[----:B------:R-:W-:-:S05]  /*0740*/  VIADD R20, R29, 0xffffffff ;  /* 0xffffffff1d147836 */ /* 0x000fca0000000000 */
[----:B------:R-:W-:-:S13]  /*0750*/  ISETP.GT.U32.OR P0, PT, R20, 0x7feffffe, P0 ;  /* 0x7feffffe1400780c */ /* 0x000fda0000704470 */
[----:B------:R-:W-:Y:S05]  /*0760*/  @P0 BRA `(.L_x_707) ;  /* 0x00000000006c0947 */ /* 0x000fea0003800000 */
[----:B------:R-:W-:-:S04]  /*0770*/  LOP3.LUT R13, R17, 0x7ff00000, RZ, 0xc0, !PT ;  /* 0x7ff00000110d7812 */ /* 0x000fc800078ec0ff */
[CC--:B------:R-:W-:Y:S02]  /*0780*/  VIADDMNMX R12, R26.reuse, -R13.reuse, 0xb9600000, !PT ;  /* 0xb96000001a0c7446 */ /* 0x0c0fe4000780090d */
[----:B------:R-:W-:Y:S02]  /*0790*/  ISETP.GE.U32.AND P0, PT, R26, R13, PT ;  /* 0x0000000d1a00720c */ /* 0x000fe40003f06070 */
[----:B------:R-:W-:Y:S02]  /*07a0*/  VIMNMX R12, PT, PT, R12, 0x46a00000, PT ;  /* 0x46a000000c0c7848 */ /* 0x000fe40003fe0100 */
[----:B------:R-:W-:-:S05]  /*07b0*/  SEL R27, R27, 0x63400000, !P0 ;  /* 0x634000001b1b7807 */ /* 0x000fca0004000000 */
[----:B------:R-:W-:Y:S02]  /*07c0*/  IMAD.IADD R22, R12, 0x1, -R27 ;  /* 0x000000010c167824 */ /* 0x000fe400078e0a1b */
[----:B------:R-:W-:Y:S02]  /*07d0*/  IMAD.MOV.U32 R12, RZ, RZ, RZ ;  /* 0x000000ffff0c7224 */ /* 0x000fe400078e00ff */
[----:B------:R-:W-:-:S06]  /*07e0*/  VIADD R13, R22, 0x7fe00000 ;  /* 0x7fe00000160d7836 */ /* 0x000fcc0000000000 */
[----:B------:R-:W-:-:S10]  /*07f0*/  DMUL R20, R24, R12 ;  /* 0x0000000c18147228 */ /* 0x000fd40000000000 */
[----:B------:R-:W-:-:S13]  /*0800*/  FSETP.GTU.AND P0, PT, |R21|, 1.469367938527859385e-39, PT ;  /* 0x001000001500780b */ /* 0x000fda0003f0c200 */
[----:B------:R-:W-:Y:S05]  /*0810*/  @P0 BRA `(.L_x_708) ;  /* 0x0000000000940947 */ /* 0x000fea0003800000 */
[----:B------:R-:W-:-:S06]  /*0820*/  DFMA R14, R24, -R14, R18 ;  /* 0x8000000e180e722b */ /* 0x000fcc0000000012 */
[----:B------:R-:W-:-:S04]  /*0830*/  IMAD.MOV.U32 R14, RZ, RZ, RZ ;  /* 0x000000ffff0e7224 */ /* 0x000fc800078e00ff */
[C---:B------:R-:W-:Y:S02]  /*0840*/  FSETP.NEU.AND P0, PT, R15.reuse, RZ, PT ;  /* 0x000000ff0f00720b */ /* 0x040fe40003f0d000 */
[----:B------:R-:W-:-:S04]  /*0850*/  LOP3.LUT R17, R15, 0x80000000, R17, 0x48, !PT ;  /* 0x800000000f117812 */ /* 0x000fc800078e4811 */
[----:B------:R-:W-:-:S07]  /*0860*/  LOP3.LUT R15, R17, R13, RZ, 0xfc, !PT ;  /* 0x0000000d110f7212 */ /* 0x000fce00078efcff */
[----:B------:R-:W-:Y:S05]  /*0870*/  @!P0 BRA `(.L_x_708) ;  /* 0x00000000007c8947 */ /* 0x000fea0003800000 */
[----:B------:R-:W-:Y:S01]  /*0880*/  IMAD.MOV R13, RZ, RZ, -R22 ;  /* 0x000000ffff0d7224 */ /* 0x000fe200078e0a16 */
[----:B------:R-:W-:Y:S01]  /*0890*/  DMUL.RP R14, R24, R14 ;  /* 0x0000000e180e7228 */ /* 0x000fe20000008000 */
[----:B------:R-:W-:-:S06]  /*08a0*/  IMAD.MOV.U32 R12, RZ, RZ, RZ ;  /* 0x000000ffff0c7224 */ /* 0x000fcc00078e00ff */
[----:B------:R-:W-:-:S03]  /*08b0*/  DFMA R12, R20, -R12, R24 ;  /* 0x8000000c140c722b */ /* 0x000fc60000000018 */
[----:B------:R-:W-:-:S03]  /*08c0*/  LOP3.LUT R17, R15, R17, RZ, 0x3c, !PT ;  /* 0x000000110f117212 */ /* 0x000fc600078e3cff */
[----:B------:R-:W-:-:S04]  /*08d0*/  IADD3 R12, PT, PT, -R22, -0x43300000, RZ ;  /* 0xbcd00000160c7810 */ /* 0x000fc80007ffe1ff */
[----:B------:R-:W-:-:S04]  /*08e0*/  FSETP.NEU.AND P0, PT, |R13|, R12, PT ;  /* 0x0000000c0d00720b */ /* 0x000fc80003f0d200 */
[----:B------:R-:W-:Y:S02]  /*08f0*/  FSEL R20, R14, R20, !P0 ;  /* 0x000000140e147208 */ /* 0x000fe40004000000 */
[----:B------:R-:W-:Y:S01]  /*0900*/  FSEL R21, R17, R21, !P0 ;  /* 0x0000001511157208 */ /* 0x000fe20004000000 */
[----:B------:R-:W-:Y:S06]  /*0910*/  BRA `(.L_x_708) ;  /* 0x0000000000547947 */ /* 0x000fec0003800000 */
.L_x_707:
[----:B------:R-:W-:-:S14]  /*0920*/  DSETP.NAN.AND P0, PT, R12, R12, PT ;  /* 0x0000000c0c00722a */ /* 0x000fdc0003f08000 */
[----:B------:R-:W-:Y:S05]  /*0930*/  @P0 BRA `(.L_x_709) ;  /* 0x0000000000440947 */ /* 0x000fea0003800000 */
[----:B------:R-:W-:-:S14]  /*0940*/  DSETP.NAN.AND P0, PT, R16, R16, PT ;  /* 0x000000101000722a */ /* 0x000fdc0003f08000 */
[----:B------:R-:W-:Y:S05]  /*0950*/  @P0 BRA `(.L_x_710) ;  /* 0x0000000000300947 */ /* 0x000fea0003800000 */
[----:B------:R-:W-:Y:S01]  /*0960*/  ISETP.NE.AND P0, PT, R22, R29, PT ;  /* 0x0000001d1600720c */ /* 0x000fe20003f05270 */
[----:B------:R-:W-:Y:S02]  /*0970*/  IMAD.MOV.U32 R20, RZ, RZ, 0x0 ;  /* 0x00000000ff147424 */ /* 0x000fe400078e00ff */
[----:B------:R-:W-:-:S10]  /*0980*/  IMAD.MOV.U32 R21, RZ, RZ, -0x80000 ;  /* 0xfff80000ff157424 */ /* 0x000fd400078e00ff */
[----:B------:R-:W-:Y:S05]  /*0990*/  @!P0 BRA `(.L_x_708) ;  /* 0x0000000000348947 */ /* 0x000fea0003800000 */
[----:B------:R-:W-:Y:S02]  /*09a0*/  ISETP.NE.AND P0, PT, R22, 0x7ff00000, PT ;  /* 0x7ff000001600780c */ /* 0x000fe40003f05270 */
[----:B------:R-:W-:Y:S02]  /*09b0*/  LOP3.LUT R21, R13, 0x80000000, R17, 0x48, !PT ;  /* 0x800000000d157812 */ /* 0x000fe400078e4811 */
[----:B------:R-:W-:-:S13]  /*09c0*/  ISETP.EQ.OR P0, PT, R29, RZ, !P0 ;  /* 0x000000ff1d00720c */ /* 0x000fda0004702670 */
[----:B------:R-:W-:Y:S01]  /*09d0*/  @P0 LOP3.LUT R12, R21, 0x7ff00000, RZ, 0xfc, !PT ;  /* 0x7ff00000150c0812 */ /* 0x000fe200078efcff */
[----:B------:R-:W-:Y:S02]  /*09e0*/  @!P0 IMAD.MOV.U32 R20, RZ, RZ, RZ ;  /* 0x000000ffff148224 */ /* 0x000fe400078e00ff */
[----:B------:R-:W-:Y:S02]  /*09f0*/  @P0 IMAD.MOV.U32 R20, RZ, RZ, RZ ;  /* 0x000000ffff140224 */ /* 0x000fe400078e00ff */
[----:B------:R-:W-:Y:S01]  /*0a00*/  @P0 IMAD.MOV.U32 R21, RZ, RZ, R12 ;  /* 0x000000ffff150224 */ /* 0x000fe200078e000c */
[----:B------:R-:W-:Y:S06]  /*0a10*/  BRA `(.L_x_708) ;  /* 0x0000000000147947 */ /* 0x000fec0003800000 */
.L_x_710:
[----:B------:R-:W-:Y:S01]  /*0a20*/  LOP3.LUT R21, R17, 0x80000, RZ, 0xfc, !PT ;  /* 0x0008000011157812 */ /* 0x000fe200078efcff */
[----:B------:R-:W-:Y:S01]  /*0a30*/  IMAD.MOV.U32 R20, RZ, RZ, R16 ;  /* 0x000000ffff147224 */ /* 0x000fe200078e0010 */
[----:B------:R-:W-:Y:S06]  /*0a40*/  BRA `(.L_x_708) ;  /* 0x0000000000087947 */ /* 0x000fec0003800000 */
.L_x_709:
[----:B------:R-:W-:Y:S01]  /*0a50*/  LOP3.LUT R21, R13, 0x80000, RZ, 0xfc, !PT ;  /* 0x000800000d157812 */ /* 0x000fe200078efcff */
[----:B------:R-:W-:-:S07]  /*0a60*/  IMAD.MOV.U32 R20, RZ, RZ, R12 ;  /* 0x000000ffff147224 */ /* 0x000fce00078e000c */
.L_x_708:
[----:B------:R-:W-:Y:S05]  /*0a70*/  BSYNC.RECONVERGENT B2 ;  /* 0x0000000000027941 */ /* 0x000fea0003800200 */
.L_x_706:
[----:B------:R-:W-:Y:S02]  /*0a80*/  IMAD.MOV.U32 R12, RZ, RZ, R0 ;  /* 0x000000ffff0c7224 */ /* 0x000fe400078e0000 */
[----:B------:R-:W-:-:S04]  /*0a90*/  IMAD.MOV.U32 R13, RZ, RZ, 0x0 ;  /* 0x00000000ff0d7424 */ /* 0x000fc800078e00ff */
[----:B------:R-:W-:Y:S05]  /*0aa0*/  RET.REL.NODEC R12 `(_Z2upPdjjjjj) ;  /* 0xfffffff40c547950 */ /* 0x000fea0003c3ffff */
.L_x_711:
        /* <DEDUP_REMOVED lines=13> */
.L_x_724:


//--------------------- .text._Z4downPdjjjj       --------------------------
	.section	.text._Z4downPdjjjj,"ax",@progbits
	.align	128
        .global         _Z4downPdjjjj
        .type           _Z4downPdjjjj,@function
        .size           _Z4downPdjjjj,(.L_x_725 - _Z4downPdjjjj)
        .other          _Z4downPdjjjj,@"STO_CUDA_ENTRY STV_DEFAULT"
_Z4downPdjjjj:
.text._Z4downPdjjjj:
[----:B------:R-:W-:Y:S01]  /*0000*/  LDC R1, c[0x0][0x37c] ;  /* 0x0000df00ff017b82 */ /* 0x000fe20000000800 */
[----:B------:R-:W0:Y:S01]  /*0010*/  S2R R0, SR_CTAID.Y ;  /* 0x0000000000007919 */ /* 0x000e220000002600 */
[----:B------:R-:W0:Y:S01]  /*0020*/  LDCU UR4, c[0x0][0x364] ;  /* 0x00006c80ff0477ac */ /* 0x000e220008000800 */
[----:B------:R-:W0:Y:S01]  /*0030*/  S2R R3, SR_TID.Y ;  /* 0x0000000000037919 */ /* 0x000e220000002200 */
[----:B------:R-:W1:Y:S01]  /*0040*/  LDCU UR10, c[0x0][0x394] ;  /* 0x00007280ff0a77ac */ /* 0x000e620008000800 */
[----:B------:R-:W2:Y:S01]  /*0050*/  LDCU UR5, c[0x0][0x38c] ;  /* 0x00007180ff0577ac */ /* 0x000ea20008000800 */
[----:B0-----:R-:W-:-:S05]  /*0060*/  IMAD R0, R0, UR4, R3 ;  /* 0x0000000400007c24 */ /* 0x001fca000f8e0203 */
[----:B-1----:R-:W-:-:S04]  /*0070*/  IADD3.X R3, PT, PT, R0, UR10, RZ, PT, !PT ;  /* 0x0000000a00037c10 */ /* 0x002fc8000bffe4ff */
[----:B--2---:R-:W-:-:S13]  /*0080*/  ISETP.GE.U32.AND P0, PT, R3, UR5, PT ;  /* 0x0000000503007c0c */ /* 0x004fda000bf06070 */
[----:B------:R-:W-:Y:S05]  /*0090*/  @P0 EXIT ;  /* 0x000000000000094d */ /* 0x000fea0003800000 */
[----:B------:R-:W0:Y:S01]  /*00a0*/  S2R R2, SR_TID.X ;  /* 0x0000000000027919 */ /* 0x000e220000002100 */
[----:B------:R-:W1:Y:S01]  /*00b0*/  LDC R7, c[0x0][0x390] ;  /* 0x0000e400ff077b82 */ /* 0x000e620000000800 */
[----:B------:R-:W0:Y:S01]  /*00c0*/  LDCU UR5, c[0x0][0x360] ;  /* 0x00006c00ff0577ac */ /* 0x000e220008000800 */
[----:B------:R-:W0:Y:S01]  /*00d0*/  S2R R5, SR_CTAID.X ;  /* 0x0000000000057919 */ /* 0x000e220000002500 */
[----:B------:R-:W2:Y:S05]  /*00e0*/  LDCU UR6, c[0x0][0x374] ;  /* 0x00006e80ff0677ac */ /* 0x000eaa0008000800 */
[----:B------:R-:W1:Y:S01]  /*00f0*/  LDC R0, c[0x0][0x388] ;  /* 0x0000e200ff007b82 */ /* 0x000e620000000800 */
[----:B------:R-:W3:Y:S01]  /*0100*/  LDCU UR7, c[0x0][0x370] ;  /* 0x00006e00ff0777ac */ /* 0x000ee20008000800 */
[----:B------:R-:W4:Y:S06]  /*0110*/  LDCU.64 UR8, c[0x0][0x358] ;  /* 0x00006b00ff0877ac */ /* 0x000f2c0008000a00 */
[----:B------:R-:W5:Y:S01]  /*0120*/  LDC.64 R10, c[0x0][0x380] ;  /* 0x0000e000ff0a7b82 */ /* 0x000f620000000a00 */
[----:B------:R-:W1:Y:S01]  /*0130*/  LDCU UR12, c[0x0][0x388] ;  /* 0x00007100ff0c77ac */ /* 0x000e620008000800 */
[----:B------:R-:W1:Y:S01]  /*0140*/  LDCU UR11, c[0x0][0x394] ;  /* 0x00007280ff0b77ac */ /* 0x000e620008000800 */
[----:B--2---:R-:W-:Y:S01]  /*0150*/  UIMAD UR4, UR4, UR6, URZ ;  /* 0x00000006040472a4 */ /* 0x004fe2000f8e02ff */
[----:B0-----:R-:W-:Y:S01]  /*0160*/  IMAD R2, R5, UR5, R2 ;  /* 0x0000000505027c24 */ /* 0x001fe2000f8e0202 */
[----:B---3--:R-:W-:Y:S01]  /*0170*/  UIMAD UR5, UR5, UR7, URZ ;  /* 0x00000007050572a4 */ /* 0x008fe2000f8e02ff */
[----:B-1----:R-:W-:-:S02]  /*0180*/  IMAD R5, R0, UR10, R7 ;  /* 0x0000000a00057c24 */ /* 0x002fc4000f8e0207 */
[----:B------:R-:W-:Y:S02]  /*0190*/  IMAD.X R2, R2, 0x1, R7, PT ;  /* 0x0000000102027824 */ /* 0x000fe400038e0607 */
[----:B----45:R-:W-:-:S07]  /*01a0*/  IMAD.WIDE.U32 R10, R5, 0x8, R10 ;  /* 0x00000008050a7825 */ /* 0x030fce00078e000a */
.L_x_717:
        /* <DEDUP_REMOVED lines=8> */
[----:B-1----:R-:W-:-:S04]  /*0230*/  IMAD R5, R3, R5, UR6 ;  /* 0x0000000603057e24 */ /* 0x002fc8000f8e0205 */
[----:B0-----:R-:W-:-:S04]  /*0240*/  IMAD.WIDE.U32 R6, R5, 0x8, R6 ;  /* 0x0000000805067825 */ /* 0x001fc800078e0006 */
[----:B------:R-:W-:-:S07]  /*0250*/  IMAD.MOV.U32 R5, RZ, RZ, R2 ;  /* 0x000000ffff057224 */ /* 0x000fce00078e0002 */
.L_x_716:
        /* <DEDUP_REMOVED lines=20> */
[----:B------:R-:W-:Y:S05]  /*03a0*/  CALL.REL.NOINC `($__internal_1_$__cuda_sm20_div_rn_f64_full) ;  /* 0x0000000000487944 */ /* 0x000fea0003c00000 */
[----:B------:R-:W-:Y:S02]  /*03b0*/  IMAD.MOV.U32 R12, RZ, RZ, R20 ;  /* 0x000000ffff0c7224 */ /* 0x000fe400078e0014 */
[----:B------:R-:W-:-:S07]  /*03c0*/  IMAD.MOV.U32 R13, RZ, RZ, R21 ;  /* 0x000000ffff0d7224 */ /* 0x000fce00078e0015 */
.L_x_715:
[----:B------:R-:W-:Y:S05]  /*03d0*/  BSYNC.RECONVERGENT B1 ;  /* 0x0000000000017941 */ /* 0x000fea0003800200 */
.L_x_714:
        /* <DEDUP_REMOVED lines=9> */
.L_x_713:
[----:B------:R-:W-:Y:S05]  /*0470*/  BSYNC.RECONVERGENT B0 ;  /* 0x0000000000007941 */ /* 0x000fea0003800200 */
.L_x_712:
[----:B------:R-:W1:Y:S01]  /*0480*/  LDCU UR6, c[0x0][0x38c] ;  /* 0x00007180ff0677ac */ /* 0x000e620008000800 */
[----:B------:R-:W-:-:S05]  /*0490*/  VIADD R3, R3, UR4 ;  /* 0x0000000403037c36 */ /* 0x000fca0008000000 */
[----:B-1----:R-:W-:-:S13]  /*04a0*/  ISETP.GE.U32.AND P0, PT, R3, UR6, PT ;  /* 0x0000000603007c0c */ /* 0x002fda000bf06070 */
[----:B------:R-:W-:Y:S05]  /*04b0*/  @!P0 BRA `(.L_x_717) ;  /* 0xfffffffc003c8947 */ /* 0x000fea000383ffff */
[----:B------:R-:W-:Y:S05]  /*04c0*/  EXIT ;  /* 0x000000000000794d */ /* 0x000fea0003800000 */
        .weak           $__internal_1_$__cuda_sm20_div_rn_f64_full
        .type           $__internal_1_$__cuda_sm20_div_rn_f64_full,@function
        .size           $__internal_1_$__cuda_sm20_div_rn_f64_full,(.L_x_725 - $__internal_1_$__cuda_sm20_div_rn_f64_full)
$__internal_1_$__cuda_sm20_div_rn_f64_full:
        /* <DEDUP_REMOVED lines=68> */
.L_x_719:
        /* <DEDUP_REMOVED lines=16> */
.L_x_722:
[----:B------:R-:W-:Y:S01]  /*0a10*/  LOP3.LUT R21, R17, 0x80000, RZ, 0xfc, !PT ;  /* 0x0008000011157812 */ /* 0x000fe200078efcff */
[----:B------:R-:W-:Y:S01]  /*0a20*/  IMAD.MOV.U32 R20, RZ, RZ, R16 ;  /* 0x000000ffff147224 */ /* 0x000fe200078e0010 */
[----:B------:R-:W-:Y:S06]  /*0a30*/  BRA `(.L_x_720) ;  /* 0x0000000000087947 */ /* 0x000fec0003800000 */
.L_x_721:
[----:B------:R-:W-:Y:S01]  /*0a40*/  LOP3.LUT R21, R13, 0x80000, RZ, 0xfc, !PT ;  /* 0x000800000d157812 */ /* 0x000fe200078efcff */
[----:B------:R-:W-:-:S07]  /*0a50*/  IMAD.MOV.U32 R20, RZ, RZ, R12 ;  /* 0x000000ffff147224 */ /* 0x000fce00078e000c */
.L_x_720:
[----:B------:R-:W-:Y:S05]  /*0a60*/  BSYNC.RECONVERGENT B2 ;  /* 0x0000000000027941 */ /* 0x000fea0003800200 */
.L_x_718:
[----:B------:R-:W-:Y:S02]  /*0a70*/  IMAD.MOV.U32 R12, RZ, RZ, R0 ;  /* 0x000000ffff0c7224 */ /* 0x000fe400078e0000 */
[----:B------:R-:W-:-:S04]  /*0a80*/  IMAD.MOV.U32 R13, RZ, RZ, 0x0 ;  /* 0x00000000ff0d7424 */ /* 0x000fc800078e00ff */
[----:B------:R-:W-:Y:S05]  /*0a90*/  RET.REL.NODEC R12 `(_Z4downPdjjjj) ;  /* 0xfffffff40c587950 */ /* 0x000fea0003c3ffff */
.L_x_723:
        /* <DEDUP_REMOVED lines=14> */
.L_x_725:


//--------------------- .nv.shared._ZN3cub18CUB_300001_SM_10006detail11EmptyKernelIvEEvv --------------------------
	.section	.nv.shared._ZN3cub18CUB_300001_SM_10006detail11EmptyKernelIvEEvv,"aw",@nobits
	.sectionflags	@""
	.align	16
	.zero		1024


//--------------------- .nv.shared.reserved.0     --------------------------
	.section	.nv.shared.reserved.0,"aw",@nobits
	.weak		__nv_reservedSMEM_offset_0_alias
	.size		__nv_reservedSMEM_offset_0_alias, 0, 64
	.other		__nv_reservedSMEM_offset_0_alias,@"STO_CUDA_RESERVED_SHARED STV_DEFAULT"
__nv_reservedSMEM_offset_0_alias:
	.zero		0
	.zero		64


//--------------------- .nv.global                --------------------------
	.section	.nv.global,"aw",@nobits
.nv.global:
	.type		_ZN30_INTERNAL_6f727d41_4_k_cu_zero6thrust24THRUST_300001_SM_1000_NS12placeholders2_8E,@object
	.size		_ZN30_INTERNAL_6f727d41_4_k_cu_zero6thrust24THRUST_300001_SM_1000_NS12placeholders2_8E,(_ZN30_INTERNAL_6f727d41_4_k_cu_zero4cuda3std3__432_GLOBAL__N__6f727d41_4_k_cu_zero6ignoreE - _ZN30_INTERNAL_6f727d41_4_k_cu_zero6thrust24THRUST_300001_SM_1000_NS12placeholders2_8E)
_ZN30_INTERNAL_6f727d41_4_k_cu_zero6thrust24THRUST_300001_SM_1000_NS12placeholders2_8E:
	.zero		1
	.type		_ZN30_INTERNAL_6f727d41_4_k_cu_zero4cuda3std3__432_GLOBAL__N__6f727d41_4_k_cu_zero6ignoreE,@object
	.size		_ZN30_INTERNAL_6f727d41_4_k_cu_zero4cuda3std3__432_GLOBAL__N__6f727d41_4_k_cu_zero6ignoreE,(_ZN30_INTERNAL_6f727d41_4_k_cu_zero4cuda3std6ranges3__45__cpo4dataE - _ZN30_INTERNAL_6f727d41_4_k_cu_zero4cuda3std3__432_GLOBAL__N__6f727d41_4_k_cu_zero6ignoreE)
_ZN30_INTERNAL_6f727d41_4_k_cu_zero4cuda3std3__432_GLOBAL__N__6f727d41_4_k_cu_zero6ignoreE:
	.zero		1
	.type		_ZN30_INTERNAL_6f727d41_4_k_cu_zero4cuda3std6ranges3__45__cpo4dataE,@object
	.size		_ZN30_INTERNAL_6f727d41_4_k_cu_zero4cuda3std6ranges3__45__cpo4dataE,(_ZN30_INTERNAL_6f727d41_4_k_cu_zero6thrust24THRUST_300001_SM_1000_NS6system3cpp3parE - _ZN30_INTERNAL_6f727d41_4_k_cu_zero4cuda3std6ranges3__45__cpo4dataE)
_ZN30_INTERNAL_6f727d41_4_k_cu_zero4cuda3std6ranges3__45__cpo4dataE:
	.zero		1
	.type		_ZN30_INTERNAL_6f727d41_4_k_cu_zero6thrust24THRUST_300001_SM_1000_NS6system3cpp3parE,@object
	.size		_ZN30_INTERNAL_6f727d41_4_k_cu_zero6thrust24THRUST_300001_SM_1000_NS6system3cpp3parE,(_ZN30_INTERNAL_6f727d41_4_k_cu_zero4cuda3std3__45__cpo5beginE - _ZN30_INTERNAL_6f727d41_4_k_cu_zero6thrust24THRUST_300001_SM_1000_NS6system3cpp3parE)
_ZN30_INTERNAL_6f727d41_4_k_cu_zero6thrust24THRUST_300001_SM_1000_NS6system3cpp3parE:
	.zero		1
	.type		_ZN30_INTERNAL_6f727d41_4_k_cu_zero4cuda3std3__45__cpo5beginE,@object
	.size		_ZN30_INTERNAL_6f727d41_4_k_cu_zero4cuda3std3__45__cpo5beginE,(_ZN30_INTERNAL_6f727d41_4_k_cu_zero4cuda3std6ranges3__45__cpo5beginE - _ZN30_INTERNAL_6f727d41_4_k_cu_zero4cuda3std3__45__cpo5beginE)
_ZN30_INTERNAL_6f727d41_4_k_cu_zero4cuda3std3__45__cpo5beginE:
	.zero		1
	.type		_ZN30_INTERNAL_6f727d41_4_k_cu_zero4cuda3std6ranges3__45__cpo5beginE,@object
	.size		_ZN30_INTERNAL_6f727d41_4_k_cu_zero4cuda3std6ranges3__45__cpo5beginE,(_ZN30_INTERNAL_6f727d41_4_k_cu_zero6thrust24THRUST_300001_SM_1000_NS6deviceE - _ZN30_INTERNAL_6f727d41_4_k_cu_zero4cuda3std6ranges3__45__cpo5beginE)
_ZN30_INTERNAL_6f727d41_4_k_cu_zero4cuda3std6ranges3__45__cpo5beginE:
	.zero		1
	.type		_ZN30_INTERNAL_6f727d41_4_k_cu_zero6thrust24THRUST_300001_SM_1000_NS6deviceE,@object
	.size		_ZN30_INTERNAL_6f727d41_4_k_cu_zero6thrust24THRUST_300001_SM_1000_NS6deviceE,(_ZN30_INTERNAL_6f727d41_4_k_cu_zero4cuda3std3__47nulloptE - _ZN30_INTERNAL_6f727d41_4_k_cu_zero6thrust24THRUST_300001_SM_1000_NS6deviceE)
_ZN30_INTERNAL_6f727d41_4_k_cu_zero6thrust24THRUST_300001_SM_1000_NS6deviceE:
	.zero		1
	.type		_ZN30_INTERNAL_6f727d41_4_k_cu_zero4cuda3std3__47nulloptE,@object
	.size		_ZN30_INTERNAL_6f727d41_4_k_cu_zero4cuda3std3__47nulloptE,(_ZN30_INTERNAL_6f727d41_4_k_cu_zero4cuda3std6ranges3__45__cpo8distanceE - _ZN30_INTERNAL_6f727d41_4_k_cu_zero4cuda3std3__47nulloptE)
_ZN30_INTERNAL_6f727d41_4_k_cu_zero4cuda3std3__47nulloptE:
	.zero		1
	.type		_ZN30_INTERNAL_6f727d41_4_k_cu_zero4cuda3std6ranges3__45__cpo8distanceE,@object
	.size		_ZN30_INTERNAL_6f727d41_4_k_cu_zero4cuda3std6ranges3__45__cpo8distanceE,(_ZN30_INTERNAL_6f727d41_4_k_cu_zero6thrust24THRUST_300001_SM_1000_NS12placeholders2_4E - _ZN30_INTERNAL_6f727d41_4_k_cu_zero4cuda3std6ranges3__45__cpo8distanceE)
_ZN30_INTERNAL_6f727d41_4_k_cu_zero4cuda3std6ranges3__45__cpo8distanceE:
	.zero		1
	.type		_ZN30_INTERNAL_6f727d41_4_k_cu_zero6thrust24THRUST_300001_SM_1000_NS12placeholders2_4E,@object
	.size		_ZN30_INTERNAL_6f727d41_4_k_cu_zero6thrust24THRUST_300001_SM_1000_NS12placeholders2_4E,(_ZN30_INTERNAL_6f727d41_4_k_cu_zero4cuda3std3__45__cpo6rbeginE - _ZN30_INTERNAL_6f727d41_4_k_cu_zero6thrust24THRUST_300001_SM_1000_NS12placeholders2_4E)
_ZN30_INTERNAL_6f727d41_4_k_cu_zero6thrust24THRUST_300001_SM_1000_NS12placeholders2_4E:
	.zero		1
	.type		_ZN30_INTERNAL_6f727d41_4_k_cu_zero4cuda3std3__45__cpo6rbeginE,@object
	.size		_ZN30_INTERNAL_6f727d41_4_k_cu_zero4cuda3std3__45__cpo6rbeginE,(_ZN30_INTERNAL_6f727d41_4_k_cu_zero4cuda3std6ranges3__45__cpo7advanceE - _ZN30_INTERNAL_6f727d41_4_k_cu_zero4cuda3std3__45__cpo6rbeginE)
_ZN30_INTERNAL_6f727d41_4_k_cu_zero4cuda3std3__45__cpo6rbeginE:
	.zero		1
	.type		_ZN30_INTERNAL_6f727d41_4_k_cu_zero4cuda3std6ranges3__45__cpo7advanceE,@object
	.size		_ZN30_INTERNAL_6f727d41_4_k_cu_zero4cuda3std6ranges3__45__cpo7advanceE,(_ZN30_INTERNAL_6f727d41_4_k_cu_zero6thrust24THRUST_300001_SM_1000_NS12placeholders3_10E - _ZN30_INTERNAL_6f727d41_4_k_cu_zero4cuda3std6ranges3__45__cpo7advanceE)
_ZN30_INTERNAL_6f727d41_4_k_cu_zero4cuda3std6ranges3__45__cpo7advanceE:
	.zero		1
	.type		_ZN30_INTERNAL_6f727d41_4_k_cu_zero6thrust24THRUST_300001_SM_1000_NS12placeholders3_10E,@object
	.size		_ZN30_INTERNAL_6f727d41_4_k_cu_zero6thrust24THRUST_300001_SM_1000_NS12placeholders3_10E,(_ZN30_INTERNAL_6f727d41_4_k_cu_zero4cuda3std3__48in_placeE - _ZN30_INTERNAL_6f727d41_4_k_cu_zero6thrust24THRUST_300001_SM_1000_NS12placeholders3_10E)
_ZN30_INTERNAL_6f727d41_4_k_cu_zero6thrust24THRUST_300001_SM_1000_NS12placeholders3_10E:
	.zero		1
	.type		_ZN30_INTERNAL_6f727d41_4_k_cu_zero4cuda3std3__48in_placeE,@object
	.size		_ZN30_INTERNAL_6f727d41_4_k_cu_zero4cuda3std3__48in_placeE,(_ZN30_INTERNAL_6f727d41_4_k_cu_zero4cuda3std6ranges3__45__cpo4sizeE - _ZN30_INTERNAL_6f727d41_4_k_cu_zero4cuda3std3__48in_placeE)
_ZN30_INTERNAL_6f727d41_4_k_cu_zero4cuda3std3__48in_placeE:
	.zero		1
	.type		_ZN30_INTERNAL_6f727d41_4_k_cu_zero4cuda3std6ranges3__45__cpo4sizeE,@object
	.size		_ZN30_INTERNAL_6f727d41_4_k_cu_zero4cuda3std6ranges3__45__cpo4sizeE,(_ZN30_INTERNAL_6f727d41_4_k_cu_zero6thrust24THRUST_300001_SM_1000_NS12placeholders2_2E - _ZN30_INTERNAL_6f727d41_4_k_cu_zero4cuda3std6ranges3__45__cpo4sizeE)
_ZN30_INTERNAL_6f727d41_4_k_cu_zero4cuda3std6ranges3__45__cpo4sizeE:
	.zero		1
	.type		_ZN30_INTERNAL_6f727d41_4_k_cu_zero6thrust24THRUST_300001_SM_1000_NS12placeholders2_2E,@object
	.size		_ZN30_INTERNAL_6f727d41_4_k_cu_zero6thrust24THRUST_300001_SM_1000_NS12placeholders2_2E,(_ZN30_INTERNAL_6f727d41_4_k_cu_zero4cuda3std3__45__cpo6cbeginE - _ZN30_INTERNAL_6f727d41_4_k_cu_zero6thrust24THRUST_300001_SM_1000_NS12placeholders2_2E)
_ZN30_INTERNAL_6f727d41_4_k_cu_zero6thrust24THRUST_300001_SM_1000_NS12placeholders2_2E:
	.zero		1
	.type		_ZN30_INTERNAL_6f727d41_4_k_cu_zero4cuda3std3__45__cpo6cbeginE,@object
	.size		_ZN30_INTERNAL_6f727d41_4_k_cu_zero4cuda3std3__45__cpo6cbeginE,(_ZN30_INTERNAL_6f727d41_4_k_cu_zero4cuda3std6ranges3__45__cpo6cbeginE - _ZN30_INTERNAL_6f727d41_4_k_cu_zero4cuda3std3__45__cpo6cbeginE)
_ZN30_INTERNAL_6f727d41_4_k_cu_zero4cuda3std3__45__cpo6cbeginE:
	.zero		1
	.type		_ZN30_INTERNAL_6f727d41_4_k_cu_zero4cuda3std6ranges3__45__cpo6cbeginE,@object
	.size		_ZN30_INTERNAL_6f727d41_4_k_cu_zero4cuda3std6ranges3__45__cpo6cbeginE,(_ZN30_INTERNAL_6f727d41_4_k_cu_zero6thrust24THRUST_300001_SM_1000_NS12placeholders2_6E - _ZN30_INTERNAL_6f727d41_4_k_cu_zero4cuda3std6ranges3__45__cpo6cbeginE)
_ZN30_INTERNAL_6f727d41_4_k_cu_zero4cuda3std6ranges3__45__cpo6cbeginE:
	.zero		1
	.type		_ZN30_INTERNAL_6f727d41_4_k_cu_zero6thrust24THRUST_300001_SM_1000_NS12placeholders2_6E,@object
	.size		_ZN30_INTERNAL_6f727d41_4_k_cu_zero6thrust24THRUST_300001_SM_1000_NS12placeholders2_6E,(_ZN30_INTERNAL_6f727d41_4_k_cu_zero4cuda3std3__45__cpo7crbeginE - _ZN30_INTERNAL_6f727d41_4_k_cu_zero6thrust24THRUST_300001_SM_1000_NS12placeholders2_6E)
_ZN30_INTERNAL_6f727d41_4_k_cu_zero6thrust24THRUST_300001_SM_1000_NS12placeholders2_6E:
	.zero		1
	.type		_ZN30_INTERNAL_6f727d41_4_k_cu_zero4cuda3std3__45__cpo7crbeginE,@object
	.size		_ZN30_INTERNAL_6f727d41_4_k_cu_zero4cuda3std3__45__cpo7crbeginE,(_ZN30_INTERNAL_6f727d41_4_k_cu_zero4cuda3std6ranges3__45__cpo4nextE - _ZN30_INTERNAL_6f727d41_4_k_cu_zero4cuda3std3__45__cpo7crbeginE)
_ZN30_INTERNAL_6f727d41_4_k_cu_zero4cuda3std3__45__cpo7crbeginE:
	.zero		1
	.type		_ZN30_INTERNAL_6f727d41_4_k_cu_zero4cuda3std6ranges3__45__cpo4nextE,@object
	.size		_ZN30_INTERNAL_6f727d41_4_k_cu_zero4cuda3std6ranges3__45__cpo4nextE,(_ZN30_INTERNAL_6f727d41_4_k_cu_zero4cuda3std6ranges3__45__cpo4swapE - _ZN30_INTERNAL_6f727d41_4_k_cu_zero4cuda3std6ranges3__45__cpo4nextE)
_ZN30_INTERNAL_6f727d41_4_k_cu_zero4cuda3std6ranges3__45__cpo4nextE:
	.zero		1
	.type		_ZN30_INTERNAL_6f727d41_4_k_cu_zero4cuda3std6ranges3__45__cpo4swapE,@object
	.size		_ZN30_INTERNAL_6f727d41_4_k_cu_zero4cuda3std6ranges3__45__cpo4swapE,(_ZN30_INTERNAL_6f727d41_4_k_cu_zero6thrust24THRUST_300001_SM_1000_NS8cuda_cub10par_nosyncE - _ZN30_INTERNAL_6f727d41_4_k_cu_zero4cuda3std6ranges3__45__cpo4swapE)
_ZN30_INTERNAL_6f727d41_4_k_cu_zero4cuda3std6ranges3__45__cpo4swapE:
	.zero		1
	.type		_ZN30_INTERNAL_6f727d41_4_k_cu_zero6thrust24THRUST_300001_SM_1000_NS8cuda_cub10par_nosyncE,@object
	.size		_ZN30_INTERNAL_6f727d41_4_k_cu_zero6thrust24THRUST_300001_SM_1000_NS8cuda_cub10par_nosyncE,(_ZN30_INTERNAL_6f727d41_4_k_cu_zero6thrust24THRUST_300001_SM_1000_NS3seqE - _ZN30_INTERNAL_6f727d41_4_k_cu_zero6thrust24THRUST_300001_SM_1000_NS8cuda_cub10par_nosyncE)
_ZN30_INTERNAL_6f727d41_4_k_cu_zero6thrust24THRUST_300001_SM_1000_NS8cuda_cub10par_nosyncE:
	.zero		1
	.type		_ZN30_INTERNAL_6f727d41_4_k_cu_zero6thrust24THRUST_300001_SM_1000_NS3seqE,@object
	.size		_ZN30_INTERNAL_6f727d41_4_k_cu_zero6thrust24THRUST_300001_SM_1000_NS3seqE,(_ZN30_INTERNAL_6f727d41_4_k_cu_zero4cuda3std3__420unreachable_sentinelE - _ZN30_INTERNAL_6f727d41_4_k_cu_zero6thrust24THRUST_300001_SM_1000_NS3seqE)
_ZN30_INTERNAL_6f727d41_4_k_cu_zero6thrust24THRUST_300001_SM_1000_NS3seqE:
	.zero		1
	.type		_ZN30_INTERNAL_6f727d41_4_k_cu_zero4cuda3std3__420unreachable_sentinelE,@object
	.size		_ZN30_INTERNAL_6f727d41_4_k_cu_zero4cuda3std3__420unreachable_sentinelE,(_ZN30_INTERNAL_6f727d41_4_k_cu_zero4cuda3std6ranges3__45__cpo5ssizeE - _ZN30_INTERNAL_6f727d41_4_k_cu_zero4cuda3std3__420unreachable_sentinelE)
_ZN30_INTERNAL_6f727d41_4_k_cu_zero4cuda3std3__420unreachable_sentinelE:
	.zero		1
	.type		_ZN30_INTERNAL_6f727d41_4_k_cu_zero4cuda3std6ranges3__45__cpo5ssizeE,@object
	.size		_ZN30_INTERNAL_6f727d41_4_k_cu_zero4cuda3std6ranges3__45__cpo5ssizeE,(_ZN30_INTERNAL_6f727d41_4_k_cu_zero6thrust24THRUST_300001_SM_1000_NS12placeholders2_3E - _ZN30_INTERNAL_6f727d41_4_k_cu_zero4cuda3std6ranges3__45__cpo5ssizeE)
_ZN30_INTERNAL_6f727d41_4_k_cu_zero4cuda3std6ranges3__45__cpo5ssizeE:
	.zero		1
	.type		_ZN30_INTERNAL_6f727d41_4_k_cu_zero6thrust24THRUST_300001_SM_1000_NS12placeholders2_3E,@object
	.size		_ZN30_INTERNAL_6f727d41_4_k_cu_zero6thrust24THRUST_300001_SM_1000_NS12placeholders2_3E,(_ZN30_INTERNAL_6f727d41_4_k_cu_zero4cuda3std3__45__cpo4cendE - _ZN30_INTERNAL_6f727d41_4_k_cu_zero6thrust24THRUST_300001_SM_1000_NS12placeholders2_3E)
_ZN30_INTERNAL_6f727d41_4_k_cu_zero6thrust24THRUST_300001_SM_1000_NS12placeholders2_3E:
	.zero		1
	.type		_ZN30_INTERNAL_6f727d41_4_k_cu_zero4cuda3std3__45__cpo4cendE,@object
	.size		_ZN30_INTERNAL_6f727d41_4_k_cu_zero4cuda3std3__45__cpo4cendE,(_ZN30_INTERNAL_6f727d41_4_k_cu_zero4cuda3std6ranges3__45__cpo4cendE - _ZN30_INTERNAL_6f727d41_4_k_cu_zero4cuda3std3__45__cpo4cendE)
_ZN30_INTERNAL_6f727d41_4_k_cu_zero4cuda3std3__45__cpo4cendE:
	.zero		1
	.type		_ZN30_INTERNAL_6f727d41_4_k_cu_zero4cuda3std6ranges3__45__cpo4cendE,@object
	.size		_ZN30_INTERNAL_6f727d41_4_k_cu_zero4cuda3std6ranges3__45__cpo4cendE,(_ZN30_INTERNAL_6f727d41_4_k_cu_zero6thrust24THRUST_300001_SM_1000_NS12placeholders2_7E - _ZN30_INTERNAL_6f727d41_4_k_cu_zero4cuda3std6ranges3__45__cpo4cendE)
_ZN30_INTERNAL_6f727d41_4_k_cu_zero4cuda3std6ranges3__45__cpo4cendE:
	.zero		1
	.type		_ZN30_INTERNAL_6f727d41_4_k_cu_zero6thrust24THRUST_300001_SM_1000_NS12placeholders2_7E,@object
	.size		_ZN30_INTERNAL_6f727d41_4_k_cu_zero6thrust24THRUST_300001_SM_1000_NS12placeholders2_7E,(_ZN30_INTERNAL_6f727d41_4_k_cu_zero4cuda3std3__45__cpo5crendE - _ZN30_INTERNAL_6f727d41_4_k_cu_zero6thrust24THRUST_300001_SM_1000_NS12placeholders2_7E)
_ZN30_INTERNAL_6f727d41_4_k_cu_zero6thrust24THRUST_300001_SM_1000_NS12placeholders2_7E:
	.zero		1
	.type		_ZN30_INTERNAL_6f727d41_4_k_cu_zero4cuda3std3__45__cpo5crendE,@object
	.size		_ZN30_INTERNAL_6f727d41_4_k_cu_zero4cuda3std3__45__cpo5crendE,(_ZN30_INTERNAL_6f727d41_4_k_cu_zero4cuda3std6ranges3__45__cpo4prevE - _ZN30_INTERNAL_6f727d41_4_k_cu_zero4cuda3std3__45__cpo5crendE)
_ZN30_INTERNAL_6f727d41_4_k_cu_zero4cuda3std3__45__cpo5crendE:
	.zero		1
	.type		_ZN30_INTERNAL_6f727d41_4_k_cu_zero4cuda3std6ranges3__45__cpo4prevE,@object
	.size		_ZN30_INTERNAL_6f727d41_4_k_cu_zero4cuda3std6ranges3__45__cpo4prevE,(_ZN30_INTERNAL_6f727d41_4_k_cu_zero4cuda3std6ranges3__45__cpo9iter_moveE - _ZN30_INTERNAL_6f727d41_4_k_cu_zero4cuda3std6ranges3__45__cpo4prevE)
_ZN30_INTERNAL_6f727d41_4_k_cu_zero4cuda3std6ranges3__45__cpo4prevE:
	.zero		1
	.type		_ZN30_INTERNAL_6f727d41_4_k_cu_zero4cuda3std6ranges3__45__cpo9iter_moveE,@object
	.size		_ZN30_INTERNAL_6f727d41_4_k_cu_zero4cuda3std6ranges3__45__cpo9iter_moveE,(_ZN30_INTERNAL_6f727d41_4_k_cu_zero6thrust24THRUST_300001_SM_1000_NS6system6detail10sequential3seqE - _ZN30_INTERNAL_6f727d41_4_k_cu_zero4cuda3std6ranges3__45__cpo9iter_moveE)
_ZN30_INTERNAL_6f727d41_4_k_cu_zero4cuda3std6ranges3__45__cpo9iter_moveE:
	.zero		1
	.type		_ZN30_INTERNAL_6f727d41_4_k_cu_zero6thrust24THRUST_300001_SM_1000_NS6system6detail10sequential3seqE,@object
	.size		_ZN30_INTERNAL_6f727d41_4_k_cu_zero6thrust24THRUST_300001_SM_1000_NS6system6detail10sequential3seqE,(_ZN30_INTERNAL_6f727d41_4_k_cu_zero6thrust24THRUST_300001_SM_1000_NS12placeholders2_9E - _ZN30_INTERNAL_6f727d41_4_k_cu_zero6thrust24THRUST_300001_SM_1000_NS6system6detail10sequential3seqE)
_ZN30_INTERNAL_6f727d41_4_k_cu_zero6thrust24THRUST_300001_SM_1000_NS6system6detail10sequential3seqE:
	.zero		1
	.type		_ZN30_INTERNAL_6f727d41_4_k_cu_zero6thrust24THRUST_300001_SM_1000_NS12placeholders2_9E,@object
	.size		_ZN30_INTERNAL_6f727d41_4_k_cu_zero6thrust24THRUST_300001_SM_1000_NS12placeholders2_9E,(_ZN30_INTERNAL_6f727d41_4_k_cu_zero4cuda3std3__419piecewise_constructE - _ZN30_INTERNAL_6f727d41_4_k_cu_zero6thrust24THRUST_300001_SM_1000_NS12placeholders2_9E)
_ZN30_INTERNAL_6f727d41_4_k_cu_zero6thrust24THRUST_300001_SM_1000_NS12placeholders2_9E:
	.zero		1
	.type		_ZN30_INTERNAL_6f727d41_4_k_cu_zero4cuda3std3__419piecewise_constructE,@object
	.size		_ZN30_INTERNAL_6f727d41_4_k_cu_zero4cuda3std3__419piecewise_constructE,(_ZN30_INTERNAL_6f727d41_4_k_cu_zero4cuda3std6ranges3__45__cpo5cdataE - _ZN30_INTERNAL_6f727d41_4_k_cu_zero4cuda3std3__419piecewise_constructE)
_ZN30_INTERNAL_6f727d41_4_k_cu_zero4cuda3std3__419piecewise_constructE:
	.zero		1
	.type		_ZN30_INTERNAL_6f727d41_4_k_cu_zero4cuda3std6ranges3__45__cpo5cdataE,@object
	.size		_ZN30_INTERNAL_6f727d41_4_k_cu_zero4cuda3std6ranges3__45__cpo5cdataE,(_ZN30_INTERNAL_6f727d41_4_k_cu_zero6thrust24THRUST_300001_SM_1000_NS12placeholders2_1E - _ZN30_INTERNAL_6f727d41_4_k_cu_zero4cuda3std6ranges3__45__cpo5cdataE)
_ZN30_INTERNAL_6f727d41_4_k_cu_zero4cuda3std6ranges3__45__cpo5cdataE:
	.zero		1
	.type		_ZN30_INTERNAL_6f727d41_4_k_cu_zero6thrust24THRUST_300001_SM_1000_NS12placeholders2_1E,@object
	.size		_ZN30_INTERNAL_6f727d41_4_k_cu_zero6thrust24THRUST_300001_SM_1000_NS12placeholders2_1E,(_ZN30_INTERNAL_6f727d41_4_k_cu_zero4cuda3std3__45__cpo3endE - _ZN30_INTERNAL_6f727d41_4_k_cu_zero6thrust24THRUST_300001_SM_1000_NS12placeholders2_1E)
_ZN30_INTERNAL_6f727d41_4_k_cu_zero6thrust24THRUST_300001_SM_1000_NS12placeholders2_1E:
	.zero		1
	.type		_ZN30_INTERNAL_6f727d41_4_k_cu_zero4cuda3std3__45__cpo3endE,@object
	.size		_ZN30_INTERNAL_6f727d41_4_k_cu_zero4cuda3std3__45__cpo3endE,(_ZN30_INTERNAL_6f727d41_4_k_cu_zero4cuda3std6ranges3__45__cpo3endE - _ZN30_INTERNAL_6f727d41_4_k_cu_zero4cuda3std3__45__cpo3endE)
_ZN30_INTERNAL_6f727d41_4_k_cu_zero4cuda3std3__45__cpo3endE:
	.zero		1
	.type		_ZN30_INTERNAL_6f727d41_4_k_cu_zero4cuda3std6ranges3__45__cpo3endE,@object
	.size		_ZN30_INTERNAL_6f727d41_4_k_cu_zero4cuda3std6ranges3__45__cpo3endE,(_ZN30_INTERNAL_6f727d41_4_k_cu_zero6thrust24THRUST_300001_SM_1000_NS12placeholders2_5E - _ZN30_INTERNAL_6f727d41_4_k_cu_zero4cuda3std6ranges3__45__cpo3endE)
_ZN30_INTERNAL_6f727d41_4_k_cu_zero4cuda3std6ranges3__45__cpo3endE:
	.zero		1
	.type		_ZN30_INTERNAL_6f727d41_4_k_cu_zero6thrust24THRUST_300001_SM_1000_NS12placeholders2_5E,@object
	.size		_ZN30_INTERNAL_6f727d41_4_k_cu_zero6thrust24THRUST_300001_SM_1000_NS12placeholders2_5E,(_ZN30_INTERNAL_6f727d41_4_k_cu_zero4cuda3std3__45__cpo4rendE - _ZN30_INTERNAL_6f727d41_4_k_cu_zero6thrust24THRUST_300001_SM_1000_NS12placeholders2_5E)
_ZN30_INTERNAL_6f727d41_4_k_cu_zero6thrust24THRUST_300001_SM_1000_NS12placeholders2_5E:
	.zero		1
	.type		_ZN30_INTERNAL_6f727d41_4_k_cu_zero4cuda3std3__45__cpo4rendE,@object
	.size		_ZN30_INTERNAL_6f727d41_4_k_cu_zero4cuda3std3__45__cpo4rendE,(_ZN30_INTERNAL_6f727d41_4_k_cu_zero4cuda3std6ranges3__45__cpo9iter_swapE - _ZN30_INTERNAL_6f727d41_4_k_cu_zero4cuda3std3__45__cpo4rendE)
_ZN30_INTERNAL_6f727d41_4_k_cu_zero4cuda3std3__45__cpo4rendE:
	.zero		1
	.type		_ZN30_INTERNAL_6f727d41_4_k_cu_zero4cuda3std6ranges3__45__cpo9iter_swapE,@object
	.size		_ZN30_INTERNAL_6f727d41_4_k_cu_zero4cuda3std6ranges3__45__cpo9iter_swapE,(_ZN30_INTERNAL_6f727d41_4_k_cu_zero4cuda3std3__48unexpectE - _ZN30_INTERNAL_6f727d41_4_k_cu_zero4cuda3std6ranges3__45__cpo9iter_swapE)
_ZN30_INTERNAL_6f727d41_4_k_cu_zero4cuda3std6ranges3__45__cpo9iter_swapE:
	.zero		1
	.type		_ZN30_INTERNAL_6f727d41_4_k_cu_zero4cuda3std3__48unexpectE,@object
	.size		_ZN30_INTERNAL_6f727d41_4_k_cu_zero4cuda3std3__48unexpectE,(_ZN30_INTERNAL_6f727d41_4_k_cu_zero6thrust24THRUST_300001_SM_1000_NS8cuda_cub3parE - _ZN30_INTERNAL_6f727d41_4_k_cu_zero4cuda3std3__48unexpectE)
_ZN30_INTERNAL_6f727d41_4_k_cu_zero4cuda3std3__48unexpectE:
	.zero		1
	.type		_ZN30_INTERNAL_6f727d41_4_k_cu_zero6thrust24THRUST_300001_SM_1000_NS8cuda_cub3parE,@object
	.size		_ZN30_INTERNAL_6f727d41_4_k_cu_zero6thrust24THRUST_300001_SM_1000_NS8cuda_cub3parE,(.L_29 - _ZN30_INTERNAL_6f727d41_4_k_cu_zero6thrust24THRUST_300001_SM_1000_NS8cuda_cub3parE)
_ZN30_INTERNAL_6f727d41_4_k_cu_zero6thrust24THRUST_300001_SM_1000_NS8cuda_cub3parE:
	.zero		1
.L_29:


//--------------------- .nv.shared._ZN6thrust24THRUST_300001_SM_1000_NS8cuda_cub4core6detail13_kernel_agentINS1_8__reduce11ReduceAgentIPN4cuda3std3__45tupleIJdlEEESC_SB_lNS1_9__extrema9arg_max_fIdl10comparatorEEEEJSC_SC_iSG_EEEvDpT0_ --------------------------
	.section	.nv.shared._ZN6thrust24THRUST_300001_SM_1000_NS8cuda_cub4core6detail13_kernel_agentINS1_8__reduce11ReduceAgentIPN4cuda3std3__45tupleIJdlEEESC_SB_lNS1_9__extrema9arg_max_fIdl10comparatorEEEEJSC_SC_iSG_EEEvDpT0_,"aw",@nobits
	.sectionflags	@""
	.align	16
	.zero		1024


//--------------------- .nv.shared._ZN6thrust24THRUST_300001_SM_1000_NS8cuda_cub4core6detail13_kernel_agentINS1_8__reduce10DrainAgentIlEEJN3cub18CUB_300001_SM_10009GridQueueIyEElEEEvDpT0_ --------------------------
	.section	.nv.shared._ZN6thrust24THRUST_300001_SM_1000_NS8cuda_cub4core6detail13_kernel_agentINS1_8__reduce10DrainAgentIlEEJN3cub18CUB_300001_SM_10009GridQueueIyEElEEEvDpT0_,"aw",@nobits
	.sectionflags	@""
	.align	16
	.zero		1024


//--------------------- .nv.shared._ZN6thrust24THRUST_300001_SM_1000_NS8cuda_cub4core6detail13_kernel_agentINS1_8__reduce11ReduceAgentINS0_12zip_iteratorIN4cuda3std3__45tupleIJNS0_10device_ptrIdEENS0_17counting_iteratorIlNS0_11use_defaultESF_SF_EEEEEEEPNSB_IJdlEEESJ_lNS1_9__extrema9arg_max_fIdl10comparatorEEEEJSI_SK_lN3cub18CUB_300001_SM_100013GridEvenShareIlEENSR_9GridQueueIyEESO_EEEvDpT0_ --------------------------
	.section	.nv.shared._ZN6thrust24THRUST_300001_SM_1000_NS8cuda_cub4core6detail13_kernel_agentINS1_8__reduce11ReduceAgentINS0_12zip_iteratorIN4cuda3std3__45tupleIJNS0_10device_ptrIdEENS0_17counting_iteratorIlNS0_11use_defaultESF_SF_EEEEEEEPNSB_IJdlEEESJ_lNS1_9__extrema9arg_max_fIdl10comparatorEEEEJSI_SK_lN3cub18CUB_300001_SM_100013GridEvenShareIlEENSR_9GridQueueIyEESO_EEEvDpT0_,"aw",@nobits
	.sectionflags	@""
	.align	16
	.zero		1024


//--------------------- .nv.shared._ZN6thrust24THRUST_300001_SM_1000_NS8cuda_cub4core6detail13_kernel_agentINS1_8__reduce11ReduceAgentINS0_12zip_iteratorIN4cuda3std3__45tupleIJNS0_10device_ptrIdEENS0_17counting_iteratorIlNS0_11use_defaultESF_SF_EEEEEEEPNSB_IJdlEEESJ_lNS1_9__extrema9arg_max_fIdl10comparatorEEEEJSI_SK_lSO_EEEvDpT0_ --------------------------
	.section	.nv.shared._ZN6thrust24THRUST_300001_SM_1000_NS8cuda_cub4core6detail13_kernel_agentINS1_8__reduce11ReduceAgentINS0_12zip_iteratorIN4cuda3std3__45tupleIJNS0_10device_ptrIdEENS0_17counting_iteratorIlNS0_11use_defaultESF_SF_EEEEEEEPNSB_IJdlEEESJ_lNS1_9__extrema9arg_max_fIdl10comparatorEEEEJSI_SK_lSO_EEEvDpT0_,"aw",@nobits
	.sectionflags	@""
	.align	16
	.zero		1024


//--------------------- .nv.shared._ZN6thrust24THRUST_300001_SM_1000_NS8cuda_cub4core6detail13_kernel_agentINS1_8__reduce11ReduceAgentIPN4cuda3std3__45tupleIJdlEEESC_SB_iNS1_9__extrema9arg_max_fIdl10comparatorEEEEJSC_SC_iSG_EEEvDpT0_ --------------------------
	.section	.nv.shared._ZN6thrust24THRUST_300001_SM_1000_NS8cuda_cub4core6detail13_kernel_agentINS1_8__reduce11ReduceAgentIPN4cuda3std3__45tupleIJdlEEESC_SB_iNS1_9__extrema9arg_max_fIdl10comparatorEEEEJSC_SC_iSG_EEEvDpT0_,"aw",@nobits
	.sectionflags	@""
	.align	16
	.zero		1024


//--------------------- .nv.shared._ZN6thrust24THRUST_300001_SM_1000_NS8cuda_cub4core6detail13_kernel_agentINS1_8__reduce10DrainAgentIiEEJN3cub18CUB_300001_SM_10009GridQueueIjEEiEEEvDpT0_ --------------------------
	.section	.nv.shared._ZN6thrust24THRUST_300001_SM_1000_NS8cuda_cub4core6detail13_kernel_agentINS1_8__reduce10DrainAgentIiEEJN3cub18CUB_300001_SM_10009GridQueueIjEEiEEEvDpT0_,"aw",@nobits
	.sectionflags	@""
	.align	16
	.zero		1024


//--------------------- .nv.shared._ZN6thrust24THRUST_300001_SM_1000_NS8cuda_cub4core6detail13_kernel_agentINS1_8__reduce11ReduceAgentINS0_12zip_iteratorIN4cuda3std3__45tupleIJNS0_10device_ptrIdEENS0_17counting_iteratorIlNS0_11use_defaultESF_SF_EEEEEEEPNSB_IJdlEEESJ_iNS1_9__extrema9arg_max_fIdl10comparatorEEEEJSI_SK_iN3cub18CUB_300001_SM_100013GridEvenShareIiEENSR_9GridQueueIjEESO_EEEvDpT0_ --------------------------
	.section	.nv.shared._ZN6thrust24THRUST_300001_SM_1000_NS8cuda_cub4core6detail13_kernel_agentINS1_8__reduce11ReduceAgentINS0_12zip_iteratorIN4cuda3std3__45tupleIJNS0_10device_ptrIdEENS0_17counting_iteratorIlNS0_11use_defaultESF_SF_EEEEEEEPNSB_IJdlEEESJ_iNS1_9__extrema9arg_max_fIdl10comparatorEEEEJSI_SK_iN3cub18CUB_300001_SM_100013GridEvenShareIiEENSR_9GridQueueIjEESO_EEEvDpT0_,"aw",@nobits
	.sectionflags	@""
	.align	16
	.zero		1024


//--------------------- .nv.shared._ZN6thrust24THRUST_300001_SM_1000_NS8cuda_cub4core6detail13_kernel_agentINS1_8__reduce11ReduceAgentINS0_12zip_iteratorIN4cuda3std3__45tupleIJNS0_10device_ptrIdEENS0_17counting_iteratorIlNS0_11use_defaultESF_SF_EEEEEEEPNSB_IJdlEEESJ_iNS1_9__extrema9arg_max_fIdl10comparatorEEEEJSI_SK_iSO_EEEvDpT0_ --------------------------
	.section	.nv.shared._ZN6thrust24THRUST_300001_SM_1000_NS8cuda_cub4core6detail13_kernel_agentINS1_8__reduce11ReduceAgentINS0_12zip_iteratorIN4cuda3std3__45tupleIJNS0_10device_ptrIdEENS0_17counting_iteratorIlNS0_11use_defaultESF_SF_EEEEEEEPNSB_IJdlEEESJ_iNS1_9__extrema9arg_max_fIdl10comparatorEEEEJSI_SK_iSO_EEEvDpT0_,"aw",@nobits
	.sectionflags	@""
	.align	16
	.zero		1024


//--------------------- .nv.shared._Z4swapPdjjjjj --------------------------
	.section	.nv.shared._Z4swapPdjjjjj,"aw",@nobits
	.sectionflags	@""
	.align	16
	.zero		1024


//--------------------- .nv.shared._Z2upPdjjjjj   --------------------------
	.section	.nv.shared._Z2upPdjjjjj,"aw",@nobits
	.sectionflags	@""
	.align	16
	.zero		1024


//--------------------- .nv.shared._Z4downPdjjjj  --------------------------
	.section	.nv.shared._Z4downPdjjjj,"aw",@nobits
	.sectionflags	@""
	.align	16
	.zero		1024


//--------------------- .nv.constant0._ZN3cub18CUB_300001_SM_10006detail11EmptyKernelIvEEvv --------------------------
	.section	.nv.constant0._ZN3cub18CUB_300001_SM_10006detail11EmptyKernelIvEEvv,"a",@progbits
	.sectionflags	@""
	.align	4
.nv.constant0._ZN3cub18CUB_300001_SM_10006detail11EmptyKernelIvEEvv:
	.zero		896


//--------------------- .nv.constant0._ZN6thrust24THRUST_300001_SM_1000_NS8cuda_cub4core6detail13_kernel_agentINS1_8__reduce11ReduceAgentIPN4cuda3std3__45tupleIJdlEEESC_SB_lNS1_9__extrema9arg_max_fIdl10comparatorEEEEJSC_SC_iSG_EEEvDpT0_ --------------------------
	.section	.nv.constant0._ZN6thrust24THRUST_300001_SM_1000_NS8cuda_cub4core6detail13_kernel_agentINS1_8__reduce11ReduceAgentIPN4cuda3std3__45tupleIJdlEEESC_SB_lNS1_9__extrema9arg_max_fIdl10comparatorEEEEJSC_SC_iSG_EEEvDpT0_,"a",@progbits
	.sectionflags	@""
	.align	4
.nv.constant0._ZN6thrust24THRUST_300001_SM_1000_NS8cuda_cub4core6detail13_kernel_agentINS1_8__reduce11ReduceAgentIPN4cuda3std3__45tupleIJdlEEESC_SB_lNS1_9__extrema9arg_max_fIdl10comparatorEEEEJSC_SC_iSG_EEEvDpT0_:
	.zero		917


//--------------------- .nv.constant0._ZN6thrust24THRUST_300001_SM_1000_NS8cuda_cub4core6detail13_kernel_agentINS1_8__reduce10DrainAgentIlEEJN3cub18CUB_300001_SM_10009GridQueueIyEElEEEvDpT0_ --------------------------
	.section	.nv.constant0._ZN6thrust24THRUST_300001_SM_1000_NS8cuda_cub4core6detail13_kernel_agentINS1_8__reduce10DrainAgentIlEEJN3cub18CUB_300001_SM_10009GridQueueIyEElEEEvDpT0_,"a",@progbits
	.sectionflags	@""
	.align	4
.nv.constant0._ZN6thrust24THRUST_300001_SM_1000_NS8cuda_cub4core6detail13_kernel_agentINS1_8__reduce10DrainAgentIlEEJN3cub18CUB_300001_SM_10009GridQueueIyEElEEEvDpT0_:
	.zero		912


//--------------------- .nv.constant0._ZN6thrust24THRUST_300001_SM_1000_NS8cuda_cub4core6detail13_kernel_agentINS1_8__reduce11ReduceAgentINS0_12zip_iteratorIN4cuda3std3__45tupleIJNS0_10device_ptrIdEENS0_17counting_iteratorIlNS0_11use_defaultESF_SF_EEEEEEEPNSB_IJdlEEESJ_lNS1_9__extrema9arg_max_fIdl10comparatorEEEEJSI_SK_lN3cub18CUB_300001_SM_100013GridEvenShareIlEENSR_9GridQueueIyEESO_EEEvDpT0_ --------------------------
	.section	.nv.constant0._ZN6thrust24THRUST_300001_SM_1000_NS8cuda_cub4core6detail13_kernel_agentINS1_8__reduce11ReduceAgentINS0_12zip_iteratorIN4cuda3std3__45tupleIJNS0_10device_ptrIdEENS0_17counting_iteratorIlNS0_11use_defaultESF_SF_EEEEEEEPNSB_IJdlEEESJ_lNS1_9__extrema9arg_max_fIdl10comparatorEEEEJSI_SK_lN3cub18CUB_300001_SM_100013GridEvenShareIlEENSR_9GridQueueIyEESO_EEEvDpT0_,"a",@progbits
	.sectionflags	@""
	.align	4
.nv.constant0._ZN6thrust24THRUST_300001_SM_1000_NS8cuda_cub4core6detail13_kernel_agentINS1_8__reduce11ReduceAgentINS0_12zip_iteratorIN4cuda3std3__45tupleIJNS0_10device_ptrIdEENS0_17counting_iteratorIlNS0_11use_defaultESF_SF_EEEEEEEPNSB_IJdlEEESJ_lNS1_9__extrema9arg_max_fIdl10comparatorEEEEJSI_SK_lN3cub18CUB_300001_SM_100013GridEvenShareIlEENSR_9GridQueueIyEESO_EEEvDpT0_:
	.zero		1009


//--------------------- .nv.constant0._ZN6thrust24THRUST_300001_SM_1000_NS8cuda_cub4core6detail13_kernel_agentINS1_8__reduce11ReduceAgentINS0_12zip_iteratorIN4cuda3std3__45tupleIJNS0_10device_ptrIdEENS0_17counting_iteratorIlNS0_11use_defaultESF_SF_EEEEEEEPNSB_IJdlEEESJ_lNS1_9__extrema9arg_max_fIdl10comparatorEEEEJSI_SK_lSO_EEEvDpT0_ --------------------------
	.section	.nv.constant0._ZN6thrust24THRUST_300001_SM_1000_NS8cuda_cub4core6detail13_kernel_agentINS1_8__reduce11ReduceAgentINS0_12zip_iteratorIN4cuda3std3__45tupleIJNS0_10device_ptrIdEENS0_17counting_iteratorIlNS0_11use_defaultESF_SF_EEEEEEEPNSB_IJdlEEESJ_lNS1_9__extrema9arg_max_fIdl10comparatorEEEEJSI_SK_lSO_EEEvDpT0_,"a",@progbits
	.sectionflags	@""
	.align	4
.nv.constant0._ZN6thrust24THRUST_300001_SM_1000_NS8cuda_cub4core6detail13_kernel_agentINS1_8__reduce11ReduceAgentINS0_12zip_iteratorIN4cuda3std3__45tupleIJNS0_10device_ptrIdEENS0_17counting_iteratorIlNS0_11use_defaultESF_SF_EEEEEEEPNSB_IJdlEEESJ_lNS1_9__extrema9arg_max_fIdl10comparatorEEEEJSI_SK_lSO_EEEvDpT0_:
	.zero		929


//--------------------- .nv.constant0._ZN6thrust24THRUST_300001_SM_1000_NS8cuda_cub4core6detail13_kernel_agentINS1_8__reduce11ReduceAgentIPN4cuda3std3__45tupleIJdlEEESC_SB_iNS1_9__extrema9arg_max_fIdl10comparatorEEEEJSC_SC_iSG_EEEvDpT0_ --------------------------
	.section	.nv.constant0._ZN6thrust24THRUST_300001_SM_1000_NS8cuda_cub4core6detail13_kernel_agentINS1_8__reduce11ReduceAgentIPN4cuda3std3__45tupleIJdlEEESC_SB_iNS1_9__extrema9arg_max_fIdl10comparatorEEEEJSC_SC_iSG_EEEvDpT0_,"a",@progbits
	.sectionflags	@""
	.align	4
.nv.constant0._ZN6thrust24THRUST_300001_SM_1000_NS8cuda_cub4core6detail13_kernel_agentINS1_8__reduce11ReduceAgentIPN4cuda3std3__45tupleIJdlEEESC_SB_iNS1_9__extrema9arg_max_fIdl10comparatorEEEEJSC_SC_iSG_EEEvDpT0_:
	.zero		917


//--------------------- .nv.constant0._ZN6thrust24THRUST_300001_SM_1000_NS8cuda_cub4core6detail13_kernel_agentINS1_8__reduce10DrainAgentIiEEJN3cub18CUB_300001_SM_10009GridQueueIjEEiEEEvDpT0_ --------------------------
	.section	.nv.constant0._ZN6thrust24THRUST_300001_SM_1000_NS8cuda_cub4core6detail13_kernel_agentINS1_8__reduce10DrainAgentIiEEJN3cub18CUB_300001_SM_10009GridQueueIjEEiEEEvDpT0_,"a",@progbits
	.sectionflags	@""
	.align	4
.nv.constant0._ZN6thrust24THRUST_300001_SM_1000_NS8cuda_cub4core6detail13_kernel_agentINS1_8__reduce10DrainAgentIiEEJN3cub18CUB_300001_SM_10009GridQueueIjEEiEEEvDpT0_:
	.zero		908


//--------------------- .nv.constant0._ZN6thrust24THRUST_300001_SM_1000_NS8cuda_cub4core6detail13_kernel_agentINS1_8__reduce11ReduceAgentINS0_12zip_iteratorIN4cuda3std3__45tupleIJNS0_10device_ptrIdEENS0_17counting_iteratorIlNS0_11use_defaultESF_SF_EEEEEEEPNSB_IJdlEEESJ_iNS1_9__extrema9arg_max_fIdl10comparatorEEEEJSI_SK_iN3cub18CUB_300001_SM_100013GridEvenShareIiEENSR_9GridQueueIjEESO_EEEvDpT0_ --------------------------
	.section	.nv.constant0._ZN6thrust24THRUST_300001_SM_1000_NS8cuda_cub4core6detail13_kernel_agentINS1_8__reduce11ReduceAgentINS0_12zip_iteratorIN4cuda3std3__45tupleIJNS0_10device_ptrIdEENS0_17counting_iteratorIlNS0_11use_defaultESF_SF_EEEEEEEPNSB_IJdlEEESJ_iNS1_9__extrema9arg_max_fIdl10comparatorEEEEJSI_SK_iN3cub18CUB_300001_SM_100013GridEvenShareIiEENSR_9GridQueueIjEESO_EEEvDpT0_,"a",@progbits
	.sectionflags	@""
	.align	4
.nv.constant0._ZN6thrust24THRUST_300001_SM_1000_NS8cuda_cub4core6detail13_kernel_agentINS1_8__reduce11ReduceAgentINS0_12zip_iteratorIN4cuda3std3__45tupleIJNS0_10device_ptrIdEENS0_17counting_iteratorIlNS0_11use_defaultESF_SF_EEEEEEEPNSB_IJdlEEESJ_iNS1_9__extrema9arg_max_fIdl10comparatorEEEEJSI_SK_iN3cub18CUB_300001_SM_100013GridEvenShareIiEENSR_9GridQueueIjEESO_EEEvDpT0_:
	.zero		977


//--------------------- .nv.constant0._ZN6thrust24THRUST_300001_SM_1000_NS8cuda_cub4core6detail13_kernel_agentINS1_8__reduce11ReduceAgentINS0_12zip_iteratorIN4cuda3std3__45tupleIJNS0_10device_ptrIdEENS0_17counting_iteratorIlNS0_11use_defaultESF_SF_EEEEEEEPNSB_IJdlEEESJ_iNS1_9__extrema9arg_max_fIdl10comparatorEEEEJSI_SK_iSO_EEEvDpT0_ --------------------------
	.section	.nv.constant0._ZN6thrust24THRUST_300001_SM_1000_NS8cuda_cub4core6detail13_kernel_agentINS1_8__reduce11ReduceAgentINS0_12zip_iteratorIN4cuda3std3__45tupleIJNS0_10device_ptrIdEENS0_17counting_iteratorIlNS0_11use_defaultESF_SF_EEEEEEEPNSB_IJdlEEESJ_iNS1_9__extrema9arg_max_fIdl10comparatorEEEEJSI_SK_iSO_EEEvDpT0_,"a",@progbits
	.sectionflags	@""
	.align	4
.nv.constant0._ZN6thrust24THRUST_300001_SM_1000_NS8cuda_cub4core6detail13_kernel_agentINS1_8__reduce11ReduceAgentINS0_12zip_iteratorIN4cuda3std3__45tupleIJNS0_10device_ptrIdEENS0_17counting_iteratorIlNS0_11use_defaultESF_SF_EEEEEEEPNSB_IJdlEEESJ_iNS1_9__extrema9arg_max_fIdl10comparatorEEEEJSI_SK_iSO_EEEvDpT0_:
	.zero		925


//--------------------- .nv.constant0._Z4swapPdjjjjj --------------------------
	.section	.nv.constant0._Z4swapPdjjjjj,"a",@progbits
	.sectionflags	@""
	.align	4
.nv.constant0._Z4swapPdjjjjj:
	.zero		924


//--------------------- .nv.constant0._Z2upPdjjjjj --------------------------
	.section	.nv.constant0._Z2upPdjjjjj,"a",@progbits
	.sectionflags	@""
	.align	4
.nv.constant0._Z2upPdjjjjj:
	.zero		924


//--------------------- .nv.constant0._Z4downPdjjjj --------------------------
	.section	.nv.constant0._Z4downPdjjjj,"a",@progbits
	.sectionflags	@""
	.align	4
.nv.constant0._Z4downPdjjjj:
	.zero		920


//--------------------- SYMBOLS --------------------------

	.type		.nv.reservedSmem.offset0,@object
	.size		.nv.reservedSmem.offset0,0x4
	.type		.nv.reservedSmem.cap,@object
	.size		.nv.reservedSmem.cap,0x4
